def matmul_kernel(
    a_ptr,
    b_ptr,
    c_ptr,
    M,
    N,
    K,
    stride_am,
    stride_ak,
    stride_bk,
    stride_bn,
    stride_cm,
    stride_cn,
    BLOCK_M: tl.constexpr,
    BLOCK_N: tl.constexpr,
    BLOCK_K: tl.constexpr,
    GROUP_M: tl.constexpr,
):
    pid = tl.program_id(axis=0)
    num_pid_m = tl.cdiv(M, BLOCK_M)
    num_pid_n = tl.cdiv(N, BLOCK_N)
    num_pid_in_group = GROUP_M * num_pid_n
    group_id = pid // num_pid_in_group
    first_pid_m = group_id * GROUP_M
    group_size_m = min(num_pid_m - first_pid_m, GROUP_M)
    pid_m = first_pid_m + ((pid % num_pid_in_group) % group_size_m)
    pid_n = (pid % num_pid_in_group) // group_size_m

    offs_am = (pid_m * BLOCK_M + tl.arange(0, BLOCK_M)) % M
    offs_bn = (pid_n * BLOCK_N + tl.arange(0, BLOCK_N)) % N
    offs_k = tl.arange(0, BLOCK_K)
    a_ptrs = a_ptr + offs_am[:, None] * stride_am + offs_k[None, :] * stride_ak
    b_ptrs = b_ptr + offs_k[:, None] * stride_bk + offs_bn[None, :] * stride_bn

    acc = tl.zeros((BLOCK_M, BLOCK_N), dtype=tl.float32)
    for kk in range(0, tl.cdiv(K, BLOCK_K)):
        a = tl.load(a_ptrs, mask=offs_k[None, :] < K - kk * BLOCK_K, other=0.0)
        b = tl.load(b_ptrs, mask=offs_k[:, None] < K - kk * BLOCK_K, other=0.0)
        acc = tl.dot(a, b, acc)
        a_ptrs += BLOCK_K * stride_ak
        b_ptrs += BLOCK_K * stride_bk

    c = acc.to(c_ptr.dtype.element_ty)
    offs_cm = pid_m * BLOCK_M + tl.arange(0, BLOCK_M)
    offs_cn = pid_n * BLOCK_N + tl.arange(0, BLOCK_N)
    c_ptrs = c_ptr + offs_cm[:, None] * stride_cm + offs_cn[None, :] * stride_cn
    mask = (offs_cm[:, None] < M) & (offs_cn[None, :] < N)
    tl.store(c_ptrs, c, mask=mask)

# config = {"BLOCK_K": 128, "BLOCK_M": 256, "BLOCK_N": 16, "GROUP_M": 8, "arch": "sm_100", "dtype": "fp16", "num_ctas": 1, "num_stages": 2, "num_warps": 2}
# arch = sm_100


// ===== COMPILED SASS (sm_100a) =====

	.target	sm_100a

	.elftype	@"ET_EXEC"


//--------------------- .note.nv.tkinfo           --------------------------
	.section	.note.nv.tkinfo,"",@"SHT_NOTE"
	.sectionflags	@"SHF_NOTE_NV_TKINFO"
	.tkinfo
        /*0018*/ 	.word	0x00000081
        /*0030*/ 	.string	""
        /*0030*/ 	.string	"ptxas-blackwell"
        /*0030*/ 	.string	"Cuda compilation tools, release 12.9, V12.9.86"
        /*0030*/ 	.string	"Build cuda_12.9.r12.9/compiler.36037853_0"
        /*0030*/ 	.string	"-v  -suppress-debug-info  -lineinfo  -arch sm_100a "



//--------------------- .note.nv.cuver            --------------------------
	.section	.note.nv.cuver,"",@"SHT_NOTE"
	.sectionflags	@"SHF_NOTE_NV_CUVER"
        /*0018*/ 	.short	0x0001
        /*001a*/ 	.short	0x0064
        /*001c*/ 	.short	0x0001
        /*001e*/ 	.short	0x0000
        /*0020*/ 	.short	0x0001
        /*0022*/ 	.short	0x0000


//--------------------- .nv.info                  --------------------------
	.section	.nv.info,"",@"SHT_CUDA_INFO"
	.align	4


	//----- nvinfo : EIATTR_REGCOUNT
	.align		4
        /*0000*/ 	.byte	0x04, 0x2f
        /*0002*/ 	.short	(.L_1 - .L_0)
	.align		4
.L_0:
        /*0004*/ 	.word	index@(matmul_kernel)
        /*0008*/ 	.word	0x00000020


	//----- nvinfo : EIATTR_FRAME_SIZE
	.align		4
.L_1:
        /*000c*/ 	.byte	0x04, 0x11
        /*000e*/ 	.short	(.L_3 - .L_2)
	.align		4
.L_2:
        /*0010*/ 	.word	index@(matmul_kernel)
        /*0014*/ 	.word	0x00002cb0


	//----- nvinfo : EIATTR_MIN_STACK_SIZE
	.align		4
.L_3:
        /*0018*/ 	.byte	0x04, 0x12
        /*001a*/ 	.short	(.L_5 - .L_4)
	.align		4
.L_4:
        /*001c*/ 	.word	index@(matmul_kernel)
        /*0020*/ 	.word	0x00002cb0
.L_5:


//--------------------- .nv.info.matmul_kernel    --------------------------
	.section	.nv.info.matmul_kernel,"",@"SHT_CUDA_INFO"
	.sectionflags	@""
	.align	4


	//----- nvinfo : EIATTR_CUDA_API_VERSION
	.align		4
        /*0000*/ 	.byte	0x04, 0x37
        /*0002*/ 	.short	(.L_7 - .L_6)
.L_6:
        /*0004*/ 	.word	0x00000081


	//----- nvinfo : EIATTR_KPARAM_INFO
	.align		4
.L_7:
        /*0008*/ 	.byte	0x04, 0x17
        /*000a*/ 	.short	(.L_9 - .L_8)
.L_8:
        /*000c*/ 	.word	0x00000000
        /*0010*/ 	.short	0x000d
        /*0012*/ 	.short	0x0048
        /*0014*/ 	.byte	0x00, 0xf4, 0x21, 0x00


	//----- nvinfo : EIATTR_KPARAM_INFO
	.align		4
.L_9:
        /*0018*/ 	.byte	0x04, 0x17
        /*001a*/ 	.short	(.L_11 - .L_10)
.L_10:
        /*001c*/ 	.word	0x00000000
        /*0020*/ 	.short	0x000c
        /*0022*/ 	.short	0x0040
        /*0024*/ 	.byte	0x00, 0xf4, 0x21, 0x00


	//----- nvinfo : EIATTR_KPARAM_INFO
	.align		4
.L_11:
        /*0028*/ 	.byte	0x04, 0x17
        /*002a*/ 	.short	(.L_13 - .L_12)
.L_12:
        /*002c*/ 	.word	0x00000000
        /*0030*/ 	.short	0x000b
        /*0032*/ 	.short	0x0038
        /*0034*/ 	.byte	0x00, 0xf0, 0x11, 0x00


	//----- nvinfo : EIATTR_KPARAM_INFO
	.align		4
.L_13:
        /*0038*/ 	.byte	0x04, 0x17
        /*003a*/ 	.short	(.L_15 - .L_14)
.L_14:
        /*003c*/ 	.word	0x00000000
        /*0040*/ 	.short	0x000a
        /*0042*/ 	.short	0x0034
        /*0044*/ 	.byte	0x00, 0xf0, 0x11, 0x00


	//----- nvinfo : EIATTR_KPARAM_INFO
	.align		4
.L_15:
        /*0048*/ 	.byte	0x04, 0x17
        /*004a*/ 	.short	(.L_17 - .L_16)
.L_16:
        /*004c*/ 	.word	0x00000000
        /*0050*/ 	.short	0x0009
        /*0052*/ 	.short	0x0030
        /*0054*/ 	.byte	0x00, 0xf0, 0x11, 0x00


	//----- nvinfo : EIATTR_KPARAM_INFO
	.align		4
.L_17:
        /*0058*/ 	.byte	0x04, 0x17
        /*005a*/ 	.short	(.L_19 - .L_18)
.L_18:
        /*005c*/ 	.word	0x00000000
        /*0060*/ 	.short	0x0008
        /*0062*/ 	.short	0x002c
        /*0064*/ 	.byte	0x00, 0xf0, 0x11, 0x00


	//----- nvinfo : EIATTR_KPARAM_INFO
	.align		4
.L_19:
        /*0068*/ 	.byte	0x04, 0x17
        /*006a*/ 	.short	(.L_21 - .L_20)
.L_20:
        /*006c*/ 	.word	0x00000000
        /*0070*/ 	.short	0x0007
        /*0072*/ 	.short	0x0028
        /*0074*/ 	.byte	0x00, 0xf0, 0x11, 0x00


	//----- nvinfo : EIATTR_KPARAM_INFO
	.align		4
.L_21:
        /*0078*/ 	.byte	0x04, 0x17
        /*007a*/ 	.short	(.L_23 - .L_22)
.L_22:
        /*007c*/ 	.word	0x00000000
        /*0080*/ 	.short	0x0006
        /*0082*/ 	.short	0x0024
        /*0084*/ 	.byte	0x00, 0xf0, 0x11, 0x00


	//----- nvinfo : EIATTR_KPARAM_INFO
	.align		4
.L_23:
        /*0088*/ 	.byte	0x04, 0x17
        /*008a*/ 	.short	(.L_25 - .L_24)
.L_24:
        /*008c*/ 	.word	0x00000000
        /*0090*/ 	.short	0x0005
        /*0092*/ 	.short	0x0020
        /*0094*/ 	.byte	0x00, 0xf0, 0x11, 0x00


	//----- nvinfo : EIATTR_KPARAM_INFO
	.align		4
.L_25:
        /*0098*/ 	.byte	0x04, 0x17
        /*009a*/ 	.short	(.L_27 - .L_26)
.L_26:
        /*009c*/ 	.word	0x00000000
        /*00a0*/ 	.short	0x0004
        /*00a2*/ 	.short	0x001c
        /*00a4*/ 	.byte	0x00, 0xf0, 0x11, 0x00


	//----- nvinfo : EIATTR_KPARAM_INFO
	.align		4
.L_27:
        /*00a8*/ 	.byte	0x04, 0x17
        /*00aa*/ 	.short	(.L_29 - .L_28)
.L_28:
        /*00ac*/ 	.word	0x00000000
        /*00b0*/ 	.short	0x0003
        /*00b2*/ 	.short	0x0018
        /*00b4*/ 	.byte	0x00, 0xf0, 0x11, 0x00


	//----- nvinfo : EIATTR_KPARAM_INFO
	.align		4
.L_29:
        /*00b8*/ 	.byte	0x04, 0x17
        /*00ba*/ 	.short	(.L_31 - .L_30)
.L_30:
        /*00bc*/ 	.word	0x00000000
        /*00c0*/ 	.short	0x0002
        /*00c2*/ 	.short	0x0010
        /*00c4*/ 	.byte	0x00, 0xf4, 0x21, 0x00


	//----- nvinfo : EIATTR_KPARAM_INFO
	.align		4
.L_31:
        /*00c8*/ 	.byte	0x04, 0x17
        /*00ca*/ 	.short	(.L_33 - .L_32)
.L_32:
        /*00cc*/ 	.word	0x00000000
        /*00d0*/ 	.short	0x0001
        /*00d2*/ 	.short	0x0008
        /*00d4*/ 	.byte	0x00, 0xf4, 0x21, 0x00


	//----- nvinfo : EIATTR_KPARAM_INFO
	.align		4
.L_33:
        /*00d8*/ 	.byte	0x04, 0x17
        /*00da*/ 	.short	(.L_35 - .L_34)
.L_34:
        /*00dc*/ 	.word	0x00000000
        /*00e0*/ 	.short	0x0000
        /*00e2*/ 	.short	0x0000
        /*00e4*/ 	.byte	0x00, 0xf4, 0x21, 0x00


	//----- nvinfo : EIATTR_SPARSE_MMA_MASK
	.align		4
.L_35:
        /*00e8*/ 	.byte	0x03, 0x50
        /*00ea*/ 	.short	0x0000


	//----- nvinfo : EIATTR_MAXREG_COUNT
	.align		4
        /*00ec*/ 	.byte	0x03, 0x1b
        /*00ee*/ 	.short	0x00ff


	//----- nvinfo : EIATTR_NUM_BARRIERS
	.align		4
        /*00f0*/ 	.byte	0x02, 0x4c
        /*00f2*/ 	.byte	0x01
	.zero		1


	//----- nvinfo : EIATTR_ANNOTATIONS
	.align		4
        /*00f4*/ 	.byte	0x04, 0x55
        /*00f6*/ 	.short	(.L_37 - .L_36)


	//   ....[0]....
.L_36:
        /*00f8*/ 	.word	0x00000001
        /*00fc*/ 	.byte	0xf0, 0x00, 0x00, 0x00, 0x01, 0x00, 0x00, 0x00, 0x20, 0x01, 0x00, 0x00, 0x01, 0x00, 0x00, 0x00
        /* <DEDUP_REMOVED lines=79> */
        /*05fc*/ 	.byte	0x20, 0x26, 0x00, 0x00, 0x01, 0x00, 0x00, 0x00, 0x30, 0x26, 0x00, 0x00


	//----- nvinfo : EIATTR_VRC_CTA_INIT_COUNT
	.align		4
.L_37:
        /*0608*/ 	.byte	0x02, 0x4a
	.zero		1
	.zero		1


	//----- nvinfo : EIATTR_EXIT_INSTR_OFFSETS
	.align		4
        /*060c*/ 	.byte	0x04, 0x1c
        /*060e*/ 	.short	(.L_39 - .L_38)


	//   ....[0]....
.L_38:
        /*0610*/ 	.word	0x0003a810


	//   ....[1]....
        /*0614*/ 	.word	0x0003a840


	//----- nvinfo : EIATTR_REQNTID
	.align		4
.L_39:
        /*0618*/ 	.byte	0x04, 0x10
        /*061a*/ 	.short	(.L_41 - .L_40)
.L_40:
        /*061c*/ 	.word	0x00000040
        /*0620*/ 	.word	0x00000001
        /*0624*/ 	.word	0x00000001


	//----- nvinfo : EIATTR_CBANK_PARAM_SIZE
	.align		4
.L_41:
        /*0628*/ 	.byte	0x03, 0x19
        /*062a*/ 	.short	0x0050


	//----- nvinfo : EIATTR_PARAM_CBANK
	.align		4
        /*062c*/ 	.byte	0x04, 0x0a
        /*062e*/ 	.short	(.L_43 - .L_42)
	.align		4
.L_42:
        /*0630*/ 	.word	index@(.nv.constant0.matmul_kernel)
        /*0634*/ 	.short	0x0380
        /*0636*/ 	.short	0x0050


	//----- nvinfo : EIATTR_SW_WAR
	.align		4
.L_43:
        /*0638*/ 	.byte	0x04, 0x36
        /*063a*/ 	.short	(.L_45 - .L_44)
.L_44:
        /*063c*/ 	.word	0x00000008
.L_45:


//--------------------- .nv.compat                --------------------------
	.section	.nv.compat,"",@"SHT_CUDA_COMPAT_INFO"
	.align	4
        /*0000*/ 	.byte	0x02, 0x02, 0x01, 0x00, 0x02, 0x05, 0x05, 0x00, 0x02, 0x03, 0x00, 0x00, 0x02, 0x06, 0x01, 0x00


//--------------------- .nv.callgraph             --------------------------
	.section	.nv.callgraph,"",@"SHT_CUDA_CALLGRAPH"
	.align	4
	.sectionentsize	8
	.align		4
        /*0000*/ 	.word	0x00000000
	.align		4
        /*0004*/ 	.word	0xffffffff
	.align		4
        /*0008*/ 	.word	0x00000000
	.align		4
        /*000c*/ 	.word	0xfffffffe
	.align		4
        /*0010*/ 	.word	0x00000000
	.align		4
        /*0014*/ 	.word	0xfffffffd
	.align		4
        /*0018*/ 	.word	0x00000000
	.align		4
        /*001c*/ 	.word	0xfffffffc


//--------------------- .text.matmul_kernel       --------------------------
	.section	.text.matmul_kernel,"ax",@progbits
	.align	128
        .global         matmul_kernel
        .type           matmul_kernel,@function
        .size           matmul_kernel,(.L_x_3 - matmul_kernel)
        .other          matmul_kernel,@"STO_CUDA_ENTRY STV_DEFAULT"
matmul_kernel:
.text.matmul_kernel:
[----:B------:R-:W0:Y:S08]  /*0000*/  LDC R1, c[0x0][0x37c] ;  /* 0x0000df00ff017b82 */ /* 0x000e300000000800 */
[----:B------:R-:W1:Y:S01]  /*0010*/  LDC.64 R2, c[0x0][0x398] ;  /* 0x0000e600ff027b82 */ /* 0x000e620000000a00 */
[----:B------:R-:W2:Y:S01]  /*0020*/  S2R R29, SR_TID.X ;  /* 0x00000000001d7919 */ /* 0x000ea20000002100 */
[----:B0-----:R-:W-:Y:S01]  /*0030*/  VIADD R1, R1, 0xffffd350 ;  /* 0xffffd35001017836 */ /* 0x001fe20000000000 */
[----:B------:R-:W0:Y:S01]  /*0040*/  LDCU UR4, c[0x0][0x3a0] ;  /* 0x00007400ff0477ac */ /* 0x000e220008000800 */
[----:B------:R-:W-:-:S02]  /*0050*/  CS2R R14, SRZ ;  /* 0x00000000000e7805 */ /* 0x000fc4000001ff00 */
[----:B------:R-:W-:Y:S02]  /*0060*/  CS2R R16, SRZ ;  /* 0x0000000000107805 */ /* 0x000fe4000001ff00 */
[----:B------:R-:W-:Y:S02]  /*0070*/  CS2R R18, SRZ ;  /* 0x0000000000127805 */ /* 0x000fe4000001ff00 */
[----:B------:R-:W-:Y:S02]  /*0080*/  CS2R R20, SRZ ;  /* 0x0000000000147805 */ /* 0x000fe4000001ff00 */
[----:B------:R-:W-:Y:S02]  /*0090*/  CS2R R22, SRZ ;  /* 0x0000000000167805 */ /* 0x000fe4000001ff00 */
[----:B------:R-:W-:Y:S02]  /*00a0*/  CS2R R24, SRZ ;  /* 0x0000000000187805 */ /* 0x000fe4000001ff00 */
[----:B------:R-:W-:Y:S01]  /*00b0*/  CS2R R26, SRZ ;  /* 0x00000000001a7805 */ /* 0x000fe2000001ff00 */
[----:B------:R-:W3:Y:S01]  /*00c0*/  LDCU.64 UR10, c[0x0][0x358] ;  /* 0x00006b00ff0a77ac */ /* 0x000ee20008000a00 */
[----:B0-----:R-:W-:Y:S01]  /*00d0*/  UIADD3 UR4, UPT, UPT, UR4, 0x7f, URZ ;  /* 0x0000007f04047890 */ /* 0x001fe2000fffe0ff */
[----:B-1----:R-:W-:Y:S01]  /*00e0*/  VIADD R0, R3, 0xf ;  /* 0x0000000f03007836 */ /* 0x002fe20000000000 */
[----:B------:R-:W-:Y:S02]  /*00f0*/  STL [R1+0x19b0], R3 ;  /* 0x0019b00301007387 */ /* 0x000fe40000100800 */
[----:B------:R-:W-:-:S02]  /*0100*/  UISETP.GE.AND UP0, UPT, UR4, 0x80, UPT ;  /* 0x000000800400788c */ /* 0x000fc4000bf06270 */
[----:B------:R-:W-:Y:S01]  /*0110*/  SHF.R.S32.HI R5, RZ, 0x1f, R0 ;  /* 0x0000001fff057819 */ /* 0x000fe20000011400 */
[----:B------:R0:W-:Y:S03]  /*0120*/  STL [R1+0x19b4], R2 ;  /* 0x0019b40201007387 */ /* 0x0001e60000100800 */
[----:B------:R-:W-:Y:S01]  /*0130*/  LEA.HI R5, R5, R0, RZ, 0x4 ;  /* 0x0000000005057211 */ /* 0x000fe200078f20ff */
[----:B------:R-:W-:Y:S03]  /*0140*/  STL [R1+0x10], RZ ;  /* 0x000010ff01007387 */ /* 0x000fe60000100800 */
[----:B------:R-:W-:Y:S01]  /*0150*/  SHF.R.S32.HI R0, RZ, 0x4, R5 ;  /* 0x00000004ff007819 */ /* 0x000fe20000011405 */
[----:B------:R-:W-:Y:S04]  /*0160*/  STL [R1+0x14], RZ ;  /* 0x000014ff01007387 */ /* 0x000fe80000100800 */
[----:B------:R-:W-:Y:S01]  /*0170*/  IMAD.SHL.U32 R0, R0, 0x8, RZ ;  /* 0x0000000800007824 */ /* 0x000fe200078e00ff */
[----:B------:R-:W1:Y:S04]  /*0180*/  S2R R5, SR_CTAID.X ;  /* 0x0000000000057919 */ /* 0x000e680000002500 */
[-C--:B------:R-:W-:Y:S01]  /*0190*/  IABS R9, R0.reuse ;  /* 0x0000000000097213 */ /* 0x080fe20000000000 */
[----:B------:R-:W-:Y:S01]  /*01a0*/  STL [R1+0x18], RZ ;  /* 0x000018ff01007387 */ /* 0x000fe20000100800 */
[----:B------:R-:W-:-:S02]  /*01b0*/  IABS R12, R0 ;  /* 0x00000000000c7213 */ /* 0x000fc40000000000 */
[----:B------:R-:W4:Y:S01]  /*01c0*/  I2F.RP R4, R9 ;  /* 0x0000000900047306 */ /* 0x000f220000209400 */
[----:B------:R-:W-:Y:S04]  /*01d0*/  STL [R1+0x1c], RZ ;  /* 0x00001cff01007387 */ /* 0x000fe80000100800 */
[----:B------:R-:W-:Y:S04]  /*01e0*/  STL [R1], RZ ;  /* 0x000000ff01007387 */ /* 0x000fe80000100800 */
[----:B------:R-:W-:Y:S04]  /*01f0*/  STL [R1+0x4], RZ ;  /* 0x000004ff01007387 */ /* 0x000fe80000100800 */
[----:B------:R-:W-:Y:S01]  /*0200*/  STL [R1+0x8], RZ ;  /* 0x000008ff01007387 */ /* 0x000fe20000100800 */
[----:B----4-:R-:W4:Y:S03]  /*0210*/  MUFU.RCP R4, R4 ;  /* 0x0000000400047308 */ /* 0x010f260000001000 */
[----:B------:R-:W-:Y:S01]  /*0220*/  STL [R1+0xc], RZ ;  /* 0x00000cff01007387 */ /* 0x000fe20000100800 */
[----:B-1----:R-:W-:Y:S01]  /*0230*/  IABS R10, R5 ;  /* 0x00000005000a7213 */ /* 0x002fe20000000000 */
[----:B----4-:R-:W-:-:S02]  /*0240*/  VIADD R6, R4, 0xffffffe ;  /* 0x0ffffffe04067836 */ /* 0x010fc40000000000 */
[----:B------:R-:W-:Y:S01]  /*0250*/  IMAD.MOV R4, RZ, RZ, -R12 ;  /* 0x000000ffff047224 */ /* 0x000fe200078e0a0c */
[----:B------:R-:W-:Y:S01]  /*0260*/  CS2R R12, SRZ ;  /* 0x00000000000c7805 */ /* 0x000fe2000001ff00 */
[----:B------:R1:W4:Y:S02]  /*0270*/  F2I.FTZ.U32.TRUNC.NTZ R7, R6 ;  /* 0x0000000600077305 */ /* 0x000324000021f000 */
[----:B-1----:R-:W-:Y:S02]  /*0280*/  IMAD.MOV.U32 R6, RZ, RZ, RZ ;  /* 0x000000ffff067224 */ /* 0x002fe400078e00ff */
[----:B----4-:R-:W-:-:S04]  /*0290*/  IMAD.MOV R8, RZ, RZ, -R7 ;  /* 0x000000ffff087224 */ /* 0x010fc800078e0a07 */
[----:B------:R-:W-:Y:S02]  /*02a0*/  IMAD R11, R8, R9, RZ ;  /* 0x00000009080b7224 */ /* 0x000fe400078e02ff */
[----:B------:R-:W-:Y:S02]  /*02b0*/  IMAD.MOV.U32 R8, RZ, RZ, R10 ;  /* 0x000000ffff087224 */ /* 0x000fe400078e000a */
[----:B------:R-:W-:-:S06]  /*02c0*/  IMAD.HI.U32 R7, R7, R11, R6 ;  /* 0x0000000b07077227 */ /* 0x000fcc00078e0006 */
[----:B------:R-:W-:-:S04]  /*02d0*/  IMAD.HI.U32 R7, R7, R8, RZ ;  /* 0x0000000807077227 */ /* 0x000fc800078e00ff */
[----:B------:R-:W-:-:S05]  /*02e0*/  IMAD R4, R7, R4, R8 ;  /* 0x0000000407047224 */ /* 0x000fca00078e0208 */
[----:B------:R-:W-:-:S13]  /*02f0*/  ISETP.GT.U32.AND P1, PT, R9, R4, PT ;  /* 0x000000040900720c */ /* 0x000fda0003f24070 */
[----:B------:R-:W-:Y:S02]  /*0300*/  @!P1 IMAD.IADD R4, R4, 0x1, -R9 ;  /* 0x0000000104049824 */ /* 0x000fe400078e0a09 */
[----:B------:R-:W-:Y:S01]  /*0310*/  @!P1 VIADD R7, R7, 0x1 ;  /* 0x0000000107079836 */ /* 0x000fe20000000000 */
[----:B------:R-:W-:Y:S02]  /*0320*/  ISETP.NE.AND P1, PT, R0, RZ, PT ;  /* 0x000000ff0000720c */ /* 0x000fe40003f25270 */
[----:B------:R-:W-:Y:S02]  /*0330*/  ISETP.GE.U32.AND P0, PT, R4, R9, PT ;  /* 0x000000090400720c */ /* 0x000fe40003f06070 */
[----:B------:R-:W-:-:S04]  /*0340*/  LOP3.LUT R4, R5, R0, RZ, 0x3c, !PT ;  /* 0x0000000005047212 */ /* 0x000fc800078e3cff */
[----:B------:R-:W-:Y:S01]  /*0350*/  ISETP.GE.AND P2, PT, R4, RZ, PT ;  /* 0x000000ff0400720c */ /* 0x000fe20003f46270 */
[----:B------:R-:W-:-:S06]  /*0360*/  VIADD R4, R2, 0xff ;  /* 0x000000ff02047836 */ /* 0x000fcc0000000000 */
[----:B------:R-:W-:-:S04]  /*0370*/  @P0 VIADD R7, R7, 0x1 ;  /* 0x0000000107070836 */ /* 0x000fc80000000000 */
[----:B------:R-:W-:Y:S01]  /*0380*/  IMAD.MOV.U32 R6, RZ, RZ, R7 ;  /* 0x000000ffff067224 */ /* 0x000fe200078e0007 */
[----:B------:R-:W-:-:S03]  /*0390*/  SHF.R.S32.HI R7, RZ, 0x1f, R4 ;  /* 0x0000001fff077819 */ /* 0x000fc60000011404 */
[----:B------:R-:W-:Y:S01]  /*03a0*/  @!P2 IMAD.MOV R6, RZ, RZ, -R6 ;  /* 0x000000ffff06a224 */ /* 0x000fe200078e0a06 */
[----:B------:R-:W-:Y:S02]  /*03b0*/  @!P1 LOP3.LUT R6, RZ, R0, RZ, 0x33, !PT ;  /* 0x00000000ff069212 */ /* 0x000fe400078e33ff */
[----:B------:R-:W-:-:S03]  /*03c0*/  LEA.HI R7, R7, R4, RZ, 0x8 ;  /* 0x0000000407077211 */ /* 0x000fc600078f40ff */
[----:B------:R-:W-:Y:S02]  /*03d0*/  IMAD.SHL.U32 R28, R6, 0x8, RZ ;  /* 0x00000008061c7824 */ /* 0x000fe400078e00ff */
[----:B------:R-:W-:-:S03]  /*03e0*/  IMAD.MOV R6, RZ, RZ, -R6 ;  /* 0x000000ffff067224 */ /* 0x000fc600078e0a06 */
[----:B------:R-:W-:Y:S01]  /*03f0*/  LEA.HI.SX32 R4, R7, -R28, 0x18 ;  /* 0x8000001c07047211 */ /* 0x000fe200078fc2ff */
[----:B------:R-:W-:Y:S02]  /*0400*/  IMAD R11, R0, R6, R5 ;  /* 0x00000006000b7224 */ /* 0x000fe400078e0205 */
[----:B------:R-:W-:Y:S01]  /*0410*/  IMAD.MOV.U32 R6, RZ, RZ, RZ ;  /* 0x000000ffff067224 */ /* 0x000fe200078e00ff */
[----:B------:R-:W-:-:S04]  /*0420*/  VIMNMX R4, PT, PT, R4, 0x8, PT ;  /* 0x0000000804047848 */ /* 0x000fc80003fe0100 */
[-C--:B------:R-:W-:Y:S02]  /*0430*/  IABS R10, R4.reuse ;  /* 0x00000004000a7213 */ /* 0x080fe40000000000 */
[----:B------:R-:W-:Y:S02]  /*0440*/  IABS R0, R4 ;  /* 0x0000000400007213 */ /* 0x000fe40000000000 */
[----:B------:R-:W1:Y:S08]  /*0450*/  I2F.RP R8, R10 ;  /* 0x0000000a00087306 */ /* 0x000e700000209400 */
[----:B-1----:R-:W1:Y:S02]  /*0460*/  MUFU.RCP R8, R8 ;  /* 0x0000000800087308 */ /* 0x002e640000001000 */
[----:B-1----:R-:W-:-:S06]  /*0470*/  VIADD R7, R8, 0xffffffe ;  /* 0x0ffffffe08077836 */ /* 0x002fcc0000000000 */
[----:B------:R-:W1:Y:S02]  /*0480*/  F2I.FTZ.U32.TRUNC.NTZ R7, R7 ;  /* 0x0000000700077305 */ /* 0x000e64000021f000 */
[----:B-1----:R-:W-:-:S04]  /*0490*/  IMAD.MOV R9, RZ, RZ, -R7 ;  /* 0x000000ffff097224 */ /* 0x002fc800078e0a07 */
[----:B------:R-:W-:Y:S01]  /*04a0*/  IMAD.MOV.U32 R5, RZ, RZ, R9 ;  /* 0x000000ffff057224 */ /* 0x000fe200078e0009 */
[----:B------:R-:W-:-:S03]  /*04b0*/  IABS R9, R11 ;  /* 0x0000000b00097213 */ /* 0x000fc60000000000 */
[----:B------:R-:W-:-:S04]  /*04c0*/  IMAD R5, R5, R10, RZ ;  /* 0x0000000a05057224 */ /* 0x000fc800078e02ff */
[----:B------:R-:W-:-:S04]  /*04d0*/  IMAD.HI.U32 R6, R7, R5, R6 ;  /* 0x0000000507067227 */ /* 0x000fc800078e0006 */
[----:B------:R-:W-:Y:S02]  /*04e0*/  IMAD.MOV R5, RZ, RZ, -R0 ;  /* 0x000000ffff057224 */ /* 0x000fe400078e0a00 */
[----:B------:R-:W-:Y:S01]  /*04f0*/  IMAD.HI.U32 R0, R6, R9, RZ ;  /* 0x0000000906007227 */ /* 0x000fe200078e00ff */
[----:B------:R-:W-:-:S03]  /*0500*/  CS2R R6, SRZ ;  /* 0x0000000000067805 */ /* 0x000fc6000001ff00 */
[----:B------:R-:W-:Y:S01]  /*0510*/  IMAD R5, R0, R5, R9 ;  /* 0x0000000500057224 */ /* 0x000fe200078e0209 */
[----:B------:R-:W-:-:S04]  /*0520*/  CS2R R8, SRZ ;  /* 0x0000000000087805 */ /* 0x000fc8000001ff00 */
[----:B------:R-:W-:-:S13]  /*0530*/  ISETP.GT.U32.AND P1, PT, R10, R5, PT ;  /* 0x000000050a00720c */ /* 0x000fda0003f24070 */
[----:B------:R-:W-:Y:S02]  /*0540*/  @!P1 IMAD.IADD R5, R5, 0x1, -R10 ;  /* 0x0000000105059824 */ /* 0x000fe400078e0a0a */
[----:B------:R-:W-:Y:S01]  /*0550*/  @!P1 VIADD R0, R0, 0x1 ;  /* 0x0000000100009836 */ /* 0x000fe20000000000 */
[----:B------:R-:W-:Y:S02]  /*0560*/  ISETP.NE.AND P1, PT, R4, RZ, PT ;  /* 0x000000ff0400720c */ /* 0x000fe40003f25270 */
[----:B------:R-:W-:Y:S02]  /*0570*/  ISETP.GE.U32.AND P0, PT, R5, R10, PT ;  /* 0x0000000a0500720c */ /* 0x000fe40003f06070 */
[----:B------:R-:W-:-:S04]  /*0580*/  LOP3.LUT R5, R11, R4, RZ, 0x3c, !PT ;  /* 0x000000040b057212 */ /* 0x000fc800078e3cff */
[----:B------:R-:W-:-:S07]  /*0590*/  ISETP.GE.AND P2, PT, R5, RZ, PT ;  /* 0x000000ff0500720c */ /* 0x000fce0003f46270 */
[----:B------:R-:W-:-:S06]  /*05a0*/  @P0 VIADD R0, R0, 0x1 ;  /* 0x0000000100000836 */ /* 0x000fcc0000000000 */
[----:B------:R-:W-:Y:S01]  /*05b0*/  @!P2 IMAD.MOV R0, RZ, RZ, -R0 ;  /* 0x000000ffff00a224 */ /* 0x000fe200078e0a00 */
[----:B------:R-:W-:-:S05]  /*05c0*/  @!P1 LOP3.LUT R0, RZ, R4, RZ, 0x33, !PT ;  /* 0x00000004ff009212 */ /* 0x000fca00078e33ff */
[----:B------:R-:W-:Y:S02]  /*05d0*/  IMAD.MOV R5, RZ, RZ, -R0 ;  /* 0x000000ffff057224 */ /* 0x000fe400078e0a00 */
[----:B------:R-:W-:Y:S02]  /*05e0*/  IMAD.SHL.U32 R0, R0, 0x10, RZ ;  /* 0x0000001000007824 */ /* 0x000fe400078e00ff */
[----:B------:R-:W-:Y:S01]  /*05f0*/  IMAD R5, R4, R5, R11 ;  /* 0x0000000504057224 */ /* 0x000fe200078e020b */
[----:B------:R-:W-:Y:S01]  /*0600*/  CS2R R10, SRZ ;  /* 0x00000000000a7805 */ /* 0x000fe2000001ff00 */
[----:B0-----:R-:W-:Y:S02]  /*0610*/  VIADD R2, R0, 0x2 ;  /* 0x0000000200027836 */ /* 0x001fe40000000000 */
[----:B------:R-:W-:Y:S01]  /*0620*/  IMAD.IADD R28, R28, 0x1, R5 ;  /* 0x000000011c1c7824 */ /* 0x000fe200078e0205 */
[----:B------:R-:W-:Y:S01]  /*0630*/  CS2R R4, SRZ ;  /* 0x0000000000047805 */ /* 0x000fe2000001ff00 */
[----:B------:R-:W-:-:S04]  /*0640*/  VIADD R3, R0, 0x3 ;  /* 0x0000000300037836 */ /* 0x000fc80000000000 */
[----:B------:R2:W-:Y:S04]  /*0650*/  STL [R1+0x19b8], R4 ;  /* 0x0019b80401007387 */ /* 0x0005e80000100800 */
[----:B------:R-:W-:Y:S01]  /*0660*/  STL [R1+0x199c], R0 ;  /* 0x00199c0001007387 */ /* 0x000fe20000100800 */
[----:B--2---:R-:W-:Y:S01]  /*0670*/  LOP3.LUT R4, R29, 0x3f, RZ, 0xc0, !PT ;  /* 0x0000003f1d047812 */ /* 0x004fe200078ec0ff */
[----:B------:R-:W-:-:S05]  /*0680*/  VIADD R29, R0, 0x1 ;  /* 0x00000001001d7836 */ /* 0x000fca0000000000 */
[----:B------:R0:W-:Y:S04]  /*0690*/  STL [R1+0x50], R29 ;  /* 0x0000501d01007387 */ /* 0x0001e80000100800 */
[----:B------:R1:W-:Y:S04]  /*06a0*/  STL [R1+0x4c], R2 ;  /* 0x00004c0201007387 */ /* 0x0003e80000100800 */
[----:B------:R2:W-:Y:S01]  /*06b0*/  STL [R1+0x48], R3 ;  /* 0x0000480301007387 */ /* 0x0005e20000100800 */
[C---:B0-----:R-:W-:Y:S02]  /*06c0*/  VIADD R29, R0.reuse, 0x4 ;  /* 0x00000004001d7836 */ /* 0x041fe40000000000 */
[----:B-1----:R-:W-:-:S03]  /*06d0*/  VIADD R2, R0, 0x5 ;  /* 0x0000000500027836 */ /* 0x002fc60000000000 */
[----:B------:R0:W-:Y:S01]  /*06e0*/  STL [R1+0x44], R29 ;  /* 0x0000441d01007387 */ /* 0x0001e20000100800 */
[----:B--2---:R-:W-:-:S03]  /*06f0*/  VIADD R3, R0, 0x6 ;  /* 0x0000000600037836 */ /* 0x004fc60000000000 */
        /* <DEDUP_REMOVED lines=14> */
[----:B0-----:R-:W-:Y:S02]  /*07e0*/  VIADD R29, R0, 0xd ;  /* 0x0000000d001d7836 */ /* 0x001fe40000000000 */
[----:B-1----:R-:W-:Y:S01]  /*07f0*/  IMAD.SHL.U32 R2, R28, 0x100, RZ ;  /* 0x000001001c027824 */ /* 0x002fe200078e00ff */
[----:B--2---:R-:W-:Y:S01]  /*0800*/  PRMT R3, R4, 0x6540, R28 ;  /* 0x0000654004037816 */ /* 0x004fe2000000001c */
[----:B------:R-:W-:-:S03]  /*0810*/  VIADD R28, R0, 0xe ;  /* 0x0000000e001c7836 */ /* 0x000fc60000000000 */
[----:B------:R-:W-:Y:S01]  /*0820*/  LOP3.LUT R2, R2, 0x40, R4, 0xfe, !PT ;  /* 0x0000004002027812 */ /* 0x000fe200078efe04 */
[----:B------:R-:W-:Y:S01]  /*0830*/  VIADD R0, R0, 0xf ;  /* 0x0000000f00007836 */ /* 0x000fe20000000000 */
[----:B------:R0:W5:Y:S04]  /*0840*/  LDL.LU R4, [R1+0x19b8] ;  /* 0x0019b80001047983 */ /* 0x0001680000300800 */
[----:B------:R-:W-:Y:S04]  /*0850*/  STL [R1+0x19a0], R3 ;  /* 0x0019a00301007387 */ /* 0x000fe80000100800 */
[----:B------:R1:W-:Y:S02]  /*0860*/  STL [R1+0x19a4], R2 ;  /* 0x0019a40201007387 */ /* 0x0003e40000100800 */
[----:B-1----:R-:W-:-:S02]  /*0870*/  LOP3.LUT R2, R3, 0x80, RZ, 0xfc, !PT ;  /* 0x0000008003027812 */ /* 0x002fc400078efcff */
[----:B------:R-:W-:-:S03]  /*0880*/  LOP3.LUT R3, R3, 0xc0, RZ, 0xfc, !PT ;  /* 0x000000c003037812 */ /* 0x000fc600078efcff */
[----:B------:R1:W-:Y:S04]  /*0890*/  STL [R1+0x19ac], R2 ;  /* 0x0019ac0201007387 */ /* 0x0003e80000100800 */
[----:B-1----:R0:W5:Y:S04]  /*08a0*/  LDL.LU R2, [R1+0x19b4] ;  /* 0x0019b40001027983 */ /* 0x0021680000300800 */
[----:B------:R1:W-:Y:S04]  /*08b0*/  STL [R1+0x19a8], R3 ;  /* 0x0019a80301007387 */ /* 0x0003e80000100800 */
[----:B-1----:R0:W5:Y:S01]  /*08c0*/  LDL.LU R3, [R1+0x19b0] ;  /* 0x0019b00001037983 */ /* 0x0021620000300800 */
[----:B---3--:R-:W-:Y:S05]  /*08d0*/  BRA.U !UP0, `(.L_x_0) ;  /* 0x0000038508547547 */ /* 0x008fea000b800000 */
[----:B------:R-:W2:Y:S04]  /*08e0*/  LDL R23, [R1+0x19a4] ;  /* 0x0019a40001177983 */ /* 0x000ea80000100800 */
[----:B------:R-:W3:Y:S04]  /*08f0*/  LDL R17, [R1+0x24] ;  /* 0x0000240001117983 */ /* 0x000ee80000100800 */
[----:B------:R-:W4:Y:S04]  /*0900*/  LDL R25, [R1+0x19a0] ;  /* 0x0019a00001197983 */ /* 0x000f280000100800 */
[----:B------:R-:W4:Y:S04]  /*0910*/  LDL R24, [R1+0x19a8] ;  /* 0x0019a80001187983 */ /* 0x000f280000100800 */
[----:B------:R-:W4:Y:S04]  /*0920*/  LDL R18, [R1+0x20] ;  /* 0x0000200001127983 */ /* 0x000f280000100800 */
[----:B------:R-:W4:Y:S04]  /*0930*/  LDL R27, [R1+0x19ac] ;  /* 0x0019ac00011b7983 */ /* 0x000f280000100800 */
[----:B------:R-:W4:Y:S04]  /*0940*/  LDL R16, [R1+0x2c] ;  /* 0x00002c0001107983 */ /* 0x000f280000100800 */
[----:B------:R-:W4:Y:S04]  /*0950*/  LDL R15, [R1+0x28] ;  /* 0x00002800010f7983 */ /* 0x000f280000100800 */
[----:B------:R-:W4:Y:S01]  /*0960*/  LDL R21, [R1+0x3c] ;  /* 0x00003c0001157983 */ /* 0x000f220000100800 */
[----:B-----5:R-:W-:Y:S01]  /*0970*/  IABS R19, R2 ;  /* 0x0000000200137213 */ /* 0x020fe20000000000 */
[----:B------:R-:W1:Y:S02]  /*0980*/  LDCU UR4, c[0x0][0x3ac] ;  /* 0x00007580ff0477ac */ /* 0x000e640008000800 */
[----:B------:R-:W4:Y:S01]  /*0990*/  LDL R20, [R1+0x30] ;  /* 0x0000300001147983 */ /* 0x000f220000100800 */
[----:B------:R-:W0:Y:S01]  /*09a0*/  I2F.RP R11, R19 ;  /* 0x00000013000b7306 */ /* 0x000e220000209400 */
[----:B------:R-:W-:Y:S01]  /*09b0*/  IABS R4, R3 ;  /* 0x0000000300047213 */ /* 0x000fe20000000000 */
[----:B------:R-:W1:Y:S01]  /*09c0*/  LDCU.128 UR12, c[0x0][0x380] ;  /* 0x00007000ff0c77ac */ /* 0x000e620008000c00 */
[----:B------:R-:W4:Y:S01]  /*09d0*/  LDL R22, [R1+0x38] ;  /* 0x0000380001167983 */ /* 0x000f220000100800 */
[----:B------:R-:W-:-:S02]  /*09e0*/  ISETP.GE.AND P1, PT, R0, RZ, PT ;  /* 0x000000ff0000720c */ /* 0x000fc40003f26270 */
[----:B------:R-:W-:Y:S01]  /*09f0*/  IABS R14, R28 ;  /* 0x0000001c000e7213 */ /* 0x000fe20000000000 */
[----:B------:R-:W4:Y:S01]  /*0a00*/  LDL.LU R26, [R1+0x40] ;  /* 0x00004000011a7983 */ /* 0x000f220000300800 */
[----:B------:R-:W1:Y:S01]  /*0a10*/  I2F.RP R12, R4 ;  /* 0x00000004000c7306 */ /* 0x000e620000209400 */
[----:B------:R-:W-:Y:S01]  /*0a20*/  ISETP.GE.AND P4, PT, R29, RZ, PT ;  /* 0x000000ff1d00720c */ /* 0x000fe20003f86270 */
[----:B------:R-:W2:Y:S06]  /*0a30*/  LDCU UR9, c[0x0][0x3a8] ;  /* 0x00007500ff0977ac */ /* 0x000eac0008000800 */
[----:B0-----:R-:W0:Y:S08]  /*0a40*/  MUFU.RCP R11, R11 ;  /* 0x0000000b000b7308 */ /* 0x001e300000001000 */
[----:B-1----:R-:W1:Y:S01]  /*0a50*/  MUFU.RCP R5, R12 ;  /* 0x0000000c00057308 */ /* 0x002e620000001000 */
[----:B0-----:R-:W-:-:S07]  /*0a60*/  VIADD R6, R11, 0xffffffe ;  /* 0x0ffffffe0b067836 */ /* 0x001fce0000000000 */
[----:B------:R0:W0:Y:S01]  /*0a70*/  F2I.FTZ.U32.TRUNC.NTZ R7, R6 ;  /* 0x0000000600077305 */ /* 0x000022000021f000 */
[----:B-1----:R-:W-:Y:S02]  /*0a80*/  VIADD R9, R5, 0xffffffe ;  /* 0x0ffffffe05097836 */ /* 0x002fe40000000000 */
[----:B0-----:R-:W-:Y:S02]  /*0a90*/  IMAD.MOV.U32 R6, RZ, RZ, RZ ;  /* 0x000000ffff067224 */ /* 0x001fe400078e00ff */
[----:B------:R-:W-:-:S04]  /*0aa0*/  IMAD.MOV R5, RZ, RZ, -R7 ;  /* 0x000000ffff057224 */ /* 0x000fc800078e0a07 */
[----:B------:R-:W-:Y:S01]  /*0ab0*/  IMAD R10, R5, R19, RZ ;  /* 0x00000013050a7224 */ /* 0x000fe200078e02ff */
[----:B------:R-:W0:Y:S03]  /*0ac0*/  F2I.FTZ.U32.TRUNC.NTZ R9, R9 ;  /* 0x0000000900097305 */ /* 0x000e26000021f000 */
[----:B------:R-:W-:Y:S01]  /*0ad0*/  IMAD.HI.U32 R10, R7, R10, R6 ;  /* 0x0000000a070a7227 */ /* 0x000fe200078e0006 */
[----:B------:R3:W-:Y:S01]  /*0ae0*/  STL [R1+0x1a38], R3 ;  /* 0x001a380301007387 */ /* 0x0007e20000100800 */
[----:B------:R-:W-:Y:S02]  /*0af0*/  IABS R13, R29 ;  /* 0x0000001d000d7213 */ /* 0x000fe40000000000 */
[----:B------:R-:W-:Y:S02]  /*0b00*/  ISETP.GE.AND P5, PT, R28, RZ, PT ;  /* 0x000000ff1c00720c */ /* 0x000fe40003fa6270 */
[----:B--2---:R-:W-:-:S05]  /*0b10*/  IABS R5, R23 ;  /* 0x0000001700057213 */ /* 0x004fca0000000000 */
[----:B------:R-:W-:Y:S02]  /*0b20*/  IMAD.MOV.U32 R6, RZ, RZ, R5 ;  /* 0x000000ffff067224 */ /* 0x000fe400078e0005 */
[----:B---3--:R-:W-:Y:S02]  /*0b30*/  IMAD.MOV.U32 R3, RZ, RZ, R17 ;  /* 0x000000ffff037224 */ /* 0x008fe400078e0011 */
[----:B------:R-:W-:Y:S01]  /*0b40*/  IMAD.HI.U32 R11, R10, R6, RZ ;  /* 0x000000060a0b7227 */ /* 0x000fe200078e00ff */
[----:B------:R-:W-:Y:S02]  /*0b50*/  IABS R17, R0 ;  /* 0x0000000000117213 */ /* 0x000fe40000000000 */
[----:B----4-:R-:W-:Y:S01]  /*0b60*/  IABS R8, R25 ;  /* 0x0000001900087213 */ /* 0x010fe20000000000 */
[----:B------:R-:W-:Y:S01]  /*0b70*/  IMAD.MOV R11, RZ, RZ, -R11 ;  /* 0x000000ffff0b7224 */ /* 0x000fe200078e0a0b */
[----:B------:R-:W-:-:S03]  /*0b80*/  IABS R0, R24 ;  /* 0x0000001800007213 */ /* 0x000fc60000000000 */
[----:B------:R-:W-:Y:S02]  /*0b90*/  IMAD R6, R19, R11, R6 ;  /* 0x0000000b13067224 */ /* 0x000fe400078e0206 */
[----:B------:R-:W-:Y:S02]  /*0ba0*/  IMAD.MOV.U32 R7, RZ, RZ, R8 ;  /* 0x000000ffff077224 */ /* 0x000fe400078e0008 */
[----:B------:R-:W-:-:S04]  /*0bb0*/  IMAD.HI.U32 R11, R10, R0, RZ ;  /* 0x000000000a0b7227 */ /* 0x000fc800078e00ff */
[----:B0-----:R-:W-:Y:S02]  /*0bc0*/  IMAD.MOV R8, RZ, RZ, -R9 ;  /* 0x000000ffff087224 */ /* 0x001fe400078e0a09 */
[----:B------:R-:W-:Y:S02]  /*0bd0*/  IMAD.MOV R11, RZ, RZ, -R11 ;  /* 0x000000ffff0b7224 */ /* 0x000fe400078e0a0b */
[----:B------:R-:W-:Y:S02]  /*0be0*/  IMAD.MOV.U32 R5, RZ, RZ, R8 ;  /* 0x000000ffff057224 */ /* 0x000fe400078e0008 */
[----:B------:R-:W-:-:S04]  /*0bf0*/  IMAD.HI.U32 R12, R10, R7, RZ ;  /* 0x000000070a0c7227 */ /* 0x000fc800078e00ff */
[----:B------:R-:W-:Y:S02]  /*0c00*/  IMAD R0, R19, R11, R0 ;  /* 0x0000000b13007224 */ /* 0x000fe400078e0200 */
[----:B------:R-:W-:Y:S02]  /*0c10*/  IMAD R5, R5, R4, RZ ;  /* 0x0000000405057224 */ /* 0x000fe400078e02ff */
[----:B------:R-:W-:Y:S02]  /*0c20*/  IMAD.MOV.U32 R8, RZ, RZ, RZ ;  /* 0x000000ffff087224 */ /* 0x000fe400078e00ff */
[----:B------:R-:W-:Y:S01]  /*0c30*/  IMAD.MOV R12, RZ, RZ, -R12 ;  /* 0x000000ffff0c7224 */ /* 0x000fe200078e0a0c */
[----:B------:R-:W-:Y:S01]  /*0c40*/  ISETP.GT.U32.AND P6, PT, R19, R0, PT ;  /* 0x000000001300720c */ /* 0x000fe20003fc4070 */
[----:B------:R-:W-:Y:S01]  /*0c50*/  IMAD.HI.U32 R5, R9, R5, R8 ;  /* 0x0000000509057227 */ /* 0x000fe200078e0008 */
[----:B------:R-:W-:-:S03]  /*0c60*/  ISETP.GT.U32.AND P2, PT, R19, R6, PT ;  /* 0x000000061300720c */ /* 0x000fc60003f44070 */
[----:B------:R-:W-:Y:S02]  /*0c70*/  IMAD R7, R19, R12, R7 ;  /* 0x0000000c13077224 */ /* 0x000fe400078e0207 */
[----:B------:R-:W-:Y:S01]  /*0c80*/  IMAD.MOV.U32 R12, RZ, RZ, R18 ;  /* 0x000000ffff0c7224 */ /* 0x000fe200078e0012 */
[----:B------:R-:W-:Y:S01]  /*0c90*/  IABS R18, R27 ;  /* 0x0000001b00127213 */ /* 0x000fe20000000000 */
[----:B------:R-:W-:-:S04]  /*0ca0*/  IMAD.HI.U32 R9, R5, R14, RZ ;  /* 0x0000000e05097227 */ /* 0x000fc800078e00ff */
[----:B------:R-:W-:-:S04]  /*0cb0*/  IMAD.HI.U32 R8, R10, R18, RZ ;  /* 0x000000120a087227 */ /* 0x000fc800078e00ff */
[----:B------:R-:W-:-:S04]  /*0cc0*/  IMAD.HI.U32 R10, R5, R17, RZ ;  /* 0x00000011050a7227 */ /* 0x000fc800078e00ff */
[----:B------:R-:W-:Y:S02]  /*0cd0*/  IMAD.MOV R9, RZ, RZ, -R9 ;  /* 0x000000ffff097224 */ /* 0x000fe400078e0a09 */
[--C-:B------:R-:W-:Y:S02]  /*0ce0*/  @!P6 IMAD.IADD R0, R0, 0x1, -R19.reuse ;  /* 0x000000010000e824 */ /* 0x100fe400078e0a13 */
[----:B------:R-:W-:Y:S02]  /*0cf0*/  IMAD.MOV R10, RZ, RZ, -R10 ;  /* 0x000000ffff0a7224 */ /* 0x000fe400078e0a0a */
[----:B------:R-:W-:Y:S01]  /*0d00*/  IMAD R14, R4, R9, R14 ;  /* 0x00000009040e7224 */ /* 0x000fe200078e020e */
[----:B------:R-:W-:Y:S01]  /*0d10*/  IABS R9, R16 ;  /* 0x0000001000097213 */ /* 0x000fe20000000000 */
[----:B------:R-:W-:Y:S01]  /*0d20*/  @!P2 IMAD.IADD R6, R6, 0x1, -R19 ;  /* 0x000000010606a824 */ /* 0x000fe200078e0a13 */
[----:B------:R-:W-:Y:S01]  /*0d30*/  ISETP.GT.U32.AND P6, PT, R19, R0, PT ;  /* 0x000000001300720c */ /* 0x000fe20003fc4070 */
[----:B------:R-:W-:Y:S01]  /*0d40*/  IMAD R17, R4, R10, R17 ;  /* 0x0000000a04117224 */ /* 0x000fe200078e0211 */
[----:B------:R-:W-:Y:S01]  /*0d50*/  IABS R10, R15 ;  /* 0x0000000f000a7213 */ /* 0x000fe20000000000 */
[----:B------:R-:W-:Y:S01]  /*0d60*/  IMAD.HI.U32 R15, R5, R9, RZ ;  /* 0x00000009050f7227 */ /* 0x000fe200078e00ff */
[----:B------:R-:W-:-:S02]  /*0d70*/  ISETP.GT.U32.AND P2, PT, R19, R6, PT ;  /* 0x000000061300720c */ /* 0x000fc40003f44070 */
[----:B------:R-:W-:Y:S01]  /*0d80*/  IABS R11, R3 ;  /* 0x00000003000b7213 */ /* 0x000fe20000000000 */
[----:B------:R-:W-:Y:S02]  /*0d90*/  IMAD.MOV.U32 R3, RZ, RZ, R21 ;  /* 0x000000ffff037224 */ /* 0x000fe400078e0015 */
[----:B------:R-:W-:-:S04]  /*0da0*/  IMAD.MOV R15, RZ, RZ, -R15 ;  /* 0x000000ffff0f7224 */ /* 0x000fc800078e0a0f */
[----:B------:R-:W-:Y:S01]  /*0db0*/  IMAD R9, R4, R15, R9 ;  /* 0x0000000f04097224 */ /* 0x000fe200078e0209 */
[----:B------:R-:W-:Y:S01]  /*0dc0*/  IABS R15, R3 ;  /* 0x00000003000f7213 */ /* 0x000fe20000000000 */
[--C-:B------:R-:W-:Y:S01]  /*0dd0*/  @!P6 IMAD.IADD R0, R0, 0x1, -R19.reuse ;  /* 0x000000010000e824 */ /* 0x100fe200078e0a13 */
[----:B------:R-:W2:Y:S01]  /*0de0*/  LDL.LU R3, [R1+0x44] ;  /* 0x0000440001037983 */ /* 0x000ea20000300800 */
[----:B------:R-:W-:Y:S01]  /*0df0*/  @!P2 IMAD.IADD R6, R6, 0x1, -R19 ;  /* 0x000000010606a824 */ /* 0x000fe200078e0a13 */
[----:B------:R-:W-:Y:S02]  /*0e00*/  ISETP.GE.AND P6, PT, R25, RZ, PT ;  /* 0x000000ff1900720c */ /* 0x000fe40003fc6270 */
[----:B------:R-:W3:Y:S01]  /*0e10*/  LDL.LU R29, [R1+0x48] ;  /* 0x00004800011d7983 */ /* 0x000ee20000300800 */
[----:B------:R-:W-:-:S03]  /*0e20*/  ISETP.GE.AND P2, PT, R27, RZ, PT ;  /* 0x000000ff1b00720c */ /* 0x000fc60003f46270 */
[----:B------:R-:W4:Y:S04]  /*0e30*/  LDL.LU R28, [R1+0x4c] ;  /* 0x00004c00011c7983 */ /* 0x000f280000300800 */
[----:B------:R-:W4:Y:S04]  /*0e40*/  LDL.LU R25, [R1+0x50] ;  /* 0x0000500001197983 */ /* 0x000f280000300800 */
[----:B------:R-:W4:Y:S01]  /*0e50*/  LDL R27, [R1+0x199c] ;  /* 0x00199c00011b7983 */ /* 0x000f220000100800 */
[----:B------:R-:W-:Y:S01]  /*0e60*/  IMAD.MOV R8, RZ, RZ, -R8 ;  /* 0x000000ffff087224 */ /* 0x000fe200078e0a08 */
[----:B------:R-:W-:-:S03]  /*0e70*/  ISETP.GT.U32.AND P0, PT, R19, R7, PT ;  /* 0x000000071300720c */ /* 0x000fc60003f04070 */
[----:B------:R-:W-:Y:S02]  /*0e80*/  IMAD R18, R19, R8, R18 ;  /* 0x0000000813127224 */ /* 0x000fe400078e0212 */
[----:B------:R-:W-:-:S04]  /*0e90*/  IMAD.HI.U32 R8, R5, R13, RZ ;  /* 0x0000000d05087227 */ /* 0x000fc800078e00ff */
[----:B------:R-:W-:-:S04]  /*0ea0*/  IMAD.MOV R8, RZ, RZ, -R8 ;  /* 0x000000ffff087224 */ /* 0x000fc800078e0a08 */
[----:B------:R-:W-:Y:S01]  /*0eb0*/  IMAD R13, R4, R8, R13 ;  /* 0x00000008040d7224 */ /* 0x000fe200078e020d */
[----:B------:R-:W-:Y:S01]  /*0ec0*/  IABS R8, R20 ;  /* 0x0000001400087213 */ /* 0x000fe20000000000 */
[----:B------:R-:W-:-:S04]  /*0ed0*/  IMAD.HI.U32 R20, R5, R11, RZ ;  /* 0x0000000b05147227 */ /* 0x000fc800078e00ff */
[----:B------:R-:W-:Y:S02]  /*0ee0*/  IMAD.MOV R20, RZ, RZ, -R20 ;  /* 0x000000ffff147224 */ /* 0x000fe400078e0a14 */
[----:B------:R-:W-:Y:S02]  /*0ef0*/  @!P0 IMAD.IADD R7, R7, 0x1, -R19 ;  /* 0x0000000107078824 */ /* 0x000fe400078e0a13 */
[----:B------:R-:W-:Y:S01]  /*0f00*/  IMAD R11, R4, R20, R11 ;  /* 0x00000014040b7224 */ /* 0x000fe200078e020b */
[----:B------:R-:W-:Y:S01]  /*0f10*/  ISETP.GT.U32.AND P3, PT, R19, R18, PT ;  /* 0x000000121300720c */ /* 0x000fe20003f64070 */
[----:B------:R-:W-:Y:S01]  /*0f20*/  IMAD.HI.U32 R20, R5, R8, RZ ;  /* 0x0000000805147227 */ /* 0x000fe200078e00ff */
[----:B------:R-:W-:-:S03]  /*0f30*/  ISETP.GT.U32.AND P0, PT, R19, R7, PT ;  /* 0x000000071300720c */ /* 0x000fc60003f04070 */
[----:B------:R-:W-:-:S04]  /*0f40*/  IMAD.MOV R20, RZ, RZ, -R20 ;  /* 0x000000ffff147224 */ /* 0x000fc800078e0a14 */
[----:B------:R-:W-:Y:S02]  /*0f50*/  IMAD R8, R4, R20, R8 ;  /* 0x0000001404087224 */ /* 0x000fe400078e0208 */
[----:B------:R-:W-:Y:S02]  /*0f60*/  IMAD.MOV.U32 R20, RZ, RZ, R23 ;  /* 0x000000ffff147224 */ /* 0x000fe400078e0017 */
[--C-:B------:R-:W-:Y:S02]  /*0f70*/  @!P3 IMAD.IADD R18, R18, 0x1, -R19.reuse ;  /* 0x000000011212b824 */ /* 0x100fe400078e0a13 */
[----:B------:R-:W-:Y:S01]  /*0f80*/  @!P0 IMAD.IADD R7, R7, 0x1, -R19 ;  /* 0x0000000107078824 */ /* 0x000fe200078e0a13 */
[----:B------:R-:W-:Y:S02]  /*0f90*/  ISETP.GE.AND P0, PT, R20, RZ, PT ;  /* 0x000000ff1400720c */ /* 0x000fe40003f06270 */
[----:B------:R-:W-:Y:S01]  /*0fa0*/  ISETP.GT.U32.AND P3, PT, R19, R18, PT ;  /* 0x000000121300720c */ /* 0x000fe20003f64070 */
[----:B------:R-:W-:-:S04]  /*0fb0*/  IMAD.HI.U32 R16, R5, R10, RZ ;  /* 0x0000000a05107227 */ /* 0x000fc800078e00ff */
[----:B------:R-:W-:-:S06]  /*0fc0*/  IMAD.MOV R16, RZ, RZ, -R16 ;  /* 0x000000ffff107224 */ /* 0x000fcc00078e0a10 */
[----:B------:R-:W-:Y:S01]  /*0fd0*/  @!P0 IMAD.MOV R6, RZ, RZ, -R6 ;  /* 0x000000ffff068224 */ /* 0x000fe200078e0a06 */
[----:B------:R-:W-:Y:S01]  /*0fe0*/  ISETP.GT.U32.AND P0, PT, R4, R17, PT ;  /* 0x000000110400720c */ /* 0x000fe20003f04070 */
[----:B------:R-:W-:Y:S01]  /*0ff0*/  @!P3 IMAD.IADD R18, R18, 0x1, -R19 ;  /* 0x000000011212b824 */ /* 0x000fe200078e0a13 */
[----:B------:R-:W-:Y:S01]  /*1000*/  ISETP.GE.AND P3, PT, R24, RZ, PT ;  /* 0x000000ff1800720c */ /* 0x000fe20003f66270 */
[----:B------:R-:W-:Y:S01]  /*1010*/  IMAD R10, R4, R16, R10 ;  /* 0x00000010040a7224 */ /* 0x000fe200078e020a */
[----:B------:R-:W-:Y:S01]  /*1020*/  IABS R16, R26 ;  /* 0x0000001a00107213 */ /* 0x000fe20000000000 */
[----:B------:R-:W-:Y:S01]  /*1030*/  IMAD.MOV.U32 R20, RZ, RZ, R7 ;  /* 0x000000ffff147224 */ /* 0x000fe200078e0007 */
[----:B------:R-:W-:-:S03]  /*1040*/  IABS R22, R22 ;  /* 0x0000001600167213 */ /* 0x000fc60000000000 */
[----:B------:R-:W-:-:S04]  /*1050*/  IMAD.HI.U32 R19, R5, R16, RZ ;  /* 0x0000001005137227 */ /* 0x000fc800078e00ff */
[----:B------:R-:W-:Y:S01]  /*1060*/  @!P0 IMAD.IADD R17, R17, 0x1, -R4 ;  /* 0x0000000111118824 */ /* 0x000fe200078e0a04 */
[----:B------:R-:W-:Y:S01]  /*1070*/  ISETP.GT.U32.AND P0, PT, R4, R11, PT ;  /* 0x0000000b0400720c */ /* 0x000fe20003f04070 */
[----:B------:R-:W-:-:S04]  /*1080*/  IMAD.HI.U32 R23, R5, R22, RZ ;  /* 0x0000001605177227 */ /* 0x000fc800078e00ff */
[----:B------:R-:W-:Y:S01]  /*1090*/  @!P6 IMAD.MOV R20, RZ, RZ, -R20 ;  /* 0x000000ffff14e224 */ /* 0x000fe200078e0a14 */
[----:B------:R-:W-:Y:S01]  /*10a0*/  ISETP.NE.AND P6, PT, R2, RZ, PT ;  /* 0x000000ff0200720c */ /* 0x000fe20003fc5270 */
[----:B------:R-:W-:Y:S01]  /*10b0*/  IMAD.MOV R19, RZ, RZ, -R19 ;  /* 0x000000ffff137224 */ /* 0x000fe200078e0a13 */
[----:B------:R-:W-:Y:S01]  /*10c0*/  LOP3.LUT R2, RZ, R2, RZ, 0x33, !PT ;  /* 0x00000002ff027212 */ /* 0x000fe200078e33ff */
[----:B------:R-:W-:Y:S02]  /*10d0*/  @!P2 IMAD.MOV R18, RZ, RZ, -R18 ;  /* 0x000000ffff12a224 */ /* 0x000fe400078e0a12 */
[----:B------:R-:W-:Y:S02]  /*10e0*/  @!P3 IMAD.MOV R0, RZ, RZ, -R0 ;  /* 0x000000ffff00b224 */ /* 0x000fe400078e0a00 */
[----:B------:R-:W-:Y:S02]  /*10f0*/  IMAD.MOV R23, RZ, RZ, -R23 ;  /* 0x000000ffff177224 */ /* 0x000fe400078e0a17 */
[----:B------:R-:W-:Y:S01]  /*1100*/  IMAD R16, R4, R19, R16 ;  /* 0x0000001304107224 */ /* 0x000fe200078e0210 */
[----:B------:R-:W-:Y:S01]  /*1110*/  SEL R19, R2, R6, !P6 ;  /* 0x0000000602137207 */ /* 0x000fe20007000000 */
[----:B------:R-:W-:Y:S01]  /*1120*/  IMAD R7, R4, R23, R22 ;  /* 0x0000001704077224 */ /* 0x000fe200078e0216 */
[----:B------:R-:W-:-:S02]  /*1130*/  SEL R20, R2, R20, !P6 ;  /* 0x0000001402147207 */ /* 0x000fc40007000000 */
[C---:B------:R-:W-:Y:S02]  /*1140*/  SEL R6, R2.reuse, R18, !P6 ;  /* 0x0000001202067207 */ /* 0x040fe40007000000 */
[----:B------:R-:W-:Y:S02]  /*1150*/  SEL R2, R2, R0, !P6 ;  /* 0x0000000002027207 */ /* 0x000fe40007000000 */
[C---:B------:R-:W-:Y:S01]  /*1160*/  ISETP.GT.U32.AND P6, PT, R4.reuse, R13, PT ;  /* 0x0000000d0400720c */ /* 0x040fe20003fc4070 */
[----:B------:R-:W-:Y:S01]  /*1170*/  @!P0 IMAD.IADD R11, R11, 0x1, -R4 ;  /* 0x000000010b0b8824 */ /* 0x000fe200078e0a04 */
[----:B------:R-:W-:Y:S02]  /*1180*/  ISETP.GT.U32.AND P0, PT, R4, R7, PT ;  /* 0x000000070400720c */ /* 0x000fe40003f04070 */
[----:B------:R-:W-:-:S05]  /*1190*/  IABS R12, R12 ;  /* 0x0000000c000c7213 */ /* 0x000fca0000000000 */
[----:B------:R-:W-:-:S04]  /*11a0*/  IMAD.HI.U32 R21, R5, R12, RZ ;  /* 0x0000000c05157227 */ /* 0x000fc800078e00ff */
[--C-:B------:R-:W-:Y:S02]  /*11b0*/  @!P6 IMAD.IADD R13, R13, 0x1, -R4.reuse ;  /* 0x000000010d0de824 */ /* 0x100fe400078e0a04 */
[----:B------:R-:W-:Y:S02]  /*11c0*/  IMAD.MOV R21, RZ, RZ, -R21 ;  /* 0x000000ffff157224 */ /* 0x000fe400078e0a15 */
[----:B------:R-:W-:Y:S01]  /*11d0*/  @!P0 IMAD.IADD R7, R7, 0x1, -R4 ;  /* 0x0000000107078824 */ /* 0x000fe200078e0a04 */
[C---:B------:R-:W-:Y:S01]  /*11e0*/  ISETP.GT.U32.AND P0, PT, R4.reuse, R13, PT ;  /* 0x0000000d0400720c */ /* 0x040fe20003f04070 */
[----:B------:R-:W-:Y:S01]  /*11f0*/  IMAD R12, R4, R21, R12 ;  /* 0x00000015040c7224 */ /* 0x000fe200078e020c */
[----:B------:R-:W-:Y:S01]  /*1200*/  STL [R1+0xa0], R20 ;  /* 0x0000a01401007387 */ /* 0x000fe20000100800 */
[----:B------:R-:W-:-:S03]  /*1210*/  IMAD.HI.U32 R21, R5, R15, RZ ;  /* 0x0000000f05157227 */ /* 0x000fc600078e00ff */
[----:B------:R-:W-:Y:S01]  /*1220*/  STL [R1+0xa8], R19 ;  /* 0x0000a81301007387 */ /* 0x000fe20000100800 */
[----:B------:R-:W-:-:S03]  /*1230*/  IMAD.MOV R21, RZ, RZ, -R21 ;  /* 0x000000ffff157224 */ /* 0x000fc600078e0a15 */
[----:B------:R4:W-:Y:S04]  /*1240*/  STL [R1+0xa4], R6 ;  /* 0x0000a40601007387 */ /* 0x0009e80000100800 */
[----:B------:R0:W-:Y:S01]  /*1250*/  STL [R1+0x9c], R2 ;  /* 0x00009c0201007387 */ /* 0x0001e20000100800 */
[----:B------:R-:W-:Y:S02]  /*1260*/  IMAD R15, R4, R21, R15 ;  /* 0x00000015040f7224 */ /* 0x000fe400078e020f */
[----:B------:R-:W-:Y:S01]  /*1270*/  @!P0 IMAD.IADD R13, R13, 0x1, -R4 ;  /* 0x000000010d0d8824 */ /* 0x000fe200078e0a04 */
[----:B--2---:R-:W-:Y:S02]  /*1280*/  IABS R23, R3 ;  /* 0x0000000300177213 */ /* 0x004fe40000000000 */
[----:B---3--:R-:W-:-:S03]  /*1290*/  IABS R0, R29 ;  /* 0x0000001d00007213 */ /* 0x008fc60000000000 */
[C---:B------:R-:W-:Y:S01]  /*12a0*/  IMAD.HI.U32 R24, R5.reuse, R23, RZ ;  /* 0x0000001705187227 */ /* 0x040fe200078e00ff */
[----:B----4-:R-:W-:Y:S02]  /*12b0*/  IABS R6, R28 ;  /* 0x0000001c00067213 */ /* 0x010fe40000000000 */
[----:B------:R-:W-:Y:S01]  /*12c0*/  IABS R18, R25 ;  /* 0x0000001900127213 */ /* 0x000fe20000000000 */
[----:B------:R-:W-:Y:S01]  /*12d0*/  IMAD.HI.U32 R22, R5, R0, RZ ;  /* 0x0000000005167227 */ /* 0x000fe200078e00ff */
[----:B0-----:R-:W-:-:S03]  /*12e0*/  IABS R2, R27 ;  /* 0x0000001b00027213 */ /* 0x001fc60000000000 */
[----:B------:R-:W-:-:S04]  /*12f0*/  IMAD.HI.U32 R19, R5, R18, RZ ;  /* 0x0000001205137227 */ /* 0x000fc800078e00ff */
[----:B------:R-:W-:-:S04]  /*1300*/  IMAD.HI.U32 R20, R5, R6, RZ ;  /* 0x0000000605147227 */ /* 0x000fc800078e00ff */
[----:B------:R-:W-:-:S04]  /*1310*/  IMAD.HI.U32 R21, R5, R2, RZ ;  /* 0x0000000205157227 */ /* 0x000fc800078e00ff */
[----:B------:R-:W-:Y:S02]  /*1320*/  IMAD.MOV R24, RZ, RZ, -R24 ;  /* 0x000000ffff187224 */ /* 0x000fe400078e0a18 */
[----:B------:R-:W-:Y:S02]  /*1330*/  IMAD.MOV R22, RZ, RZ, -R22 ;  /* 0x000000ffff167224 */ /* 0x000fe400078e0a16 */
[----:B------:R-:W-:Y:S02]  /*1340*/  IMAD.MOV R19, RZ, RZ, -R19 ;  /* 0x000000ffff137224 */ /* 0x000fe400078e0a13 */
[----:B------:R-:W-:Y:S02]  /*1350*/  IMAD.MOV R20, RZ, RZ, -R20 ;  /* 0x000000ffff147224 */ /* 0x000fe400078e0a14 */
[----:B------:R-:W-:Y:S02]  /*1360*/  IMAD.MOV R21, RZ, RZ, -R21 ;  /* 0x000000ffff157224 */ /* 0x000fe400078e0a15 */
[----:B------:R-:W-:-:S02]  /*1370*/  IMAD R5, R4, R24, R23 ;  /* 0x0000001804057224 */ /* 0x000fc400078e0217 */
[----:B------:R-:W2:Y:S01]  /*1380*/  LDL.LU R23, [R1+0x20] ;  /* 0x0000200001177983 */ /* 0x000ea20000300800 */
[C---:B------:R-:W-:Y:S02]  /*1390*/  IMAD R0, R4.reuse, R22, R0 ;  /* 0x0000001604007224 */ /* 0x040fe400078e0200 */
[C---:B------:R-:W-:Y:S01]  /*13a0*/  IMAD R18, R4.reuse, R19, R18 ;  /* 0x0000001304127224 */ /* 0x040fe200078e0212 */
[----:B------:R-:W3:Y:S01]  /*13b0*/  LDL.LU R24, [R1+0x38] ;  /* 0x0000380001187983 */ /* 0x000ee20000300800 */
[C---:B------:R-:W-:Y:S02]  /*13c0*/  IMAD R6, R4.reuse, R20, R6 ;  /* 0x0000001404067224 */ /* 0x040fe400078e0206 */
[----:B------:R-:W-:Y:S01]  /*13d0*/  IMAD.MOV.U32 R19, RZ, RZ, R13 ;  /* 0x000000ffff137224 */ /* 0x000fe200078e000d */
[----:B------:R-:W4:Y:S01]  /*13e0*/  LDL.LU R22, [R1+0x30] ;  /* 0x0000300001167983 */ /* 0x000f220000300800 */
[----:B------:R-:W-:-:S03]  /*13f0*/  IMAD R20, R4, R21, R2 ;  /* 0x0000001504147224 */ /* 0x000fc600078e0202 */
[----:B------:R-:W3:Y:S04]  /*1400*/  LDL.LU R13, [R1+0x2c] ;  /* 0x00002c00010d7983 */ /* 0x000ee80000300800 */
[----:B------:R-:W3:Y:S01]  /*1410*/  LDL.LU R21, [R1+0x24] ;  /* 0x0000240001157983 */ /* 0x000ee20000300800 */
[C---:B------:R-:W-:Y:S02]  /*1420*/  ISETP.GT.U32.AND P3, PT, R4.reuse, R14, PT ;  /* 0x0000000e0400720c */ /* 0x040fe40003f64070 */
[----:B------:R-:W-:Y:S01]  /*1430*/  ISETP.GT.U32.AND P2, PT, R4, R12, PT ;  /* 0x0000000c0400720c */ /* 0x000fe20003f44070 */
[----:B------:R-:W4:Y:S10]  /*1440*/  LDL.LU R2, [R1+0x28] ;  /* 0x0000280001027983 */ /* 0x000f340000300800 */
[--C-:B------:R-:W-:Y:S01]  /*1450*/  @!P3 IMAD.IADD R14, R14, 0x1, -R4.reuse ;  /* 0x000000010e0eb824 */ /* 0x100fe200078e0a04 */
[----:B------:R-:W-:Y:S01]  /*1460*/  ISETP.GT.U32.AND P3, PT, R4, R10, PT ;  /* 0x0000000a0400720c */ /* 0x000fe20003f64070 */
[----:B------:R-:W-:Y:S01]  /*1470*/  @!P2 IMAD.IADD R12, R12, 0x1, -R4 ;  /* 0x000000010c0ca824 */ /* 0x000fe200078e0a04 */
[----:B------:R-:W-:-:S11]  /*1480*/  ISETP.GT.U32.AND P2, PT, R4, R8, PT ;  /* 0x000000080400720c */ /* 0x000fd60003f44070 */
        /* <DEDUP_REMOVED lines=9> */
[C---:B------:R-:W-:Y:S01]  /*1520*/  ISETP.GT.U32.AND P3, PT, R4.reuse, R16, PT ;  /* 0x000000100400720c */ /* 0x040fe20003f64070 */
[----:B------:R-:W-:Y:S01]  /*1530*/  @!P2 IMAD.IADD R11, R11, 0x1, -R4 ;  /* 0x000000010b0ba824 */ /* 0x000fe200078e0a04 */
[C---:B------:R-:W-:Y:S01]  /*1540*/  ISETP.GT.U32.AND P2, PT, R4.reuse, R5, PT ;  /* 0x000000050400720c */ /* 0x040fe20003f44070 */
[----:B------:R-:W-:Y:S01]  /*1550*/  @!P5 IMAD.MOV R14, RZ, RZ, -R14 ;  /* 0x000000ffff0ed224 */ /* 0x000fe200078e0a0e */
[----:B------:R-:W-:-:S09]  /*1560*/  ISETP.GT.U32.AND P5, PT, R4, R7, PT ;  /* 0x000000070400720c */ /* 0x000fd20003fa4070 */
[--C-:B------:R-:W-:Y:S02]  /*1570*/  @!P3 IMAD.IADD R16, R16, 0x1, -R4.reuse ;  /* 0x000000011010b824 */ /* 0x100fe400078e0a04 */
[--C-:B------:R-:W-:Y:S02]  /*1580*/  @!P2 IMAD.IADD R5, R5, 0x1, -R4.reuse ;  /* 0x000000010505a824 */ /* 0x100fe400078e0a04 */
[----:B------:R-:W-:Y:S01]  /*1590*/  @!P5 IMAD.IADD R7, R7, 0x1, -R4 ;  /* 0x000000010707d824 */ /* 0x000fe200078e0a04 */
[----:B--2---:R-:W-:Y:S02]  /*15a0*/  ISETP.GE.AND P5, PT, R23, RZ, PT ;  /* 0x000000ff1700720c */ /* 0x004fe40003fa6270 */
[----:B------:R-:W2:Y:S01]  /*15b0*/  LDL.LU R23, [R1+0x3c] ;  /* 0x00003c0001177983 */ /* 0x000ea20000300800 */
[----:B---3--:R-:W-:-:S13]  /*15c0*/  ISETP.GE.AND P3, PT, R21, RZ, PT ;  /* 0x000000ff1500720c */ /* 0x008fda0003f66270 */
[----:B------:R-:W-:Y:S01]  /*15d0*/  @!P3 IMAD.MOV R11, RZ, RZ, -R11 ;  /* 0x000000ffff0bb224 */ /* 0x000fe200078e0a0b */
[----:B------:R-:W-:-:S13]  /*15e0*/  ISETP.GT.U32.AND P3, PT, R4, R5, PT ;  /* 0x000000050400720c */ /* 0x000fda0003f64070 */
[----:B------:R-:W-:Y:S01]  /*15f0*/  @!P3 IMAD.IADD R5, R5, 0x1, -R4 ;  /* 0x000000010505b824 */ /* 0x000fe200078e0a04 */
[----:B------:R-:W-:Y:S02]  /*1600*/  ISETP.GE.AND P3, PT, R3, RZ, PT ;  /* 0x000000ff0300720c */ /* 0x000fe40003f66270 */
[----:B------:R-:W3:Y:S01]  /*1610*/  LDL.LU R3, [R1+0x1a38] ;  /* 0x001a380001037983 */ /* 0x000ee20000300800 */
[C---:B------:R-:W-:Y:S01]  /*1620*/  ISETP.GT.U32.AND P6, PT, R4.reuse, R9, PT ;  /* 0x000000090400720c */ /* 0x040fe20003fc4070 */
[----:B------:R-:W-:Y:S01]  /*1630*/  @!P4 IMAD.MOV R19, RZ, RZ, -R19 ;  /* 0x000000ffff13c224 */ /* 0x000fe200078e0a13 */
[----:B------:R-:W-:-:S11]  /*1640*/  ISETP.GT.U32.AND P4, PT, R4, R15, PT ;  /* 0x0000000f0400720c */ /* 0x000fd60003f84070 */
[--C-:B------:R-:W-:Y:S01]  /*1650*/  @!P6 IMAD.IADD R9, R9, 0x1, -R4.reuse ;  /* 0x000000010909e824 */ /* 0x100fe200078e0a04 */
[C---:B------:R-:W-:Y:S01]  /*1660*/  ISETP.GT.U32.AND P6, PT, R4.reuse, R17, PT ;  /* 0x000000110400720c */ /* 0x040fe20003fc4070 */
[----:B------:R-:W-:Y:S01]  /*1670*/  @!P4 IMAD.IADD R15, R15, 0x1, -R4 ;  /* 0x000000010f0fc824 */ /* 0x000fe200078e0a04 */
[C---:B------:R-:W-:Y:S02]  /*1680*/  ISETP.GT.U32.AND P4, PT, R4.reuse, R20, PT ;  /* 0x000000140400720c */ /* 0x040fe40003f84070 */
[----:B------:R-:W-:-:S09]  /*1690*/  ISETP.GT.U32.AND P0, PT, R4, R10, PT ;  /* 0x0000000a0400720c */ /* 0x000fd20003f04070 */
[--C-:B------:R-:W-:Y:S02]  /*16a0*/  @!P6 IMAD.IADD R17, R17, 0x1, -R4.reuse ;  /* 0x000000011111e824 */ /* 0x100fe400078e0a04 */
[--C-:B------:R-:W-:Y:S02]  /*16b0*/  @!P4 IMAD.IADD R20, R20, 0x1, -R4.reuse ;  /* 0x000000011414c824 */ /* 0x100fe400078e0a04 */
[----:B------:R-:W-:Y:S01]  /*16c0*/  @!P1 IMAD.MOV R17, RZ, RZ, -R17 ;  /* 0x000000ffff119224 */ /* 0x000fe200078e0a11 */
[C---:B------:R-:W-:Y:S02]  /*16d0*/  ISETP.GT.U32.AND P1, PT, R4.reuse, R9, PT ;  /* 0x000000090400720c */ /* 0x040fe40003f24070 */
[C---:B------:R-:W-:Y:S02]  /*16e0*/  ISETP.GT.U32.AND P4, PT, R4.reuse, R16, PT ;  /* 0x000000100400720c */ /* 0x040fe40003f84070 */
[----:B------:R-:W-:Y:S01]  /*16f0*/  ISETP.GT.U32.AND P6, PT, R4, R8, PT ;  /* 0x000000080400720c */ /* 0x000fe20003fc4070 */
[----:B------:R-:W-:Y:S01]  /*1700*/  @!P0 IMAD.IADD R10, R10, 0x1, -R4 ;  /* 0x000000010a0a8824 */ /* 0x000fe200078e0a04 */
[----:B------:R-:W-:-:S07]  /*1710*/  ISETP.GT.U32.AND P0, PT, R4, R0, PT ;  /* 0x000000000400720c */ /* 0x000fce0003f04070 */
[--C-:B------:R-:W-:Y:S01]  /*1720*/  @!P1 IMAD.IADD R9, R9, 0x1, -R4.reuse ;  /* 0x0000000109099824 */ /* 0x100fe200078e0a04 */
[----:B------:R-:W-:Y:S01]  /*1730*/  ISETP.GT.U32.AND P1, PT, R4, R6, PT ;  /* 0x000000060400720c */ /* 0x000fe20003f24070 */
[--C-:B------:R-:W-:Y:S01]  /*1740*/  @!P4 IMAD.IADD R16, R16, 0x1, -R4.reuse ;  /* 0x000000011010c824 */ /* 0x100fe200078e0a04 */
[----:B------:R-:W-:Y:S02]  /*1750*/  ISETP.GE.AND P4, PT, R26, RZ, PT ;  /* 0x000000ff1a00720c */ /* 0x000fe40003f86270 */
[----:B------:R-:W0:Y:S01]  /*1760*/  S2R R26, SR_TID.X ;  /* 0x00000000001a7919 */ /* 0x000e220000002100 */
[--C-:B------:R-:W-:Y:S01]  /*1770*/  @!P6 IMAD.IADD R8, R8, 0x1, -R4.reuse ;  /* 0x000000010808e824 */ /* 0x100fe200078e0a04 */
[----:B------:R-:W-:Y:S01]  /*1780*/  ISETP.GT.U32.AND P6, PT, R4, R18, PT ;  /* 0x000000120400720c */ /* 0x000fe20003fc4070 */
[----:B------:R-:W-:Y:S01]  /*1790*/  @!P0 IMAD.IADD R0, R0, 0x1, -R4 ;  /* 0x0000000100008824 */ /* 0x000fe200078e0a04 */
[----:B----4-:R-:W-:Y:S02]  /*17a0*/  ISETP.GE.AND P2, PT, R2, RZ, PT ;  /* 0x000000ff0200720c */ /* 0x010fe40003f46270 */
[----:B------:R-:W-:-:S03]  /*17b0*/  ISETP.GE.AND P0, PT, R13, RZ, PT ;  /* 0x000000ff0d00720c */ /* 0x000fc60003f06270 */
[----:B------:R-:W-:Y:S01]  /*17c0*/  @!P1 IMAD.IADD R6, R6, 0x1, -R4 ;  /* 0x0000000106069824 */ /* 0x000fe200078e0a04 */
[----:B------:R-:W-:-:S05]  /*17d0*/  ISETP.GE.AND P1, PT, R22, RZ, PT ;  /* 0x000000ff1600720c */ /* 0x000fca0003f26270 */
[----:B------:R-:W-:Y:S01]  /*17e0*/  @!P6 IMAD.IADD R18, R18, 0x1, -R4 ;  /* 0x000000011212e824 */ /* 0x000fe200078e0a04 */
[----:B------:R-:W-:Y:S01]  /*17f0*/  ISETP.GE.AND P6, PT, R24, RZ, PT ;  /* 0x000000ff1800720c */ /* 0x000fe20003fc6270 */
[----:B------:R-:W-:Y:S01]  /*1800*/  @!P2 IMAD.MOV R10, RZ, RZ, -R10 ;  /* 0x000000ffff0aa224 */ /* 0x000fe200078e0a0a */
[C---:B------:R-:W-:Y:S01]  /*1810*/  ISETP.GT.U32.AND P2, PT, R4.reuse, R0, PT ;  /* 0x000000000400720c */ /* 0x040fe20003f44070 */
[----:B------:R-:W-:Y:S01]  /*1820*/  @!P0 IMAD.MOV R9, RZ, RZ, -R9 ;  /* 0x000000ffff098224 */ /* 0x000fe200078e0a09 */
[----:B------:R-:W-:-:S03]  /*1830*/  ISETP.GT.U32.AND P0, PT, R4, R6, PT ;  /* 0x000000060400720c */ /* 0x000fc60003f04070 */
[----:B------:R-:W-:Y:S01]  /*1840*/  @!P1 IMAD.MOV R8, RZ, RZ, -R8 ;  /* 0x000000ffff089224 */ /* 0x000fe200078e0a08 */
[----:B------:R-:W-:Y:S01]  /*1850*/  ISETP.GT.U32.AND P1, PT, R4, R18, PT ;  /* 0x000000120400720c */ /* 0x000fe20003f24070 */
[----:B------:R-:W-:-:S04]  /*1860*/  IMAD.MOV.U32 R21, RZ, RZ, R12 ;  /* 0x000000ffff157224 */ /* 0x000fc800078e000c */
[----:B------:R-:W-:Y:S01]  /*1870*/  @!P5 IMAD.MOV R21, RZ, RZ, -R21 ;  /* 0x000000ffff15d224 */ /* 0x000fe200078e0a15 */
[----:B------:R-:W-:Y:S02]  /*1880*/  ISETP.GT.U32.AND P5, PT, R4, R20, PT ;  /* 0x000000140400720c */ /* 0x000fe40003fa4070 */
[----:B0-----:R-:W-:Y:S01]  /*1890*/  LOP3.LUT R26, R26, 0x3f, RZ, 0xc0, !PT ;  /* 0x0000003f1a1a7812 */ /* 0x001fe200078ec0ff */
[----:B------:R-:W-:-:S03]  /*18a0*/  @!P6 IMAD.MOV R7, RZ, RZ, -R7 ;  /* 0x000000ffff07e224 */ /* 0x000fc600078e0a07 */
[----:B------:R-:W-:Y:S01]  /*18b0*/  LOP3.LUT R13, R26, 0x40, RZ, 0xfc, !PT ;  /* 0x000000401a0d7812 */ /* 0x000fe200078efcff */
[--C-:B------:R-:W-:Y:S01]  /*18c0*/  @!P2 IMAD.IADD R0, R0, 0x1, -R4.reuse ;  /* 0x000000010000a824 */ /* 0x100fe200078e0a04 */
[----:B------:R-:W-:Y:S01]  /*18d0*/  ISETP.GE.AND P2, PT, R29, RZ, PT ;  /* 0x000000ff1d00720c */ /* 0x000fe20003f46270 */
[--C-:B------:R-:W-:Y:S01]  /*18e0*/  @!P0 IMAD.IADD R6, R6, 0x1, -R4.reuse ;  /* 0x0000000106068824 */ /* 0x100fe200078e0a04 */
[----:B------:R-:W-:Y:S01]  /*18f0*/  ISETP.GE.AND P0, PT, R28, RZ, PT ;  /* 0x000000ff1c00720c */ /* 0x000fe20003f06270 */
[----:B------:R-:W-:Y:S01]  /*1900*/  @!P1 IMAD.IADD R18, R18, 0x1, -R4 ;  /* 0x0000000112129824 */ /* 0x000fe200078e0a04 */
[----:B------:R-:W-:Y:S01]  /*1910*/  ISETP.GE.AND P1, PT, R25, RZ, PT ;  /* 0x000000ff1900720c */ /* 0x000fe20003f26270 */
[----:B------:R-:W-:Y:S01]  /*1920*/  @!P4 IMAD.MOV R16, RZ, RZ, -R16 ;  /* 0x000000ffff10c224 */ /* 0x000fe200078e0a10 */
[----:B------:R-:W-:Y:S01]  /*1930*/  ISETP.GE.AND P4, PT, R27, RZ, PT ;  /* 0x000000ff1b00720c */ /* 0x000fe20003f86270 */
[----:B------:R-:W-:Y:S02]  /*1940*/  IMAD R13, R13, UR4, RZ ;  /* 0x000000040d0d7c24 */ /* 0x000fe4000f8e02ff */
[----:B------:R-:W-:Y:S01]  /*1950*/  IMAD R22, R26, UR4, RZ ;  /* 0x000000041a167c24 */ /* 0x000fe2000f8e02ff */
[----:B------:R-:W0:Y:S01]  /*1960*/  LDCU UR4, c[0x0][0x3b0] ;  /* 0x00007600ff0477ac */ /* 0x000e220008000800 */
[----:B------:R-:W-:Y:S01]  /*1970*/  @!P5 IMAD.IADD R20, R20, 0x1, -R4 ;  /* 0x000000011414d824 */ /* 0x000fe200078e0a04 */
[----:B------:R-:W-:Y:S01]  /*1980*/  LEA R12, P5, R13, UR14, 0x1 ;  /* 0x0000000e0d0c7c11 */ /* 0x000fe2000f8a08ff */
[----:B------:R-:W-:-:S03]  /*1990*/  @!P3 IMAD.MOV R5, RZ, RZ, -R5 ;  /* 0x000000ffff05b224 */ /* 0x000fc600078e0a05 */
[----:B------:R-:W-:Y:S01]  /*19a0*/  LEA.HI.X.SX32 R13, R13, UR15, 0x1, P5 ;  /* 0x0000000f0d0d7c11 */ /* 0x000fe2000a8f0eff */
[----:B------:R-:W-:Y:S02]  /*19b0*/  @!P2 IMAD.MOV R0, RZ, RZ, -R0 ;  /* 0x000000ffff00a224 */ /* 0x000fe400078e0a00 */
[----:B------:R-:W-:Y:S02]  /*19c0*/  @!P0 IMAD.MOV R6, RZ, RZ, -R6 ;  /* 0x000000ffff068224 */ /* 0x000fe400078e0a06 */
[----:B------:R-:W-:Y:S02]  /*19d0*/  @!P1 IMAD.MOV R18, RZ, RZ, -R18 ;  /* 0x000000ffff129224 */ /* 0x000fe400078e0a12 */
[----:B------:R-:W-:Y:S01]  /*19e0*/  @!P4 IMAD.MOV R20, RZ, RZ, -R20 ;  /* 0x000000ffff14c224 */ /* 0x000fe200078e0a14 */
[----:B--2---:R-:W-:-:S13]  /*19f0*/  ISETP.GE.AND P6, PT, R23, RZ, PT ;  /* 0x000000ff1700720c */ /* 0x004fda0003fc6270 */
[----:B------:R-:W-:Y:S01]  /*1a00*/  @!P6 IMAD.MOV R15, RZ, RZ, -R15 ;  /* 0x000000ffff0fe224 */ /* 0x000fe200078e0a0f */
[C---:B------:R-:W-:Y:S02]  /*1a10*/  LEA R2, P6, R22.reuse, UR14, 0x1 ;  /* 0x0000000e16027c11 */ /* 0x040fe4000f8c08ff */
[----:B---3--:R-:W-:Y:S02]  /*1a20*/  ISETP.NE.AND P5, PT, R3, RZ, PT ;  /* 0x000000ff0300720c */ /* 0x008fe40003fa5270 */
[----:B------:R-:W-:Y:S02]  /*1a30*/  LOP3.LUT R4, RZ, R3, RZ, 0x33, !PT ;  /* 0x00000003ff047212 */ /* 0x000fe400078e33ff */
[----:B------:R-:W-:Y:S01]  /*1a40*/  LEA.HI.X.SX32 R3, R22, UR15, 0x1, P6 ;  /* 0x0000000f16037c11 */ /* 0x000fe2000b0f0eff */
[----:B------:R-:W1:Y:S01]  /*1a50*/  LDCU UR15, c[0x0][0x3a0] ;  /* 0x00007400ff0f77ac */ /* 0x000e620008000800 */
[C---:B------:R-:W-:Y:S02]  /*1a60*/  SEL R17, R4.reuse, R17, !P5 ;  /* 0x0000001104117207 */ /* 0x040fe40006800000 */
[----:B------:R-:W-:-:S02]  /*1a70*/  SEL R23, R4, R9, !P5 ;  /* 0x0000000904177207 */ /* 0x000fc40006800000 */
[C---:B------:R-:W-:Y:S02]  /*1a80*/  SEL R24, R4.reuse, R8, !P5 ;  /* 0x0000000804187207 */ /* 0x040fe40006800000 */
[C---:B------:R-:W-:Y:S02]  /*1a90*/  SEL R14, R4.reuse, R14, !P5 ;  /* 0x0000000e040e7207 */ /* 0x040fe40006800000 */
[C---:B------:R-:W-:Y:S02]  /*1aa0*/  SEL R19, R4.reuse, R19, !P5 ;  /* 0x0000001304137207 */ /* 0x040fe40006800000 */
[C---:B------:R-:W-:Y:S02]  /*1ab0*/  SEL R21, R4.reuse, R21, !P5 ;  /* 0x0000001504157207 */ /* 0x040fe40006800000 */
        /* <DEDUP_REMOVED lines=9> */
[----:B------:R-:W-:Y:S01]  /*1b50*/  SEL R4, R4, R20, !P5 ;  /* 0x0000001404047207 */ /* 0x000fe20006800000 */
[----:B0-----:R-:W-:Y:S02]  /*1b60*/  IMAD R0, R17, UR4, RZ ;  /* 0x0000000411007c24 */ /* 0x001fe4000f8e02ff */
[----:B------:R-:W-:Y:S02]  /*1b70*/  IMAD R28, R5, UR4, RZ ;  /* 0x00000004051c7c24 */ /* 0x000fe4000f8e02ff */
[----:B------:R-:W-:Y:S02]  /*1b80*/  IMAD R10, R4, UR4, RZ ;  /* 0x00000004040a7c24 */ /* 0x000fe4000f8e02ff */
[----:B------:R-:W-:Y:S02]  /*1b90*/  IMAD R18, R14, UR4, RZ ;  /* 0x000000040e127c24 */ /* 0x000fe4000f8e02ff */
[----:B------:R-:W-:-:S04]  /*1ba0*/  IMAD.WIDE R4, R0, 0x2, R12 ;  /* 0x0000000200047825 */ /* 0x000fc800078e020c */
[----:B------:R-:W-:Y:S02]  /*1bb0*/  IMAD R19, R19, UR4, RZ ;  /* 0x0000000413137c24 */ /* 0x000fe4000f8e02ff */
[----:B------:R-:W-:Y:S02]  /*1bc0*/  IMAD R20, R21, UR4, RZ ;  /* 0x0000000415147c24 */ /* 0x000fe4000f8e02ff */
[----:B------:R-:W-:Y:S01]  /*1bd0*/  IMAD R26, R15, UR4, RZ ;  /* 0x000000040f1a7c24 */ /* 0x000fe2000f8e02ff */
[----:B------:R0:W-:Y:S01]  /*1be0*/  STL.64 [R1+0x88], R4 ;  /* 0x0000880401007387 */ /* 0x0001e20000100a00 */
[----:B------:R-:W-:Y:S02]  /*1bf0*/  IMAD R25, R7, UR4, RZ ;  /* 0x0000000407197c24 */ /* 0x000fe4000f8e02ff */
[----:B------:R-:W-:Y:S02]  /*1c00*/  IMAD R17, R6, UR4, RZ ;  /* 0x0000000406117c24 */ /* 0x000fe4000f8e02ff */
[----:B------:R-:W-:-:S04]  /*1c10*/  IMAD.WIDE R14, R18, 0x2, R12 ;  /* 0x00000002120e7825 */ /* 0x000fc800078e020c */
[--C-:B------:R-:W-:Y:S01]  /*1c20*/  IMAD.WIDE R6, R19, 0x2, R12.reuse ;  /* 0x0000000213067825 */ /* 0x100fe200078e020c */
[----:B------:R2:W-:Y:S03]  /*1c30*/  STL.64 [R1+0x80], R14 ;  /* 0x0000800e01007387 */ /* 0x0005e60000100a00 */
[----:B------:R-:W-:Y:S02]  /*1c40*/  IMAD R21, R11, UR4, RZ ;  /* 0x000000040b157c24 */ /* 0x000fe4000f8e02ff */
[----:B0-----:R-:W-:Y:S01]  /*1c50*/  IMAD.WIDE R4, R20, 0x2, R12 ;  /* 0x0000000214047825 */ /* 0x001fe200078e020c */
[----:B------:R0:W-:Y:S03]  /*1c60*/  STL.64 [R1+0x78], R6 ;  /* 0x0000780601007387 */ /* 0x0001e60000100a00 */
[----:B------:R-:W-:-:S02]  /*1c70*/  IMAD R22, R22, UR4, RZ ;  /* 0x0000000416167c24 */ /* 0x000fc4000f8e02ff */
[----:B------:R-:W-:Y:S01]  /*1c80*/  IMAD R23, R23, UR4, RZ ;  /* 0x0000000417177c24 */ /* 0x000fe2000f8e02ff */
[----:B------:R3:W-:Y:S01]  /*1c90*/  STL.64 [R1+0x70], R4 ;  /* 0x0000700401007387 */ /* 0x0007e20000100a00 */
[----:B--2---:R-:W-:-:S04]  /*1ca0*/  IMAD.WIDE R14, R21, 0x2, R12 ;  /* 0x00000002150e7825 */ /* 0x004fc800078e020c */
[--C-:B0-----:R-:W-:Y:S01]  /*1cb0*/  IMAD.WIDE R6, R22, 0x2, R12.reuse ;  /* 0x0000000216067825 */ /* 0x101fe200078e020c */
[----:B------:R0:W-:Y:S03]  /*1cc0*/  STL.64 [R1+0x48], R14 ;  /* 0x0000480e01007387 */ /* 0x0001e60000100a00 */
[----:B------:R-:W-:Y:S02]  /*1cd0*/  IMAD R24, R24, UR4, RZ ;  /* 0x0000000418187c24 */ /* 0x000fe4000f8e02ff */
[--C-:B---3--:R-:W-:Y:S01]  /*1ce0*/  IMAD.WIDE R4, R23, 0x2, R12.reuse ;  /* 0x0000000217047825 */ /* 0x108fe200078e020c */
[----:B------:R2:W-:Y:S04]  /*1cf0*/  STL.64 [R1+0x38], R6 ;  /* 0x0000380601007387 */ /* 0x0005e80000100a00 */
[----:B------:R3:W-:Y:S01]  /*1d00*/  STL.64 [R1+0x28], R4 ;  /* 0x0000280401007387 */ /* 0x0007e20000100a00 */
[----:B0-----:R-:W-:-:S04]  /*1d10*/  IMAD.WIDE R14, R24, 0x2, R12 ;  /* 0x00000002180e7825 */ /* 0x001fc800078e020c */
[----:B------:R-:W-:Y:S02]  /*1d20*/  IMAD R27, R16, UR4, RZ ;  /* 0x00000004101b7c24 */ /* 0x000fe4000f8e02ff */
[----:B--2---:R-:W-:-:S04]  /*1d30*/  IMAD.WIDE R6, R25, 0x2, R12 ;  /* 0x0000000219067825 */ /* 0x004fc800078e020c */
[----:B---3--:R-:W-:Y:S01]  /*1d40*/  IMAD.WIDE R4, R26, 0x2, R12 ;  /* 0x000000021a047825 */ /* 0x008fe200078e020c */
[----:B------:R-:W-:Y:S04]  /*1d50*/  STL.64 [R1+0x18], R14 ;  /* 0x0000180e01007387 */ /* 0x000fe80000100a00 */
[----:B------:R-:W-:Y:S04]  /*1d60*/  STL.64 [R1+0x19b0], R4 ;  /* 0x0019b00401007387 */ /* 0x000fe80000100a00 */
[----:B------:R0:W-:Y:S01]  /*1d70*/  STL.64 [R1+0x8], R6 ;  /* 0x0000080601007387 */ /* 0x0001e20000100a00 */
[----:B------:R-:W-:-:S02]  /*1d80*/  IMAD R29, R8, UR4, RZ ;  /* 0x00000004081d7c24 */ /* 0x000fc4000f8e02ff */
[----:B0-----:R-:W-:-:S05]  /*1d90*/  IMAD.WIDE R6, R27, 0x2, R12 ;  /* 0x000000021b067825 */ /* 0x001fca00078e020c */
[----:B------:R0:W-:Y:S01]  /*1da0*/  STL.64 [R1+0x19b8], R6 ;  /* 0x0019b80601007387 */ /* 0x0001e20000100a00 */
[----:B------:R-:W-:-:S04]  /*1db0*/  IMAD.WIDE R14, R29, 0x2, R12 ;  /* 0x000000021d0e7825 */ /* 0x000fc800078e020c */
[----:B------:R-:W-:Y:S01]  /*1dc0*/  IMAD R9, R9, UR4, RZ ;  /* 0x0000000409097c24 */ /* 0x000fe2000f8e02ff */
[----:B------:R-:W2:Y:S01]  /*1dd0*/  LDCU UR4, c[0x0][0x3a4] ;  /* 0x00007480ff0477ac */ /* 0x000ea20008000800 */
[----:B0-----:R-:W-:Y:S02]  /*1de0*/  IMAD.MOV.U32 R7, RZ, RZ, R10 ;  /* 0x000000ffff077224 */ /* 0x001fe400078e000a */
[----:B------:R-:W-:-:S05]  /*1df0*/  IMAD.WIDE R10, R28, 0x2, R12 ;  /* 0x000000021c0a7825 */ /* 0x000fca00078e020c */
[----:B------:R-:W-:Y:S04]  /*1e00*/  STL.64 [R1+0x19c0], R10 ;  /* 0x0019c00a01007387 */ /* 0x000fe80000100a00 */
[----:B------:R0:W-:Y:S02]  /*1e10*/  STL.64 [R1+0x19c8], R14 ;  /* 0x0019c80e01007387 */ /* 0x0001e40000100a00 */
[----:B0-----:R-:W-:Y:S02]  /*1e20*/  IMAD.MOV.U32 R14, RZ, RZ, R17 ;  /* 0x000000ffff0e7224 */ /* 0x001fe400078e0011 */
[----:B------:R-:W-:Y:S02]  /*1e30*/  IMAD.MOV.U32 R15, RZ, RZ, R9 ;  /* 0x000000ffff0f7224 */ /* 0x000fe400078e0009 */
[----:B------:R-:W-:-:S04]  /*1e40*/  IMAD.WIDE R16, R14, 0x2, R12 ;  /* 0x000000020e107825 */ /* 0x000fc800078e020c */
[--C-:B------:R-:W-:Y:S01]  /*1e50*/  IMAD.WIDE R8, R15, 0x2, R12.reuse ;  /* 0x000000020f087825 */ /* 0x100fe200078e020c */
[----:B------:R-:W-:Y:S04]  /*1e60*/  STL.64 [R1+0x19d0], R16 ;  /* 0x0019d01001007387 */ /* 0x000fe80000100a00 */
[----:B------:R0:W-:Y:S04]  /*1e70*/  STL.64 [R1+0x19d8], R8 ;  /* 0x0019d80801007387 */ /* 0x0001e80000100a00 */
[----:B0-----:R-:W3:Y:S01]  /*1e80*/  LDL.LU.64 R8, [R1+0x28] ;  /* 0x0000280001087983 */ /* 0x001ee20000300a00 */
[----:B------:R-:W-:-:S03]  /*1e90*/  IMAD.WIDE R12, R7, 0x2, R12 ;  /* 0x00000002070c7825 */ /* 0x000fc600078e020c */
[----:B---3--:R-:W-:Y:S04]  /*1ea0*/  STL.64 [R1+0x19e0], R8 ;  /* 0x0019e00801007387 */ /* 0x008fe80000100a00 */
[----:B------:R0:W-:Y:S04]  /*1eb0*/  STL.64 [R1+0x19e8], R12 ;  /* 0x0019e80c01007387 */ /* 0x0001e80000100a00 */
[----:B0-----:R-:W3:Y:S01]  /*1ec0*/  LDL.LU.64 R12, [R1+0x38] ;  /* 0x00003800010c7983 */ /* 0x001ee20000300a00 */
[----:B------:R-:W-:-:S04]  /*1ed0*/  IMAD.WIDE R10, R18, 0x2, R2 ;  /* 0x00000002120a7825 */ /* 0x000fc800078e0202 */
[----:B------:R-:W-:-:S04]  /*1ee0*/  IMAD.WIDE R8, R19, 0x2, R2 ;  /* 0x0000000213087825 */ /* 0x000fc800078e0202 */
[----:B------:R-:W-:-:S04]  /*1ef0*/  IMAD.WIDE R4, R0, 0x2, R2 ;  /* 0x0000000200047825 */ /* 0x000fc800078e0202 */
[----:B------:R-:W-:Y:S01]  /*1f00*/  IMAD.MOV.U32 R0, RZ, RZ, R7 ;  /* 0x000000ffff007224 */ /* 0x000fe200078e0007 */
[----:B---3--:R0:W-:Y:S04]  /*1f10*/  STL.64 [R1+0x19f0], R12 ;  /* 0x0019f00c01007387 */ /* 0x0081e80000100a00 */
[----:B------:R-:W-:Y:S04]  /*1f20*/  STL.64 [R1+0x60], R10 ;  /* 0x0000600a01007387 */ /* 0x000fe80000100a00 */
[----:B------:R-:W3:Y:S04]  /*1f30*/  LDL.LU.64 R6, [R1+0x88] ;  /* 0x0000880001067983 */ /* 0x000ee80000300a00 */
[----:B------:R4:W-:Y:S01]  /*1f40*/  STL.64 [R1+0x58], R8 ;  /* 0x0000580801007387 */ /* 0x0009e20000100a00 */
[----:B0-----:R-:W-:-:S05]  /*1f50*/  IMAD.WIDE R12, R21, 0x2, R2 ;  /* 0x00000002150c7825 */ /* 0x001fca00078e0202 */
[----:B------:R0:W-:Y:S01]  /*1f60*/  STL.64 [R1+0x19f8], R12 ;  /* 0x0019f80c01007387 */ /* 0x0001e20000100a00 */
[----:B----4-:R-:W-:-:S05]  /*1f70*/  IMAD.WIDE R8, R20, 0x2, R2 ;  /* 0x0000000214087825 */ /* 0x010fca00078e0202 */
[----:B------:R-:W-:Y:S04]  /*1f80*/  STL.64 [R1+0x50], R8 ;  /* 0x0000500801007387 */ /* 0x000fe80000100a00 */
[----:B0-----:R-:W4:Y:S04]  /*1f90*/  LDL.LU.64 R12, [R1+0x48] ;  /* 0x00004800010c7983 */ /* 0x001f280000300a00 */
[----:B----4-:R0:W-:Y:S04]  /*1fa0*/  STL.64 [R1+0x1a00], R12 ;  /* 0x001a000c01007387 */ /* 0x0101e80000100a00 */
        /* <DEDUP_REMOVED lines=10> */
[----:B0-----:R-:W4:Y:S01]  /*2050*/  LDL.LU.64 R12, [R1+0x80] ;  /* 0x00008000010c7983 */ /* 0x001f220000300a00 */
[----:B------:R-:W-:-:S04]  /*2060*/  IMAD.WIDE R8, R22, 0x2, R2 ;  /* 0x0000000216087825 */ /* 0x000fc800078e0202 */
[----:B------:R-:W-:-:S04]  /*2070*/  IMAD.WIDE R16, R23, 0x2, R2 ;  /* 0x0000000217107825 */ /* 0x000fc800078e0202 */
[----:B------:R-:W-:-:S04]  /*2080*/  IMAD.WIDE R10, R24, 0x2, R2 ;  /* 0x00000002180a7825 */ /* 0x000fc800078e0202 */
[----:B------:R-:W-:-:S04]  /*2090*/  IMAD.WIDE R18, R26, 0x2, R2 ;  /* 0x000000021a127825 */ /* 0x000fc800078e0202 */
[----:B------:R-:W-:-:S04]  /*20a0*/  IMAD.WIDE R20, R27, 0x2, R2 ;  /* 0x000000021b147825 */ /* 0x000fc800078e0202 */
[----:B------:R-:W-:-:S04]  /*20b0*/  IMAD.WIDE R22, R28, 0x2, R2 ;  /* 0x000000021c167825 */ /* 0x000fc800078e0202 */
[----:B------:R-:W-:Y:S01]  /*20c0*/  IMAD.WIDE R26, R14, 0x2, R2 ;  /* 0x000000020e1a7825 */ /* 0x000fe200078e0202 */
[----:B----4-:R0:W-:Y:S03]  /*20d0*/  STL.64 [R1+0x1a30], R12 ;  /* 0x001a300c01007387 */ /* 0x0101e60000100a00 */
[----:B0-----:R-:W-:Y:S02]  /*20e0*/  IMAD.MOV.U32 R12, RZ, RZ, R4 ;  /* 0x000000ffff0c7224 */ /* 0x001fe400078e0004 */
[----:B------:R-:W-:Y:S02]  /*20f0*/  IMAD.MOV.U32 R13, RZ, RZ, R5 ;  /* 0x000000ffff0d7224 */ /* 0x000fe400078e0005 */
[----:B------:R-:W-:-:S04]  /*2100*/  IMAD.WIDE R4, R25, 0x2, R2 ;  /* 0x0000000219047825 */ /* 0x000fc800078e0202 */
[----:B------:R-:W-:-:S04]  /*2110*/  IMAD.WIDE R24, R29, 0x2, R2 ;  /* 0x000000021d187825 */ /* 0x000fc800078e0202 */
[--C-:B------:R-:W-:Y:S02]  /*2120*/  IMAD.WIDE R28, R15, 0x2, R2.reuse ;  /* 0x000000020f1c7825 */ /* 0x100fe400078e0202 */
[----:B------:R-:W4:Y:S02]  /*2130*/  LDL.LU.64 R14, [R1+0x18] ;  /* 0x00001800010e7983 */ /* 0x000f240000300a00 */
[----:B------:R-:W-:-:S04]  /*2140*/  IMAD.WIDE R2, R0, 0x2, R2 ;  /* 0x0000000200027825 */ /* 0x000fc800078e0202 */
[----:B---3--:R-:W-:Y:S01]  /*2150*/  IMAD.MOV.U32 R0, RZ, RZ, R7 ;  /* 0x000000ffff007224 */ /* 0x008fe200078e0007 */
[----:B------:R0:W-:Y:S04]  /*2160*/  STL [R1+0x1998], R6 ;  /* 0x0019980601007387 */ /* 0x0001e80000100800 */
[----:B0-----:R-:W3:Y:S04]  /*2170*/  LDL.LU.64 R6, [R1+0x8] ;  /* 0x0000080001067983 */ /* 0x001ee80000300a00 */
[----:B------:R0:W-:Y:S04]  /*2180*/  STL [R1+0x1990], R0 ;  /* 0x0019900001007387 */ /* 0x0001e80000100800 */
[----:B------:R1:W-:Y:S01]  /*2190*/  STL [R1+0x1994], R12 ;  /* 0x0019940c01007387 */ /* 0x0003e20000100800 */
[----:B0-----:R-:W-:-:S03]  /*21a0*/  IMAD.MOV.U32 R0, RZ, RZ, R13 ;  /* 0x000000ffff007224 */ /* 0x001fc600078e000d */
[----:B-1----:R-:W2:Y:S04]  /*21b0*/  LDL.LU.64 R12, [R1+0x1a30] ;  /* 0x001a3000010c7983 */ /* 0x002ea80000300a00 */
[----:B--2---:R-:W-:Y:S04]  /*21c0*/  STL [R1+0x198c], R12 ;  /* 0x00198c0c01007387 */ /* 0x004fe80000100800 */
[----:B------:R0:W-:Y:S02]  /*21d0*/  STL [R1+0x1988], R0 ;  /* 0x0019880001007387 */ /* 0x0001e40000100800 */
[----:B0-----:R-:W-:-:S02]  /*21e0*/  IMAD.MOV.U32 R0, RZ, RZ, R13 ;  /* 0x000000ffff007224 */ /* 0x001fc400078e000d */
[----:B------:R-:W2:Y:S04]  /*21f0*/  LDL.LU.64 R12, [R1+0x1a28] ;  /* 0x001a2800010c7983 */ /* 0x000ea80000300a00 */
        /* <DEDUP_REMOVED lines=32> */
[----:B------:R-:W-:Y:S04]  /*2400*/  STL [R1+0x1944], R8 ;  /* 0x0019440801007387 */ /* 0x000fe80000100800 */
        /* <DEDUP_REMOVED lines=11> */
[----:B----4-:R-:W-:Y:S04]  /*24c0*/  STL [R1+0x192c], R14 ;  /* 0x00192c0e01007387 */ /* 0x010fe80000100800 */
[----:B------:R0:W-:Y:S02]  /*24d0*/  STL [R1+0x1928], R0 ;  /* 0x0019280001007387 */ /* 0x0001e40000100800 */
[----:B0-----:R-:W-:-:S02]  /*24e0*/  IMAD.MOV.U32 R0, RZ, RZ, R15 ;  /* 0x000000ffff007224 */ /* 0x001fc400078e000f */
[----:B------:R-:W4:Y:S04]  /*24f0*/  LDL.LU.64 R14, [R1+0x19c8] ;  /* 0x0019c800010e7983 */ /* 0x000f280000300a00 */
[----:B------:R-:W-:Y:S04]  /*2500*/  STL [R1+0x1924], R10 ;  /* 0x0019240a01007387 */ /* 0x000fe80000100800 */
[----:B------:R0:W-:Y:S02]  /*2510*/  STL [R1+0x1920], R0 ;  /* 0x0019200001007387 */ /* 0x0001e40000100800 */
[----:B0-----:R-:W-:-:S02]  /*2520*/  IMAD.MOV.U32 R0, RZ, RZ, R11 ;  /* 0x000000ffff007224 */ /* 0x001fc400078e000b */
[----:B------:R-:W2:Y:S04]  /*2530*/  LDL.LU.64 R10, [R1+0x19c0] ;  /* 0x0019c000010a7983 */ /* 0x000ea80000300a00 */
[----:B---3--:R-:W-:Y:S04]  /*2540*/  STL [R1+0x191c], R6 ;  /* 0x00191c0601007387 */ /* 0x008fe80000100800 */
[----:B------:R0:W-:Y:S02]  /*2550*/  STL [R1+0x1918], R0 ;  /* 0x0019180001007387 */ /* 0x0001e40000100800 */
[----:B0-----:R-:W-:-:S02]  /*2560*/  IMAD.MOV.U32 R0, RZ, RZ, R7 ;  /* 0x000000ffff007224 */ /* 0x001fc400078e0007 */
[----:B------:R-:W3:Y:S04]  /*2570*/  LDL.LU.64 R6, [R1+0x19b8] ;  /* 0x0019b80001067983 */ /* 0x000ee80000300a00 */
[----:B------:R-:W-:Y:S04]  /*2580*/  STL [R1+0x1914], R4 ;  /* 0x0019140401007387 */ /* 0x000fe80000100800 */
[----:B------:R0:W-:Y:S02]  /*2590*/  STL [R1+0x1910], R0 ;  /* 0x0019100001007387 */ /* 0x0001e40000100800 */
[----:B0-----:R-:W-:-:S02]  /*25a0*/  IMAD.MOV.U32 R0, RZ, RZ, R5 ;  /* 0x000000ffff007224 */ /* 0x001fc400078e0005 */
[----:B------:R-:W2:Y:S04]  /*25b0*/  LDL.LU.64 R4, [R1+0x19b0] ;  /* 0x0019b00001047983 */ /* 0x000ea80000300a00 */
[----:B--2---:R-:W-:Y:S04]  /*25c0*/  STL [R1+0x190c], R4 ;  /* 0x00190c0401007387 */ /* 0x004fe80000100800 */
[----:B------:R0:W-:Y:S04]  /*25d0*/  STL [R1+0x1908], R0 ;  /* 0x0019080001007387 */ /* 0x0001e80000100800 */
[----:B0-----:R-:W2:Y:S04]  /*25e0*/  LDL.LU R0, [R1+0xa0] ;  /* 0x0000a00001007983 */ /* 0x001ea80000300800 */
[----:B------:R0:W-:Y:S04]  /*25f0*/  STL [R1+0x1900], R5 ;  /* 0x0019000501007387 */ /* 0x0001e80000100800 */
[----:B------:R-:W4:Y:S04]  /*2600*/  LDL.LU R4, [R1+0x9c] ;  /* 0x00009c0001047983 */ /* 0x000f280000300800 */
[----:B0-----:R-:W4:Y:S04]  /*2610*/  LDL.LU R5, [R1+0xa4] ;  /* 0x0000a40001057983 */ /* 0x001f280000300800 */
[----:B------:R0:W-:Y:S04]  /*2620*/  STL [R1+0x1904], R18 ;  /* 0x0019041201007387 */ /* 0x0001e80000100800 */
[----:B------:R1:W-:Y:S01]  /*2630*/  STL [R1+0x18f8], R19 ;  /* 0x0018f81301007387 */ /* 0x0003e20000100800 */
[----:B0-----:R-:W0:Y:S03]  /*2640*/  LDC R18, c[0x0][0x3a8] ;  /* 0x0000ea00ff127b82 */ /* 0x001e260000000800 */
[----:B-1----:R-:W4:Y:S04]  /*2650*/  LDL.LU R19, [R1+0xa8] ;  /* 0x0000a80001137983 */ /* 0x002f280000300800 */
[----:B---3--:R-:W-:Y:S04]  /*2660*/  STL [R1+0x18fc], R6 ;  /* 0x0018fc0601007387 */ /* 0x008fe80000100800 */
[----:B------:R1:W-:Y:S04]  /*2670*/  STL [R1+0x18f0], R7 ;  /* 0x0018f00701007387 */ /* 0x0003e80000100800 */
[----:B------:R-:W-:Y:S04]  /*2680*/  STL [R1+0x18f4], R20 ;  /* 0x0018f41401007387 */ /* 0x000fe80000100800 */
[----:B------:R-:W-:Y:S04]  /*2690*/  STL [R1+0x18e8], R21 ;  /* 0x0018e81501007387 */ /* 0x000fe80000100800 */
[----:B------:R-:W-:Y:S04]  /*26a0*/  STL [R1+0x18ec], R10 ;  /* 0x0018ec0a01007387 */ /* 0x000fe80000100800 */
[----:B------:R-:W-:Y:S04]  /*26b0*/  STL [R1+0x18e0], R11 ;  /* 0x0018e00b01007387 */ /* 0x000fe80000100800 */
[----:B------:R3:W-:Y:S04]  /*26c0*/  STL [R1+0x18e4], R22 ;  /* 0x0018e41601007387 */ /* 0x0007e80000100800 */
[----:B------:R0:W-:Y:S01]  /*26d0*/  STL [R1+0x18d8], R23 ;  /* 0x0018d81701007387 */ /* 0x0001e20000100800 */
[----:B--2---:R-:W-:-:S03]  /*26e0*/  IMAD R0, R0, UR4, RZ ;  /* 0x0000000400007c24 */ /* 0x004fc6000f8e02ff */
[----:B----4-:R2:W-:Y:S01]  /*26f0*/  STL [R1+0x18dc], R14 ;  /* 0x0018dc0e01007387 */ /* 0x0105e20000100800 */
[----:B------:R-:W-:-:S03]  /*2700*/  IMAD R4, R4, UR4, RZ ;  /* 0x0000000404047c24 */ /* 0x000fc6000f8e02ff */
[----:B------:R-:W-:Y:S01]  /*2710*/  STL [R1+0x18d0], R15 ;  /* 0x0018d00f01007387 */ /* 0x000fe20000100800 */
[----:B-1----:R-:W-:-:S03]  /*2720*/  IMAD R7, R5, UR4, RZ ;  /* 0x0000000405077c24 */ /* 0x002fc6000f8e02ff */
[----:B------:R-:W-:Y:S01]  /*2730*/  STL [R1+0x18d4], R24 ;  /* 0x0018d41801007387 */ /* 0x000fe20000100800 */
[----:B---3--:R-:W-:Y:S01]  /*2740*/  LEA R22, P0, R4, UR12, 0x1 ;  /* 0x0000000c04167c11 */ /* 0x008fe2000f8008ff */
[----:B------:R-:W-:Y:S02]  /*2750*/  IMAD R6, R19, UR4, RZ ;  /* 0x0000000413067c24 */ /* 0x000fe4000f8e02ff */
[----:B------:R-:W-:Y:S01]  /*2760*/  STL [R1+0x18c8], R25 ;  /* 0x0018c81901007387 */ /* 0x000fe20000100800 */
[----:B0-----:R-:W-:Y:S01]  /*2770*/  IMAD R10, R18, 0x69, RZ ;  /* 0x00000069120a7824 */ /* 0x001fe200078e02ff */
[----:B------:R-:W0:Y:S02]  /*2780*/  LDC R11, c[0x0][0x3a8] ;  /* 0x0000ea00ff0b7b82 */ /* 0x000e240000000800 */
[----:B------:R1:W-:Y:S01]  /*2790*/  STL [R1+0x18cc], R16 ;  /* 0x0018cc1001007387 */ /* 0x0003e20000100800 */
[----:B------:R-:W-:-:S03]  /*27a0*/  LEA.HI.X.SX32 R23, R4, UR13, 0x1, P0 ;  /* 0x0000000d04177c11 */ /* 0x000fc600080f0eff */
[----:B------:R-:W-:Y:S01]  /*27b0*/  STL [R1+0x18c0], R17 ;  /* 0x0018c01101007387 */ /* 0x000fe20000100800 */
[----:B------:R-:W-:-:S03]  /*27c0*/  LEA R20, P2, R7, UR12, 0x1 ;  /* 0x0000000c07147c11 */ /* 0x000fc6000f8408ff */
[----:B------:R-:W-:Y:S01]  /*27d0*/  STL [R1+0x18c4], R26 ;  /* 0x0018c41a01007387 */ /* 0x000fe20000100800 */
[----:B--2---:R-:W-:-:S03]  /*27e0*/  LEA R14, P0, R0, UR12, 0x1 ;  /* 0x0000000c000e7c11 */ /* 0x004fc6000f8008ff */
[----:B------:R-:W-:Y:S01]  /*27f0*/  STL [R1+0x18b8], R27 ;  /* 0x0018b81b01007387 */ /* 0x000fe20000100800 */
[----:B-1----:R-:W-:-:S03]  /*2800*/  LEA R16, P1, R6, UR12, 0x1 ;  /* 0x0000000c06107c11 */ /* 0x002fc6000f8208ff */
[----:B------:R1:W-:Y:S01]  /*2810*/  STL [R1+0x18bc], R8 ;  /* 0x0018bc0801007387 */ /* 0x0003e20000100800 */
[----:B------:R-:W-:-:S03]  /*2820*/  LEA.HI.X.SX32 R21, R7, UR13, 0x1, P2 ;  /* 0x0000000d07157c11 */ /* 0x000fc600090f0eff */
[----:B------:R-:W-:Y:S01]  /*2830*/  STL [R1+0x18b0], R9 ;  /* 0x0018b00901007387 */ /* 0x000fe20000100800 */
[----:B------:R-:W-:-:S03]  /*2840*/  LEA.HI.X.SX32 R15, R0, UR13, 0x1, P0 ;  /* 0x0000000d000f7c11 */ /* 0x000fc600080f0eff */
[----:B------:R-:W-:Y:S01]  /*2850*/  STL [R1+0x18b4], R28 ;  /* 0x0018b41c01007387 */ /* 0x000fe20000100800 */
[----:B-1----:R-:W-:-:S03]  /*2860*/  IMAD R8, R18, 0x7f, RZ ;  /* 0x0000007f12087824 */ /* 0x002fc600078e02ff */
[----:B------:R-:W-:Y:S01]  /*2870*/  STL [R1+0x18a8], R29 ;  /* 0x0018a81d01007387 */ /* 0x000fe20000100800 */
[----:B------:R-:W-:Y:S01]  /*2880*/  LEA.HI.X.SX32 R17, R6, UR13, 0x1, P1 ;  /* 0x0000000d06117c11 */ /* 0x000fe200088f0eff */
[----:B------:R-:W-:Y:S01]  /*2890*/  IMAD R0, R18, 0x7e, RZ ;  /* 0x0000007e12007824 */ /* 0x000fe200078e02ff */
[----:B------:R-:W1:Y:S01]  /*28a0*/  LDCU UR13, c[0x0][0x3ac] ;  /* 0x00007580ff0d77ac */ /* 0x000e620008000800 */
[----:B------:R2:W-:Y:S01]  /*28b0*/  STL [R1+0x18ac], R12 ;  /* 0x0018ac0c01007387 */ /* 0x0005e20000100800 */
[----:B------:R-:W-:-:S03]  /*28c0*/  IMAD.WIDE R4, R8, 0x2, R22 ;  /* 0x0000000208047825 */ /* 0x000fc600078e0216 */
[----:B------:R-:W-:Y:S04]  /*28d0*/  STL [R1+0x18a0], R13 ;  /* 0x0018a00d01007387 */ /* 0x000fe80000100800 */
[----:B------:R-:W-:Y:S04]  /*28e0*/  STL.64 [R1+0x200], R22 ;  /* 0x0002001601007387 */ /* 0x000fe80000100a00 */
[----:B------:R-:W-:Y:S01]  /*28f0*/  STL [R1+0x18a4], R2 ;  /* 0x0018a40201007387 */ /* 0x000fe20000100800 */
[C---:B------:R-:W-:Y:S01]  /*2900*/  IMAD.WIDE R6, R8.reuse, 0x2, R16 ;  /* 0x0000000208067825 */ /* 0x040fe200078e0210 */
[----:B--2---:R-:W2:Y:S02]  /*2910*/  LDC R12, c[0x0][0x3a8] ;  /* 0x0000ea00ff0c7b82 */ /* 0x004ea40000000800 */
[----:B------:R3:W-:Y:S04]  /*2920*/  STL [R1+0x8bc], R3 ;  /* 0x0008bc0301007387 */ /* 0x0007e80000100800 */
[----:B------:R-:W-:Y:S04]  /*2930*/  STL [R1+0x8c4], R4 ;  /* 0x0008c40401007387 */ /* 0x000fe80000100800 */
[----:B------:R-:W-:Y:S01]  /*2940*/  STL.64 [R1+0x218], R14 ;  /* 0x0002180e01007387 */ /* 0x000fe20000100a00 */
[----:B---3--:R-:W-:-:S03]  /*2950*/  IMAD.WIDE R2, R8, 0x2, R20 ;  /* 0x0000000208027825 */ /* 0x008fc600078e0214 */
[----:B------:R-:W-:Y:S04]  /*2960*/  STL.64 [R1+0x208], R20 ;  /* 0x0002081401007387 */ /* 0x000fe80000100a00 */
[----:B------:R3:W-:Y:S04]  /*2970*/  STL [R1+0x8c0], R5 ;  /* 0x0008c00501007387 */ /* 0x0007e80000100800 */
[----:B------:R-:W-:Y:S04]  /*2980*/  STL.64 [R1+0x210], R16 ;  /* 0x0002101001007387 */ /* 0x000fe80000100a00 */
[----:B------:R-:W-:Y:S01]  /*2990*/  STL [R1+0x8cc], R2 ;  /* 0x0008cc0201007387 */ /* 0x000fe20000100800 */
[----:B---3--:R-:W-:-:S03]  /*29a0*/  IMAD.WIDE R4, R8, 0x2, R14 ;  /* 0x0000000208047825 */ /* 0x008fc600078e020e */
[----:B------:R3:W-:Y:S04]  /*29b0*/  STL [R1+0x8c8], R3 ;  /* 0x0008c80301007387 */ /* 0x0007e80000100800 */
[----:B------:R-:W-:Y:S04]  /*29c0*/  STL [R1+0x8d4], R6 ;  /* 0x0008d40601007387 */ /* 0x000fe80000100800 */
[----:B------:R4:W-:Y:S01]  /*29d0*/  STL [R1+0x8d0], R7 ;  /* 0x0008d00701007387 */ /* 0x0009e20000100800 */
[----:B---3--:R-:W-:-:S03]  /*29e0*/  IMAD.WIDE R2, R0, 0x2, R22 ;  /* 0x0000000200027825 */ /* 0x008fc600078e0216 */
[----:B------:R-:W-:Y:S04]  /*29f0*/  STL [R1+0x1898], R4 ;  /* 0x0018980401007387 */ /* 0x000fe80000100800 */
[----:B------:R3:W-:Y:S01]  /*2a00*/  STL [R1+0x188c], R5 ;  /* 0x00188c0501007387 */ /* 0x0007e20000100800 */
[----:B----4-:R-:W-:-:S03]  /*2a10*/  IMAD.WIDE R6, R0, 0x2, R16 ;  /* 0x0000000200067825 */ /* 0x010fc600078e0210 */
[----:B------:R-:W-:Y:S01]  /*2a20*/  STL [R1+0x189c], R2 ;  /* 0x00189c0201007387 */ /* 0x000fe20000100800 */
[----:B------:R-:W-:Y:S02]  /*2a30*/  IMAD R8, R18, 0x7d, RZ ;  /* 0x0000007d12087824 */ /* 0x000fe400078e02ff */
[C---:B---3--:R-:W-:Y:S01]  /*2a40*/  IMAD.WIDE R4, R0.reuse, 0x2, R20 ;  /* 0x0000000200047825 */ /* 0x048fe200078e0214 */
[----:B------:R3:W-:Y:S04]  /*2a50*/  STL [R1+0x1890], R3 ;  /* 0x0018900301007387 */ /* 0x0007e80000100800 */
[----:B------:R-:W-:Y:S04]  /*2a60*/  STL [R1+0x1894], R4 ;  /* 0x0018940401007387 */ /* 0x000fe80000100800 */
[----:B------:R4:W-:Y:S01]  /*2a70*/  STL [R1+0x1884], R5 ;  /* 0x0018840501007387 */ /* 0x0009e20000100800 */
[----:B---3--:R-:W-:-:S03]  /*2a80*/  IMAD.WIDE R2, R0, 0x2, R14 ;  /* 0x0000000200027825 */ /* 0x008fc600078e020e */
[----:B------:R-:W-:Y:S04]  /*2a90*/  STL [R1+0x1888], R6 ;  /* 0x0018880601007387 */ /* 0x000fe80000100800 */
[----:B------:R3:W-:Y:S01]  /*2aa0*/  STL [R1+0x186c], R7 ;  /* 0x00186c0701007387 */ /* 0x0007e20000100800 */
[----:B----4-:R-:W-:-:S03]  /*2ab0*/  IMAD.WIDE R4, R8, 0x2, R22 ;  /* 0x0000000208047825 */ /* 0x010fc600078e0216 */
[----:B------:R-:W-:Y:S04]  /*2ac0*/  STL [R1+0x1880], R2 ;  /* 0x0018800201007387 */ /* 0x000fe80000100800 */
[----:B------:R4:W-:Y:S01]  /*2ad0*/  STL [R1+0x1878], R3 ;  /* 0x0018780301007387 */ /* 0x0009e20000100800 */
[----:B---3--:R-:W-:-:S03]  /*2ae0*/  IMAD.WIDE R6, R8, 0x2, R16 ;  /* 0x0000000208067825 */ /* 0x008fc600078e0210 */
[----:B------:R-:W-:Y:S01]  /*2af0*/  STL [R1+0x187c], R4 ;  /* 0x00187c0401007387 */ /* 0x000fe20000100800 */
[----:B------:R-:W-:Y:S02]  /*2b00*/  IMAD R0, R18, 0x7c, RZ ;  /* 0x0000007c12007824 */ /* 0x000fe400078e02ff */
[C---:B----4-:R-:W-:Y:S01]  /*2b10*/  IMAD.WIDE R2, R8.reuse, 0x2, R20 ;  /* 0x0000000208027825 */ /* 0x050fe200078e0214 */
        /* <DEDUP_REMOVED lines=193> */
[----:B----4-:R-:W-:-:S03]  /*3730*/  IMAD.WIDE R4, R0, 0x2, R20 ;  /* 0x0000000200047825 */ /* 0x010fc600078e0214 */
[----:B------:R3:W-:Y:S01]  /*3740*/  STL [R1+0x1690], R3 ;  /* 0x0016900301007387 */ /* 0x0007e20000100800 */
[----:B------:R-:W-:-:S03]  /*3750*/  IMAD R8, R18, 0x6d, RZ ;  /* 0x0000006d12087824 */ /* 0x000fc600078e02ff */
        /* <DEDUP_REMOVED lines=8> */
[----:B------:R-:W-:Y:S02]  /*37e0*/  IMAD R0, R18, 0x6c, RZ ;  /* 0x0000006c12007824 */ /* 0x000fe400078e02ff */
[C---:B---3--:R-:W-:Y:S01]  /*37f0*/  IMAD.WIDE R6, R8.reuse, 0x2, R16 ;  /* 0x0000000208067825 */ /* 0x048fe200078e0210 */
[----:B------:R-:W-:Y:S03]  /*3800*/  STL [R1+0x167c], R4 ;  /* 0x00167c0401007387 */ /* 0x000fe60000100800 */
        /* <DEDUP_REMOVED lines=12> */
[----:B------:R-:W-:-:S03]  /*38d0*/  IMAD R8, R18, 0x6b, RZ ;  /* 0x0000006b12087824 */ /* 0x000fc600078e02ff */
[----:B------:R3:W-:Y:S01]  /*38e0*/  STL [R1+0x1650], R3 ;  /* 0x0016500301007387 */ /* 0x0007e20000100800 */
[----:B----4-:R-:W-:-:S03]  /*38f0*/  IMAD.WIDE R4, R0, 0x2, R16 ;  /* 0x0000000200047825 */ /* 0x010fc600078e0210 */
        /* <DEDUP_REMOVED lines=16> */
[----:B------:R-:W-:Y:S01]  /*3a00*/  STL [R1+0x8f8], R4 ;  /* 0x0008f80401007387 */ /* 0x000fe20000100800 */
[----:B------:R-:W-:-:S03]  /*3a10*/  IMAD.WIDE R8, R0, 0x2, R22 ;  /* 0x0000000200087825 */ /* 0x000fc600078e0216 */
        /* <DEDUP_REMOVED lines=532> */
[----:B------:R-:W-:-:S03]  /*5b60*/  IMAD.SHL.U32 R0, R18, 0x40, RZ ;  /* 0x0000004012007824 */ /* 0x000fc600078e00ff */
        /* <DEDUP_REMOVED lines=54> */
[----:B------:R-:W-:Y:S01]  /*5ed0*/  STL [R1+0xe9c], R7 ;  /* 0x000e9c0701007387 */ /* 0x000fe20000100800 */
[----:B---3--:R-:W-:-:S03]  /*5ee0*/  IMAD.WIDE R4, R10, 0x2, R16 ;  /* 0x000000020a047825 */ /* 0x008fc600078e0210 */
[----:B------:R3:W-:Y:S04]  /*5ef0*/  STL [R1+0xea8], R8 ;  /* 0x000ea80801007387 */ /* 0x0007e80000100800 */
[----:B------:R-:W-:Y:S01]  /*5f00*/  STL [R1+0xea4], R9 ;  /* 0x000ea40901007387 */ /* 0x000fe20000100800 */
[----:B------:R-:W-:-:S03]  /*5f10*/  IMAD R0, R18, 0x3c, RZ ;  /* 0x0000003c12007824 */ /* 0x000fc600078e02ff */
[----:B------:R-:W-:Y:S04]  /*5f20*/  STL [R1+0xeb0], R2 ;  /* 0x000eb00201007387 */ /* 0x000fe80000100800 */
[----:B------:R4:W-:Y:S01]  /*5f30*/  STL [R1+0xeac], R3 ;  /* 0x000eac0301007387 */ /* 0x0009e20000100800 */
[----:B---3--:R-:W3:Y:S01]  /*5f40*/  LDC R8, c[0x0][0x3a8] ;  /* 0x0000ea00ff087b82 */ /* 0x008ee20000000800 */
[----:B------:R-:W-:Y:S02]  /*5f50*/  IMAD.WIDE R6, R0, 0x2, R22 ;  /* 0x0000000200067825 */ /* 0x000fe400078e0216 */
[----:B------:R-:W-:Y:S02]  /*5f60*/  STL [R1+0xeb8], R4 ;  /* 0x000eb80401007387 */ /* 0x000fe40000100800 */
[----:B----4-:R-:W-:-:S02]  /*5f70*/  IMAD.WIDE R2, R10, 0x2, R14 ;  /* 0x000000020a027825 */ /* 0x010fc400078e020e */
[----:B------:R4:W-:Y:S01]  /*5f80*/  STL [R1+0xeb4], R5 ;  /* 0x000eb40501007387 */ /* 0x0009e20000100800 */
[----:B------:R-:W0:Y:S03]  /*5f90*/  LDC R10, c[0x0][0x3a8] ;  /* 0x0000ea00ff0a7b82 */ /* 0x000e260000000800 */
[----:B------:R-:W-:Y:S04]  /*5fa0*/  STL [R1+0xec0], R2 ;  /* 0x000ec00201007387 */ /* 0x000fe80000100800 */
[----:B------:R1:W-:Y:S01]  /*5fb0*/  STL [R1+0xebc], R3 ;  /* 0x000ebc0301007387 */ /* 0x0003e20000100800 */
[----:B----4-:R-:W-:-:S03]  /*5fc0*/  IMAD.WIDE R4, R0, 0x2, R16 ;  /* 0x0000000200047825 */ /* 0x010fc600078e0210 */
[----:B------:R-:W-:Y:S01]  /*5fd0*/  STL [R1+0xec8], R6 ;  /* 0x000ec80601007387 */ /* 0x000fe20000100800 */
[----:B-1----:R-:W-:-:S03]  /*5fe0*/  IMAD.WIDE R2, R0, 0x2, R20 ;  /* 0x0000000200027825 */ /* 0x002fc600078e0214 */
[----:B------:R1:W-:Y:S04]  /*5ff0*/  STL [R1+0xec4], R7 ;  /* 0x000ec40701007387 */ /* 0x0003e80000100800 */
[----:B------:R-:W-:Y:S01]  /*6000*/  STL [R1+0xed0], R2 ;  /* 0x000ed00201007387 */ /* 0x000fe20000100800 */
[----:B------:R-:W-:-:S03]  /*6010*/  IMAD R18, R18, 0x3b, RZ ;  /* 0x0000003b12127824 */ /* 0x000fc600078e02ff */
[----:B------:R4:W-:Y:S01]  /*6020*/  STL [R1+0xecc], R3 ;  /* 0x000ecc0301007387 */ /* 0x0009e20000100800 */
[----:B-1----:R-:W-:-:S03]  /*6030*/  IMAD.WIDE R6, R18, 0x2, R22 ;  /* 0x0000000212067825 */ /* 0x002fc600078e0216 */
[----:B------:R-:W-:Y:S01]  /*6040*/  STL [R1+0xed8], R4 ;  /* 0x000ed80401007387 */ /* 0x000fe20000100800 */
[----:B----4-:R-:W-:-:S03]  /*6050*/  IMAD.WIDE R2, R0, 0x2, R14 ;  /* 0x0000000200027825 */ /* 0x010fc600078e020e */
[----:B------:R1:W-:Y:S04]  /*6060*/  STL [R1+0xed4], R5 ;  /* 0x000ed40501007387 */ /* 0x0003e80000100800 */
[----:B------:R-:W-:Y:S04]  /*6070*/  STL [R1+0xee0], R2 ;  /* 0x000ee00201007387 */ /* 0x000fe80000100800 */
[----:B------:R4:W-:Y:S01]  /*6080*/  STL [R1+0xedc], R3 ;  /* 0x000edc0301007387 */ /* 0x0009e20000100800 */
[----:B---3--:R-:W-:Y:S02]  /*6090*/  IMAD R0, R8, 0x3a, RZ ;  /* 0x0000003a08007824 */ /* 0x008fe400078e02ff */
[C---:B-1----:R-:W-:Y:S01]  /*60a0*/  IMAD.WIDE R4, R18.reuse, 0x2, R16 ;  /* 0x0000000212047825 */ /* 0x042fe200078e0210 */
[----:B------:R-:W-:Y:S03]  /*60b0*/  STL [R1+0xee8], R6 ;  /* 0x000ee80601007387 */ /* 0x000fe60000100800 */
[C---:B----4-:R-:W-:Y:S01]  /*60c0*/  IMAD.WIDE R2, R18.reuse, 0x2, R20 ;  /* 0x0000000212027825 */ /* 0x050fe200078e0214 */
[----:B------:R1:W-:Y:S04]  /*60d0*/  STL [R1+0xee4], R7 ;  /* 0x000ee40701007387 */ /* 0x0003e80000100800 */
[----:B------:R-:W-:Y:S04]  /*60e0*/  STL [R1+0xef0], R2 ;  /* 0x000ef00201007387 */ /* 0x000fe80000100800 */
[----:B------:R3:W-:Y:S01]  /*60f0*/  STL [R1+0xeec], R3 ;  /* 0x000eec0301007387 */ /* 0x0007e20000100800 */
[----:B-1----:R-:W-:-:S03]  /*6100*/  IMAD.WIDE R6, R18, 0x2, R14 ;  /* 0x0000000212067825 */ /* 0x002fc600078e020e */
[----:B------:R-:W-:Y:S04]  /*6110*/  STL [R1+0xef8], R4 ;  /* 0x000ef80401007387 */ /* 0x000fe80000100800 */
[----:B------:R1:W-:Y:S01]  /*6120*/  STL [R1+0xef4], R5 ;  /* 0x000ef40501007387 */ /* 0x0003e20000100800 */
[----:B---3--:R-:W-:-:S03]  /*6130*/  IMAD.WIDE R2, R0, 0x2, R22 ;  /* 0x0000000200027825 */ /* 0x008fc600078e0216 */
[----:B------:R-:W-:Y:S04]  /*6140*/  STL [R1+0xf00], R6 ;  /* 0x000f000601007387 */ /* 0x000fe80000100800 */
[----:B------:R3:W-:Y:S04]  /*6150*/  STL [R1+0xefc], R7 ;  /* 0x000efc0701007387 */ /* 0x0007e80000100800 */
[----:B------:R-:W-:Y:S01]  /*6160*/  STL [R1+0xf08], R2 ;  /* 0x000f080201007387 */ /* 0x000fe20000100800 */
[----:B0-----:R-:W-:-:S03]  /*6170*/  IMAD R10, R10, 0x39, RZ ;  /* 0x000000390a0a7824 */ /* 0x001fc600078e02ff */
[----:B------:R0:W-:Y:S01]  /*6180*/  STL [R1+0xf04], R3 ;  /* 0x000f040301007387 */ /* 0x0001e20000100800 */
[----:B-1----:R-:W-:-:S04]  /*6190*/  IMAD.WIDE R4, R0, 0x2, R16 ;  /* 0x0000000200047825 */ /* 0x002fc800078e0210 */
[----:B---3--:R-:W-:-:S04]  /*61a0*/  IMAD.WIDE R6, R0, 0x2, R14 ;  /* 0x0000000200067825 */ /* 0x008fc800078e020e */
[----:B0-----:R-:W-:-:S04]  /*61b0*/  IMAD.WIDE R2, R0, 0x2, R20 ;  /* 0x0000000200027825 */ /* 0x001fc800078e0214 */
[C---:B------:R-:W-:Y:S01]  /*61c0*/  IMAD.WIDE R8, R10.reuse, 0x2, R22 ;  /* 0x000000020a087825 */ /* 0x040fe200078e0216 */
[----:B------:R-:W-:Y:S04]  /*61d0*/  STL [R1+0xf10], R2 ;  /* 0x000f100201007387 */ /* 0x000fe80000100800 */
[----:B------:R0:W-:Y:S04]  /*61e0*/  STL [R1+0xf0c], R3 ;  /* 0x000f0c0301007387 */ /* 0x0001e80000100800 */
[----:B------:R-:W-:Y:S04]  /*61f0*/  STL [R1+0xf18], R4 ;  /* 0x000f180401007387 */ /* 0x000fe80000100800 */
[----:B------:R1:W-:Y:S01]  /*6200*/  STL [R1+0xf14], R5 ;  /* 0x000f140501007387 */ /* 0x0003e20000100800 */
[----:B0-----:R-:W-:-:S03]  /*6210*/  IMAD.WIDE R2, R10, 0x2, R20 ;  /* 0x000000020a027825 */ /* 0x001fc600078e0214 */
[----:B------:R-:W-:Y:S04]  /*6220*/  STL [R1+0xf20], R6 ;  /* 0x000f200601007387 */ /* 0x000fe80000100800 */
[----:B------:R-:W-:Y:S01]  /*6230*/  STL [R1+0xf1c], R7 ;  /* 0x000f1c0701007387 */ /* 0x000fe20000100800 */
[----:B-1----:R-:W-:-:S03]  /*6240*/  IMAD.WIDE R4, R10, 0x2, R16 ;  /* 0x000000020a047825 */ /* 0x002fc600078e0210 */
[----:B------:R-:W-:Y:S04]  /*6250*/  STL [R1+0xf28], R8 ;  /* 0x000f280801007387 */ /* 0x000fe80000100800 */
[----:B------:R0:W-:Y:S01]  /*6260*/  STL [R1+0xf24], R9 ;  /* 0x000f240901007387 */ /* 0x0001e20000100800 */
[----:B------:R-:W-:Y:S02]  /*6270*/  IMAD R0, R11, 0x38, RZ ;  /* 0x000000380b007824 */ /* 0x000fe400078e02ff */
[----:B------:R-:W1:Y:S01]  /*6280*/  LDC R11, c[0x0][0x3a8] ;  /* 0x0000ea00ff0b7b82 */ /* 0x000e620000000800 */
[----:B------:R-:W-:Y:S04]  /*6290*/  STL [R1+0xf30], R2 ;  /* 0x000f300201007387 */ /* 0x000fe80000100800 */
[----:B------:R3:W-:Y:S03]  /*62a0*/  STL [R1+0xf2c], R3 ;  /* 0x000f2c0301007387 */ /* 0x0007e60000100800 */
[----:B0-----:R-:W0:Y:S01]  /*62b0*/  LDC R9, c[0x0][0x3a8] ;  /* 0x0000ea00ff097b82 */ /* 0x001e220000000800 */
[----:B------:R-:W-:Y:S01]  /*62c0*/  STL [R1+0xf38], R4 ;  /* 0x000f380401007387 */ /* 0x000fe20000100800 */
[----:B------:R-:W-:-:S04]  /*62d0*/  IMAD.WIDE R6, R0, 0x2, R22 ;  /* 0x0000000200067825 */ /* 0x000fc800078e0216 */
[----:B---3--:R-:W-:Y:S01]  /*62e0*/  IMAD.WIDE R2, R10, 0x2, R14 ;  /* 0x000000020a027825 */ /* 0x008fe200078e020e */
[----:B------:R3:W-:Y:S01]  /*62f0*/  STL [R1+0xf34], R5 ;  /* 0x000f340501007387 */ /* 0x0007e20000100800 */
[----:B------:R-:W4:Y:S03]  /*6300*/  LDC R10, c[0x0][0x3a8] ;  /* 0x0000ea00ff0a7b82 */ /* 0x000f260000000800 */
[----:B------:R-:W-:Y:S04]  /*6310*/  STL [R1+0xf40], R2 ;  /* 0x000f400201007387 */ /* 0x000fe80000100800 */
[----:B------:R2:W-:Y:S01]  /*6320*/  STL [R1+0xf3c], R3 ;  /* 0x000f3c0301007387 */ /* 0x0005e20000100800 */
[----:B---3--:R-:W-:-:S03]  /*6330*/  IMAD.WIDE R4, R0, 0x2, R16 ;  /* 0x0000000200047825 */ /* 0x008fc600078e0210 */
[----:B------:R-:W-:Y:S01]  /*6340*/  STL [R1+0xf48], R6 ;  /* 0x000f480601007387 */ /* 0x000fe20000100800 */
[----:B--2---:R-:W-:-:S03]  /*6350*/  IMAD.WIDE R2, R0, 0x2, R20 ;  /* 0x0000000200027825 */ /* 0x004fc600078e0214 */
[----:B------:R2:W-:Y:S04]  /*6360*/  STL [R1+0xf44], R7 ;  /* 0x000f440701007387 */ /* 0x0005e80000100800 */
[----:B------:R-:W-:Y:S01]  /*6370*/  STL [R1+0xf50], R2 ;  /* 0x000f500201007387 */ /* 0x000fe20000100800 */
[----:B------:R-:W-:Y:S02]  /*6380*/  IMAD R8, R12, 0x37, RZ ;  /* 0x000000370c087824 */ /* 0x000fe400078e02ff */
[----:B----4-:R-:W-:Y:S01]  /*6390*/  IMAD R10, R10, 0x35, RZ ;  /* 0x000000350a0a7824 */ /* 0x010fe200078e02ff */
[----:B------:R3:W-:Y:S01]  /*63a0*/  STL [R1+0xf4c], R3 ;  /* 0x000f4c0301007387 */ /* 0x0007e20000100800 */
[----:B------:R-:W4:Y:S01]  /*63b0*/  LDC R12, c[0x0][0x3a8] ;  /* 0x0000ea00ff0c7b82 */ /* 0x000f220000000800 */
[----:B--2---:R-:W-:-:S02]  /*63c0*/  IMAD.WIDE R6, R8, 0x2, R22 ;  /* 0x0000000208067825 */ /* 0x004fc400078e0216 */
[----:B------:R-:W-:Y:S02]  /*63d0*/  STL [R1+0xf58], R4 ;  /* 0x000f580401007387 */ /* 0x000fe40000100800 */
[----:B---3--:R-:W-:Y:S02]  /*63e0*/  IMAD.WIDE R2, R0, 0x2, R14 ;  /* 0x0000000200027825 */ /* 0x008fe400078e020e */
[----:B------:R2:W-:Y:S04]  /*63f0*/  STL [R1+0xf54], R5 ;  /* 0x000f540501007387 */ /* 0x0005e80000100800 */
[----:B------:R-:W-:Y:S04]  /*6400*/  STL [R1+0xf60], R2 ;  /* 0x000f600201007387 */ /* 0x000fe80000100800 */
[----:B------:R3:W-:Y:S01]  /*6410*/  STL [R1+0xf5c], R3 ;  /* 0x000f5c0301007387 */ /* 0x0007e20000100800 */
[----:B0-----:R-:W-:-:S02]  /*6420*/  IMAD R0, R9, 0x36, RZ ;  /* 0x0000003609007824 */ /* 0x001fc400078e02ff */
[C---:B--2---:R-:W-:Y:S01]  /*6430*/  IMAD.WIDE R4, R8.reuse, 0x2, R16 ;  /* 0x0000000208047825 */ /* 0x044fe200078e0210 */
[----:B------:R-:W-:Y:S03]  /*6440*/  STL [R1+0xf68], R6 ;  /* 0x000f680601007387 */ /* 0x000fe60000100800 */
[C---:B---3--:R-:W-:Y:S01]  /*6450*/  IMAD.WIDE R2, R8.reuse, 0x2, R20 ;  /* 0x0000000208027825 */ /* 0x048fe200078e0214 */
[----:B------:R0:W-:Y:S04]  /*6460*/  STL [R1+0xf64], R7 ;  /* 0x000f640701007387 */ /* 0x0001e80000100800 */
[----:B------:R-:W-:Y:S04]  /*6470*/  STL [R1+0xf70], R2 ;  /* 0x000f700201007387 */ /* 0x000fe80000100800 */
[----:B------:R2:W-:Y:S01]  /*6480*/  STL [R1+0xf6c], R3 ;  /* 0x000f6c0301007387 */ /* 0x0005e20000100800 */
[----:B0-----:R-:W-:-:S03]  /*6490*/  IMAD.WIDE R6, R8, 0x2, R14 ;  /* 0x0000000208067825 */ /* 0x001fc600078e020e */
[----:B------:R-:W-:Y:S04]  /*64a0*/  STL [R1+0xf78], R4 ;  /* 0x000f780401007387 */ /* 0x000fe80000100800 */
[----:B------:R0:W-:Y:S01]  /*64b0*/  STL [R1+0xf74], R5 ;  /* 0x000f740501007387 */ /* 0x0001e20000100800 */
[----:B--2---:R-:W-:-:S03]  /*64c0*/  IMAD.WIDE R2, R0, 0x2, R22 ;  /* 0x0000000200027825 */ /* 0x004fc600078e0216 */
[----:B------:R-:W-:Y:S04]  /*64d0*/  STL [R1+0xf80], R6 ;  /* 0x000f800601007387 */ /* 0x000fe80000100800 */
[----:B------:R2:W-:Y:S04]  /*64e0*/  STL [R1+0xf7c], R7 ;  /* 0x000f7c0701007387 */ /* 0x0005e80000100800 */
[----:B------:R-:W-:Y:S01]  /*64f0*/  STL [R1+0xf88], R2 ;  /* 0x000f880201007387 */ /* 0x000fe20000100800 */
[----:B0-----:R-:W-:-:S03]  /*6500*/  IMAD.WIDE R4, R0, 0x2, R16 ;  /* 0x0000000200047825 */ /* 0x001fc600078e0210 */
[----:B------:R0:W-:Y:S01]  /*6510*/  STL [R1+0xf84], R3 ;  /* 0x000f840301007387 */ /* 0x0001e20000100800 */
[----:B--2---:R-:W-:-:S04]  /*6520*/  IMAD.WIDE R6, R0, 0x2, R14 ;  /* 0x0000000200067825 */ /* 0x004fc800078e020e */
        /* <DEDUP_REMOVED lines=9> */
[----:B--2---:R-:W-:-:S03]  /*65c0*/  IMAD.WIDE R4, R10, 0x2, R16 ;  /* 0x000000020a047825 */ /* 0x004fc600078e0210 */
[----:B------:R-:W-:Y:S04]  /*65d0*/  STL [R1+0xfa8], R8 ;  /* 0x000fa80801007387 */ /* 0x000fe80000100800 */
[----:B------:R0:W-:Y:S01]  /*65e0*/  STL [R1+0xfa4], R9 ;  /* 0x000fa40901007387 */ /* 0x0001e20000100800 */
[----:B-1----:R-:W-:Y:S02]  /*65f0*/  IMAD R0, R11, 0x34, RZ ;  /* 0x000000340b007824 */ /* 0x002fe400078e02ff */
[----:B------:R-:W1:Y:S01]  /*6600*/  LDC R11, c[0x0][0x3a8] ;  /* 0x0000ea00ff0b7b82 */ /* 0x000e620000000800 */
[----:B------:R-:W-:Y:S04]  /*6610*/  STL [R1+0xfb0], R2 ;  /* 0x000fb00201007387 */ /* 0x000fe80000100800 */
[----:B------:R2:W-:Y:S03]  /*6620*/  STL [R1+0xfac], R3 ;  /* 0x000fac0301007387 */ /* 0x0005e60000100800 */
[----:B0-----:R-:W0:Y:S01]  /*6630*/  LDC R9, c[0x0][0x3a8] ;  /* 0x0000ea00ff097b82 */ /* 0x001e220000000800 */
[----:B------:R-:W-:Y:S01]  /*6640*/  STL [R1+0xfb8], R4 ;  /* 0x000fb80401007387 */ /* 0x000fe20000100800 */
[----:B------:R-:W-:-:S04]  /*6650*/  IMAD.WIDE R6, R0, 0x2, R22 ;  /* 0x0000000200067825 */ /* 0x000fc800078e0216 */
[----:B--2---:R-:W-:Y:S01]  /*6660*/  IMAD.WIDE R2, R10, 0x2, R14 ;  /* 0x000000020a027825 */ /* 0x004fe200078e020e */
[----:B------:R2:W-:Y:S01]  /*6670*/  STL [R1+0xfb4], R5 ;  /* 0x000fb40501007387 */ /* 0x0005e20000100800 */
[----:B------:R-:W3:Y:S03]  /*6680*/  LDC R10, c[0x0][0x3a8] ;  /* 0x0000ea00ff0a7b82 */ /* 0x000ee60000000800 */
[----:B------:R-:W-:Y:S04]  /*6690*/  STL [R1+0xfc0], R2 ;  /* 0x000fc00201007387 */ /* 0x000fe80000100800 */
[----:B------:R4:W-:Y:S01]  /*66a0*/  STL [R1+0xfbc], R3 ;  /* 0x000fbc0301007387 */ /* 0x0009e20000100800 */
[----:B--2---:R-:W-:-:S03]  /*66b0*/  IMAD.WIDE R4, R0, 0x2, R16 ;  /* 0x0000000200047825 */ /* 0x004fc600078e0210 */
[----:B------:R-:W-:Y:S01]  /*66c0*/  STL [R1+0xfc8], R6 ;  /* 0x000fc80601007387 */ /* 0x000fe20000100800 */
[----:B----4-:R-:W-:-:S03]  /*66d0*/  IMAD.WIDE R2, R0, 0x2, R20 ;  /* 0x0000000200027825 */ /* 0x010fc600078e0214 */
[----:B------:R2:W-:Y:S04]  /*66e0*/  STL [R1+0xfc4], R7 ;  /* 0x000fc40701007387 */ /* 0x0005e80000100800 */
[----:B------:R-:W-:Y:S01]  /*66f0*/  STL [R1+0xfd0], R2 ;  /* 0x000fd00201007387 */ /* 0x000fe20000100800 */
[----:B------:R-:W-:Y:S02]  /*6700*/  IMAD R8, R12, 0x33, RZ ;  /* 0x000000330c087824 */ /* 0x000fe400078e02ff */
[----:B---3--:R-:W-:Y:S01]  /*6710*/  IMAD R10, R10, 0x31, RZ ;  /* 0x000000310a0a7824 */ /* 0x008fe200078e02ff */
        /* <DEDUP_REMOVED lines=261> */
[----:B-1----:R-:W-:Y:S02]  /*7770*/  IMAD.SHL.U32 R0, R11, 0x20, RZ ;  /* 0x000000200b007824 */ /* 0x002fe400078e00ff */
        /* <DEDUP_REMOVED lines=353> */
[----:B------:R-:W4:Y:S01]  /*8d90*/  LDC R12, c[0x0][0x3a8] ;  /* 0x0000ea00ff0c7b82 */ /* 0x000f220000000800 */
[----:B------:R1:W-:Y:S01]  /*8da0*/  STL [R1+0x154c], R3 ;  /* 0x00154c0301007387 */ /* 0x0003e20000100800 */
[----:B--2---:R-:W-:-:S03]  /*8db0*/  IMAD.WIDE R6, R8, 0x2, R22 ;  /* 0x0000000208067825 */ /* 0x004fc600078e0216 */
[----:B------:R-:W-:Y:S01]  /*8dc0*/  STL [R1+0x1558], R4 ;  /* 0x0015580401007387 */ /* 0x000fe20000100800 */
[----:B-1----:R-:W-:-:S03]  /*8dd0*/  IMAD.WIDE R2, R0, 0x2, R14 ;  /* 0x0000000200027825 */ /* 0x002fc600078e020e */
[----:B------:R1:W-:Y:S04]  /*8de0*/  STL [R1+0x1554], R5 ;  /* 0x0015540501007387 */ /* 0x0003e80000100800 */
[----:B------:R-:W-:Y:S04]  /*8df0*/  STL [R1+0x1560], R2 ;  /* 0x0015600201007387 */ /* 0x000fe80000100800 */
[----:B------:R2:W-:Y:S01]  /*8e00*/  STL [R1+0x155c], R3 ;  /* 0x00155c0301007387 */ /* 0x0005e20000100800 */
[----:B0-----:R-:W-:Y:S02]  /*8e10*/  IMAD R0, R9, 0x6, RZ ;  /* 0x0000000609007824 */ /* 0x001fe400078e02ff */
[C---:B-1----:R-:W-:Y:S01]  /*8e20*/  IMAD.WIDE R4, R8.reuse, 0x2, R16 ;  /* 0x0000000208047825 */ /* 0x042fe200078e0210 */
[----:B------:R-:W-:Y:S03]  /*8e30*/  STL [R1+0x1568], R6 ;  /* 0x0015680601007387 */ /* 0x000fe60000100800 */
[C---:B--2---:R-:W-:Y:S01]  /*8e40*/  IMAD.WIDE R2, R8.reuse, 0x2, R20 ;  /* 0x0000000208027825 */ /* 0x044fe200078e0214 */
[----:B------:R0:W-:Y:S04]  /*8e50*/  STL [R1+0x1564], R7 ;  /* 0x0015640701007387 */ /* 0x0001e80000100800 */
[----:B------:R-:W-:Y:S04]  /*8e60*/  STL [R1+0x1570], R2 ;  /* 0x0015700201007387 */ /* 0x000fe80000100800 */
[----:B------:R1:W-:Y:S01]  /*8e70*/  STL [R1+0x156c], R3 ;  /* 0x00156c0301007387 */ /* 0x0003e20000100800 */
[----:B0-----:R-:W-:-:S03]  /*8e80*/  IMAD.WIDE R6, R8, 0x2, R14 ;  /* 0x0000000208067825 */ /* 0x001fc600078e020e */
[----:B------:R-:W-:Y:S04]  /*8e90*/  STL [R1+0x1578], R4 ;  /* 0x0015780401007387 */ /* 0x000fe80000100800 */
[----:B------:R0:W-:Y:S01]  /*8ea0*/  STL [R1+0x1574], R5 ;  /* 0x0015740501007387 */ /* 0x0001e20000100800 */
[----:B-1----:R-:W-:-:S03]  /*8eb0*/  IMAD.WIDE R2, R0, 0x2, R22 ;  /* 0x0000000200027825 */ /* 0x002fc600078e0216 */
[----:B------:R-:W-:Y:S04]  /*8ec0*/  STL [R1+0x1580], R6 ;  /* 0x0015800601007387 */ /* 0x000fe80000100800 */
[----:B------:R1:W-:Y:S04]  /*8ed0*/  STL [R1+0x157c], R7 ;  /* 0x00157c0701007387 */ /* 0x0003e80000100800 */
[----:B------:R-:W-:Y:S01]  /*8ee0*/  STL [R1+0x1588], R2 ;  /* 0x0015880201007387 */ /* 0x000fe20000100800 */
[----:B---3--:R-:W-:-:S03]  /*8ef0*/  IMAD R10, R10, 0x5, RZ ;  /* 0x000000050a0a7824 */ /* 0x008fc600078e02ff */
[----:B------:R2:W-:Y:S01]  /*8f00*/  STL [R1+0x1584], R3 ;  /* 0x0015840301007387 */ /* 0x0005e20000100800 */
[----:B0-----:R-:W-:-:S04]  /*8f10*/  IMAD.WIDE R4, R0, 0x2, R16 ;  /* 0x0000000200047825 */ /* 0x001fc800078e0210 */
[----:B-1----:R-:W-:-:S04]  /*8f20*/  IMAD.WIDE R6, R0, 0x2, R14 ;  /* 0x0000000200067825 */ /* 0x002fc800078e020e */
[----:B--2---:R-:W-:-:S04]  /*8f30*/  IMAD.WIDE R2, R0, 0x2, R20 ;  /* 0x0000000200027825 */ /* 0x004fc800078e0214 */
        /* <DEDUP_REMOVED lines=11> */
[----:B------:R-:W-:Y:S02]  /*8ff0*/  IMAD.SHL.U32 R0, R11, 0x4, RZ ;  /* 0x000000040b007824 */ /* 0x000fe400078e00ff */
        /* <DEDUP_REMOVED lines=11> */
[----:B----4-:R-:W-:-:S02]  /*90b0*/  IMAD R8, R12, 0x3, RZ ;  /* 0x000000030c087824 */ /* 0x010fc400078e02ff */
[C---:B--2---:R-:W-:Y:S01]  /*90c0*/  IMAD.WIDE R4, R0.reuse, 0x2, R16 ;  /* 0x0000000200047825 */ /* 0x044fe200078e0210 */
[----:B------:R-:W-:Y:S01]  /*90d0*/  STL [R1+0x15c8], R6 ;  /* 0x0015c80601007387 */ /* 0x000fe20000100800 */
[----:B------:R-:W2:Y:S02]  /*90e0*/  LDC R12, c[0x0][0x3a8] ;  /* 0x0000ea00ff0c7b82 */ /* 0x000ea40000000800 */
[C---:B------:R-:W-:Y:S01]  /*90f0*/  IMAD.WIDE R2, R0.reuse, 0x2, R20 ;  /* 0x0000000200027825 */ /* 0x040fe200078e0214 */
[----:B------:R4:W-:Y:S04]  /*9100*/  STL [R1+0x15c4], R7 ;  /* 0x0015c40701007387 */ /* 0x0009e80000100800 */
[----:B------:R-:W-:Y:S04]  /*9110*/  STL [R1+0x15d0], R2 ;  /* 0x0015d00201007387 */ /* 0x000fe80000100800 */
[----:B------:R1:W-:Y:S01]  /*9120*/  STL [R1+0x15cc], R3 ;  /* 0x0015cc0301007387 */ /* 0x0003e20000100800 */
[----:B----4-:R-:W-:-:S03]  /*9130*/  IMAD.WIDE R6, R0, 0x2, R14 ;  /* 0x0000000200067825 */ /* 0x010fc600078e020e */
[----:B------:R-:W-:Y:S04]  /*9140*/  STL [R1+0x15d8], R4 ;  /* 0x0015d80401007387 */ /* 0x000fe80000100800 */
[----:B------:R4:W-:Y:S01]  /*9150*/  STL [R1+0x15d4], R5 ;  /* 0x0015d40501007387 */ /* 0x0009e20000100800 */
[----:B-1----:R-:W-:-:S03]  /*9160*/  IMAD.WIDE R2, R8, 0x2, R22 ;  /* 0x0000000208027825 */ /* 0x002fc600078e0216 */
[----:B------:R-:W-:Y:S04]  /*9170*/  STL [R1+0x15e0], R6 ;  /* 0x0015e00601007387 */ /* 0x000fe80000100800 */
[----:B------:R1:W-:Y:S04]  /*9180*/  STL [R1+0x15dc], R7 ;  /* 0x0015dc0701007387 */ /* 0x0003e80000100800 */
[----:B------:R-:W-:Y:S04]  /*9190*/  STL [R1+0x15e8], R2 ;  /* 0x0015e80201007387 */ /* 0x000fe80000100800 */
[----:B------:R2:W-:Y:S01]  /*91a0*/  STL [R1+0x15e4], R3 ;  /* 0x0015e40301007387 */ /* 0x0005e20000100800 */
[----:B----4-:R-:W-:-:S04]  /*91b0*/  IMAD.WIDE R4, R8, 0x2, R16 ;  /* 0x0000000208047825 */ /* 0x010fc800078e0210 */
[----:B0-----:R-:W-:Y:S02]  /*91c0*/  IMAD.SHL.U32 R0, R9, 0x2, RZ ;  /* 0x0000000209007824 */ /* 0x001fe400078e00ff */
[----:B-1----:R-:W-:-:S04]  /*91d0*/  IMAD.WIDE R6, R8, 0x2, R14 ;  /* 0x0000000208067825 */ /* 0x002fc800078e020e */
[----:B--2---:R-:W-:Y:S02]  /*91e0*/  IMAD.WIDE R2, R8, 0x2, R20 ;  /* 0x0000000208027825 */ /* 0x004fe400078e0214 */
[----:B------:R-:W0:Y:S03]  /*91f0*/  LDC R8, c[0x0][0x3a8] ;  /* 0x0000ea00ff087b82 */ /* 0x000e260000000800 */
[----:B------:R-:W-:Y:S04]  /*9200*/  STL [R1+0x15f0], R2 ;  /* 0x0015f00201007387 */ /* 0x000fe80000100800 */
[----:B------:R1:W-:Y:S04]  /*9210*/  STL [R1+0x15ec], R3 ;  /* 0x0015ec0301007387 */ /* 0x0003e80000100800 */
[----:B------:R-:W-:Y:S04]  /*9220*/  STL [R1+0x15f8], R4 ;  /* 0x0015f80401007387 */ /* 0x000fe80000100800 */
[----:B------:R2:W-:Y:S01]  /*9230*/  STL [R1+0x15f4], R5 ;  /* 0x0015f40501007387 */ /* 0x0005e20000100800 */
[----:B-1----:R-:W-:-:S03]  /*9240*/  IMAD.WIDE R2, R0, 0x2, R22 ;  /* 0x0000000200027825 */ /* 0x002fc600078e0216 */
[----:B------:R-:W-:Y:S04]  /*9250*/  STL [R1+0x1600], R6 ;  /* 0x0016000601007387 */ /* 0x000fe80000100800 */
[----:B------:R1:W-:Y:S01]  /*9260*/  STL [R1+0x15fc], R7 ;  /* 0x0015fc0701007387 */ /* 0x0003e20000100800 */
[----:B--2---:R-:W-:-:S03]  /*9270*/  IMAD.WIDE R4, R0, 0x2, R20 ;  /* 0x0000000200047825 */ /* 0x004fc600078e0214 */
[----:B------:R-:W-:Y:S04]  /*9280*/  STL [R1+0x1608], R2 ;  /* 0x0016080201007387 */ /* 0x000fe80000100800 */
[----:B------:R2:W-:Y:S01]  /*9290*/  STL [R1+0x1604], R3 ;  /* 0x0016040301007387 */ /* 0x0005e20000100800 */
[----:B-1----:R-:W-:-:S03]  /*92a0*/  IMAD.WIDE R6, R0, 0x2, R14 ;  /* 0x0000000200067825 */ /* 0x002fc600078e020e */
[----:B------:R-:W-:Y:S01]  /*92b0*/  STL [R1+0x1610], R4 ;  /* 0x0016100401007387 */ /* 0x000fe20000100800 */
[----:B--2---:R-:W-:-:S03]  /*92c0*/  IMAD.WIDE R2, R0, 0x2, R16 ;  /* 0x0000000200027825 */ /* 0x004fc600078e0210 */
[----:B------:R3:W-:Y:S04]  /*92d0*/  STL [R1+0x160c], R5 ;  /* 0x00160c0501007387 */ /* 0x0007e80000100800 */
[----:B------:R-:W-:Y:S04]  /*92e0*/  STL [R1+0x1618], R2 ;  /* 0x0016180201007387 */ /* 0x000fe80000100800 */
[----:B------:R1:W-:Y:S01]  /*92f0*/  STL [R1+0x1614], R3 ;  /* 0x0016140301007387 */ /* 0x0003e20000100800 */
[----:B---3--:R-:W-:-:S03]  /*9300*/  IMAD.WIDE R4, R10, 0x2, R22 ;  /* 0x000000020a047825 */ /* 0x008fc600078e0216 */
[----:B------:R-:W-:Y:S04]  /*9310*/  STL [R1+0x1620], R6 ;  /* 0x0016200601007387 */ /* 0x000fe80000100800 */
[----:B------:R-:W-:Y:S01]  /*9320*/  STL [R1+0x161c], R7 ;  /* 0x00161c0701007387 */ /* 0x000fe20000100800 */
[----:B-1----:R-:W-:-:S03]  /*9330*/  IMAD.WIDE R2, R11, 0x2, R20 ;  /* 0x000000020b027825 */ /* 0x002fc600078e0214 */
[----:B------:R-:W-:Y:S04]  /*9340*/  STL [R1+0x1628], R4 ;  /* 0x0016280401007387 */ /* 0x000fe80000100800 */
[----:B------:R1:W-:Y:S04]  /*9350*/  STL [R1+0x1624], R5 ;  /* 0x0016240501007387 */ /* 0x0003e80000100800 */
[----:B------:R-:W-:Y:S04]  /*9360*/  STL [R1+0x1630], R2 ;  /* 0x0016300201007387 */ /* 0x000fe80000100800 */
[----:B------:R0:W-:Y:S01]  /*9370*/  STL [R1+0x162c], R3 ;  /* 0x00162c0301007387 */ /* 0x0001e20000100800 */
[----:B-1----:R-:W-:-:S05]  /*9380*/  IMAD.WIDE R4, R12, 0x2, R16 ;  /* 0x000000020c047825 */ /* 0x002fca00078e0210 */
[----:B------:R1:W-:Y:S01]  /*9390*/  STL [R1+0x1638], R4 ;  /* 0x0016380401007387 */ /* 0x0003e20000100800 */
[----:B0-----:R-:W-:-:S03]  /*93a0*/  IMAD.WIDE R2, R8, 0x2, R14 ;  /* 0x0000000208027825 */ /* 0x001fc600078e020e */
[----:B------:R1:W-:Y:S04]  /*93b0*/  STL [R1+0x1634], R5 ;  /* 0x0016340501007387 */ /* 0x0003e80000100800 */
[----:B------:R1:W-:Y:S04]  /*93c0*/  STL [R1+0x1640], R2 ;  /* 0x0016400201007387 */ /* 0x0003e80000100800 */
[----:B------:R1:W-:Y:S04]  /*93d0*/  STL [R1+0x163c], R3 ;  /* 0x00163c0301007387 */ /* 0x0003e80000100800 */
[----:B------:R1:W-:Y:S04]  /*93e0*/  STL [R1+0x8b8], RZ ;  /* 0x0008b8ff01007387 */ /* 0x0003e80000100800 */
        /* <DEDUP_REMOVED lines=63> */
[----:B------:R1:W-:Y:S02]  /*97e0*/  STL [R1+0x15c], RZ ;  /* 0x00015cff01007387 */ /* 0x0003e40000100800 */
.L_x_1:
[----:B01----:R-:W2:Y:S01]  /*97f0*/  LDL.64 R2, [R1+0x218] ;  /* 0x0002180001027983 */ /* 0x003ea20000100a00 */
[----:B-----5:R-:W0:Y:S03]  /*9800*/  LDC R9, c[0x0][0x3a0] ;  /* 0x0000e800ff097b82 */ /* 0x020e260000000800 */
[----:B--2---:R1:W-:Y:S04]  /*9810*/  STL [R1+0x2cac], R3 ;  /* 0x002cac0301007387 */ /* 0x0043e80000100800 */
[----:B-1----:R-:W0:Y:S04]  /*9820*/  LDL R3, [R1+0x8b8] ;  /* 0x0008b80001037983 */ /* 0x002e280000100800 */
[----:B------:R-:W-:Y:S04]  /*9830*/  STL [R1+0x25b4], R15 ;  /* 0x0025b40f01007387 */ /* 0x000fe80000100800 */
        /* <DEDUP_REMOVED lines=73> */
[----:B------:R-:W-:Y:S01]  /*9cd0*/  STL [R1+0x2788], R15 ;  /* 0x0027880f01007387 */ /* 0x000fe20000100800 */
[----:B0-----:R-:W-:-:S03]  /*9ce0*/  IMAD R9, R3, -0x80, R9 ;  /* 0xffffff8003097824 */ /* 0x001fc600078e0209 */
        /* <DEDUP_REMOVED lines=163> */
[----:B------:R0:W-:Y:S04]  /*a720*/  STL [R1+0x2ca8], R15 ;  /* 0x002ca80f01007387 */ /* 0x0001e80000100800 */
        /* <DEDUP_REMOVED lines=232> */
[----:B------:R-:W2:Y:S01]  /*b5b0*/  LDL.LU R3, [R1+0x2cac] ;  /* 0x002cac0001037983 */ /* 0x000ea20000300800 */
[----:B------:R-:W-:-:S02]  /*b5c0*/  ISETP.GT.AND P0, PT, R9, RZ, PT ;  /* 0x000000ff0900720c */ /* 0x000fc40003f04270 */
[----:B0-----:R-:W-:Y:S02]  /*b5d0*/  PRMT R15, RZ, 0x7610, R15 ;  /* 0x00007610ff0f7816 */ /* 0x001fe4000000000f */
[----:B-1----:R-:W-:Y:S02]  /*b5e0*/  PRMT R5, RZ, 0x7610, R5 ;  /* 0x00007610ff057816 */ /* 0x002fe40000000005 */
[----:B------:R-:W-:-:S07]  /*b5f0*/  ISETP.GT.AND P1, PT, R9, 0x1, PT ;  /* 0x000000010900780c */ /* 0x000fce0003f24270 */
[----:B--2---:R-:W2:Y:S04]  /*b600*/  @P0 LDG.E.U16 R15, desc[UR10][R2.64] ;  /* 0x0000000a020f0981 */ /* 0x004ea8000c1e1500 */
[----:B--2---:R0:W-:Y:S04]  /*b610*/  STL [R1+0x8a4], R15 ;  /* 0x0008a40f01007387 */ /* 0x0041e80000100800 */
[----:B0-----:R-:W2:Y:S04]  /*b620*/  LDL.LU R15, [R1+0x2ca8] ;  /* 0x002ca800010f7983 */ /* 0x001ea80000300800 */
[----:B------:R-:W3:Y:S01]  /*b630*/  LDL.64 R2, [R1+0x210] ;  /* 0x0002100001027983 */ /* 0x000ee20000100a00 */
[----:B--2---:R-:W-:-:S03]  /*b640*/  PRMT R15, RZ, 0x7610, R15 ;  /* 0x00007610ff0f7816 */ /* 0x004fc6000000000f */
[----:B---3--:R-:W2:Y:S04]  /*b650*/  @P0 LDG.E.U16 R5, desc[UR10][R2.64] ;  /* 0x0000000a02050981 */ /* 0x008ea8000c1e1500 */
        /* <DEDUP_REMOVED lines=12> */
[----:B------:R-:W3:Y:S04]  /*b720*/  LDL R2, [R1+0x163c] ;  /* 0x00163c0001027983 */ /* 0x000ee80000100800 */
[----:B------:R-:W3:Y:S01]  /*b730*/  LDL R3, [R1+0x1640] ;  /* 0x0016400001037983 */ /* 0x000ee20000100800 */
[----:B------:R-:W-:-:S02]  /*b740*/  ISETP.GT.AND P0, PT, R9, 0x2, PT ;  /* 0x000000020900780c */ /* 0x000fc40003f04270 */
[----:B--2---:R-:W-:Y:S02]  /*b750*/  PRMT R5, RZ, 0x7610, R5 ;  /* 0x00007610ff057816 */ /* 0x004fe40000000005 */
[----:B---3--:R-:W-:-:S04]  /*b760*/  @P1 LOP3.LUT R3, R3, R2, RZ, 0x3c, !PT ;  /* 0x0000000203031212 */ /* 0x008fc800078e3cff */
[----:B------:R-:W-:-:S04]  /*b770*/  @P1 LOP3.LUT R2, R3, R2, RZ, 0x3c, !PT ;  /* 0x0000000203021212 */ /* 0x000fc800078e3cff */
[----:B------:R-:W-:-:S05]  /*b780*/  @P1 LOP3.LUT R3, R3, R2, RZ, 0x3c, !PT ;  /* 0x0000000203031212 */ /* 0x000fca00078e3cff */
[----:B------:R-:W2:Y:S04]  /*b790*/  @P1 LDG.E.U16 R15, desc[UR10][R2.64] ;  /* 0x0000000a020f1981 */ /* 0x000ea8000c1e1500 */
[----:B--2---:R0:W-:Y:S04]  /*b7a0*/  STL [R1+0x894], R15 ;  /* 0x0008940f01007387 */ /* 0x0041e80000100800 */
[----:B0-----:R-:W2:Y:S04]  /*b7b0*/  LDL.LU R15, [R1+0x2c98] ;  /* 0x002c9800010f7983 */ /* 0x001ea80000300800 */
[----:B------:R-:W3:Y:S04]  /*b7c0*/  LDL R2, [R1+0x1634] ;  /* 0x0016340001027983 */ /* 0x000ee80000100800 */
[----:B------:R-:W3:Y:S01]  /*b7d0*/  LDL R3, [R1+0x1638] ;  /* 0x0016380001037983 */ /* 0x000ee20000100800 */
[----:B--2---:R-:W-:-:S02]  /*b7e0*/  PRMT R15, RZ, 0x7610, R15 ;  /* 0x00007610ff0f7816 */ /* 0x004fc4000000000f */
        /* <DEDUP_REMOVED lines=3780> */
[----:B------:R-:W3:Y:S02]  /*1a430*/  LDL R3, [R1+0x970] ;  /* 0x0009700001037983 */ /* 0x000ee40000100800 */
[----:B---3--:R-:W-:-:S04]  /*1a440*/  @P1 LOP3.LUT R3, R3, R2, RZ, 0x3c, !PT ;  /* 0x0000000203031212 */ /* 0x008fc800078e3cff */
[----:B------:R-:W-:-:S04]  /*1a450*/  @P1 LOP3.LUT R2, R3, R2, RZ, 0x3c, !PT ;  /* 0x0000000203021212 */ /* 0x000fc800078e3cff */
[----:B------:R-:W-:-:S05]  /*1a460*/  @P1 LOP3.LUT R3, R3, R2, RZ, 0x3c, !PT ;  /* 0x0000000203031212 */ /* 0x000fca00078e3cff */
[----:B------:R-:W3:Y:S04]  /*1a470*/  @P1 LDG.E.U16 R15, desc[UR10][R2.64] ;  /* 0x0000000a020f1981 */ /* 0x000ee8000c1e1500 */
[----:B---3--:R0:W-:Y:S04]  /*1a480*/  STL [R1+0x1f4], R15 ;  /* 0x0001f40f01007387 */ /* 0x0081e80000100800 */
[----:B0-----:R-:W3:Y:S04]  /*1a490*/  LDL.LU R15, [R1+0x2630] ;  /* 0x00263000010f7983 */ /* 0x001ee80000300800 */
[----:B------:R-:W4:Y:S04]  /*1a4a0*/  LDL R2, [R1+0x964] ;  /* 0x0009640001027983 */ /* 0x000f280000100800 */
[----:B------:R-:W4:Y:S01]  /*1a4b0*/  LDL R3, [R1+0x968] ;  /* 0x0009680001037983 */ /* 0x000f220000100800 */
[----:B------:R-:W-:-:S02]  /*1a4c0*/  ISETP.GT.AND P0, PT, R9, 0x68, PT ;  /* 0x000000680900780c */ /* 0x000fc40003f04270 */
[----:B---3--:R-:W-:Y:S02]  /*1a4d0*/  PRMT R15, RZ, 0x7610, R15 ;  /* 0x00007610ff0f7816 */ /* 0x008fe4000000000f */
[----:B----4-:R-:W-:-:S04]  /*1a4e0*/  @P1 LOP3.LUT R3, R3, R2, RZ, 0x3c, !PT ;  /* 0x0000000203031212 */ /* 0x010fc800078e3cff */
[----:B------:R-:W-:-:S04]  /*1a4f0*/  @P1 LOP3.LUT R2, R3, R2, RZ, 0x3c, !PT ;  /* 0x0000000203021212 */ /* 0x000fc800078e3cff */
[----:B------:R-:W-:-:S05]  /*1a500*/  @P1 LOP3.LUT R3, R3, R2, RZ, 0x3c, !PT ;  /* 0x0000000203031212 */ /* 0x000fca00078e3cff */
[----:B------:R-:W3:Y:S04]  /*1a510*/  @P1 LDG.E.U16 R15, desc[UR10][R2.64] ;  /* 0x0000000a020f1981 */ /* 0x000ee8000c1e1500 */
[----:B---3--:R0:W-:Y:S04]  /*1a520*/  STL [R1+0x1e4], R15 ;  /* 0x0001e40f01007387 */ /* 0x0081e80000100800 */
[----:B0-----:R-:W3:Y:S04]  /*1a530*/  LDL.LU R15, [R1+0x262c] ;  /* 0x00262c00010f7983 */ /* 0x001ee80000300800 */
[----:B------:R-:W4:Y:S04]  /*1a540*/  LDL R2, [R1+0x95c] ;  /* 0x00095c0001027983 */ /* 0x000f280000100800 */
[----:B------:R-:W4:Y:S01]  /*1a550*/  LDL R3, [R1+0x960] ;  /* 0x0009600001037983 */ /* 0x000f220000100800 */
[----:B---3--:R-:W-:-:S02]  /*1a560*/  PRMT R15, RZ, 0x7610, R15 ;  /* 0x00007610ff0f7816 */ /* 0x008fc4000000000f */
        /* <DEDUP_REMOVED lines=276> */
[----:B--2---:R-:W-:-:S02]  /*1b6b0*/  PRMT R5, RZ, 0x7610, R5 ;  /* 0x00007610ff057816 */ /* 0x004fc40000000005 */
[----:B----4-:R-:W-:-:S04]  /*1b6c0*/  @P1 LOP3.LUT R3, R3, R2, RZ, 0x3c, !PT ;  /* 0x0000000203031212 */ /* 0x010fc800078e3cff */
[----:B------:R-:W-:-:S04]  /*1b6d0*/  @P1 LOP3.LUT R2, R3, R2, RZ, 0x3c, !PT ;  /* 0x0000000203021212 */ /* 0x000fc800078e3cff */
[----:B------:R-:W-:-:S05]  /*1b6e0*/  @P1 LOP3.LUT R3, R3, R2, RZ, 0x3c, !PT ;  /* 0x0000000203031212 */ /* 0x000fca00078e3cff */
[----:B------:R-:W2:Y:S04]  /*1b6f0*/  @P1 LDG.E.U16 R5, desc[UR10][R2.64] ;  /* 0x0000000a02051981 */ /* 0x000ea8000c1e1500 */
[----:B--2---:R0:W-:Y:S04]  /*1b700*/  STL [R1+0x170], R5 ;  /* 0x0001700501007387 */ /* 0x0041e80000100800 */
[----:B0-----:R-:W2:Y:S04]  /*1b710*/  LDL.LU R5, [R1+0x25b0] ;  /* 0x0025b00001057983 */ /* 0x001ea80000300800 */
[----:B------:R-:W4:Y:S04]  /*1b720*/  LDL R2, [R1+0x16b0] ;  /* 0x0016b00001027983 */ /* 0x000f280000100800 */
[----:B------:R-:W4:Y:S01]  /*1b730*/  LDL R3, [R1+0x16bc] ;  /* 0x0016bc0001037983 */ /* 0x000f220000100800 */
[----:B------:R-:W-:-:S02]  /*1b740*/  PRMT R29, RZ, 0x7610, R29 ;  /* 0x00007610ff1d7816 */ /* 0x000fc4000000001d */
[----:B------:R-:W-:Y:S02]  /*1b750*/  ISETP.GT.AND P0, PT, R9, 0x70, PT ;  /* 0x000000700900780c */ /* 0x000fe40003f04270 */
[----:B----4-:R-:W-:-:S04]  /*1b760*/  @P1 LOP3.LUT R3, R3, R2, RZ, 0x3c, !PT ;  /* 0x0000000203031212 */ /* 0x010fc800078e3cff */
[----:B------:R-:W-:-:S04]  /*1b770*/  @P1 LOP3.LUT R2, R3, R2, RZ, 0x3c, !PT ;  /* 0x0000000203021212 */ /* 0x000fc800078e3cff */
[----:B------:R-:W-:-:S05]  /*1b780*/  @P1 LOP3.LUT R3, R3, R2, RZ, 0x3c, !PT ;  /* 0x0000000203031212 */ /* 0x000fca00078e3cff */
[----:B------:R-:W4:Y:S04]  /*1b790*/  @P1 LDG.E.U16 R29, desc[UR10][R2.64] ;  /* 0x0000000a021d1981 */ /* 0x000f28000c1e1500 */
[----:B----4-:R0:W-:Y:S04]  /*1b7a0*/  STL [R1+0x164], R29 ;  /* 0x0001641d01007387 */ /* 0x0101e80000100800 */
[----:B0-----:R-:W4:Y:S04]  /*1b7b0*/  LDL.LU R29, [R1+0x25ac] ;  /* 0x0025ac00011d7983 */ /* 0x001f280000300800 */
[----:B------:R-:W2:Y:S04]  /*1b7c0*/  LDL R2, [R1+0x16b8] ;  /* 0x0016b80001027983 */ /* 0x000ea80000100800 */
[----:B------:R-:W2:Y:S01]  /*1b7d0*/  LDL R3, [R1+0x16c0] ;  /* 0x0016c00001037983 */ /* 0x000ea20000100800 */
[----:B------:R-:W-:-:S02]  /*1b7e0*/  PRMT R28, RZ, 0x7610, R28 ;  /* 0x00007610ff1c7816 */ /* 0x000fc4000000001c */
[----:B--2---:R-:W-:-:S04]  /*1b7f0*/  @P0 LOP3.LUT R3, R3, R2, RZ, 0x3c, !PT ;  /* 0x0000000203030212 */ /* 0x004fc800078e3cff */
[----:B------:R-:W-:-:S04]  /*1b800*/  @P0 LOP3.LUT R2, R3, R2, RZ, 0x3c, !PT ;  /* 0x0000000203020212 */ /* 0x000fc800078e3cff */
[----:B------:R-:W-:-:S05]  /*1b810*/  @P0 LOP3.LUT R3, R3, R2, RZ, 0x3c, !PT ;  /* 0x0000000203030212 */ /* 0x000fca00078e3cff */
[----:B------:R-:W2:Y:S04]  /*1b820*/  @P0 LDG.E.U16 R28, desc[UR10][R2.64] ;  /* 0x0000000a021c0981 */ /* 0x000ea8000c1e1500 */
[----:B--2---:R0:W-:Y:S04]  /*1b830*/  STL [R1+0x74], R28 ;  /* 0x0000741c01007387 */ /* 0x0041e80000100800 */
[----:B0-----:R-:W2:Y:S04]  /*1b840*/  LDL.LU R28, [R1+0x25a8] ;  /* 0x0025a800011c7983 */ /* 0x001ea80000300800 */
        /* <DEDUP_REMOVED lines=21> */
[----:B------:R-:W-:Y:S02]  /*1b9a0*/  ISETP.GT.AND P1, PT, R9, 0x71, PT ;  /* 0x000000710900780c */ /* 0x000fe40003f24270 */
        /* <DEDUP_REMOVED lines=63> */
[----:B---3--:R-:W-:-:S02]  /*1bda0*/  PRMT R15, RZ, 0x7610, R15 ;  /* 0x00007610ff0f7816 */ /* 0x008fc4000000000f */
[----:B--2---:R-:W-:-:S04]  /*1bdb0*/  @P0 LOP3.LUT R3, R3, R2, RZ, 0x3c, !PT ;  /* 0x0000000203030212 */ /* 0x004fc800078e3cff */
[----:B------:R-:W-:-:S04]  /*1bdc0*/  @P0 LOP3.LUT R2, R3, R2, RZ, 0x3c, !PT ;  /* 0x0000000203020212 */ /* 0x000fc800078e3cff */
[----:B------:R-:W-:-:S05]  /*1bdd0*/  @P0 LOP3.LUT R3, R3, R2, RZ, 0x3c, !PT ;  /* 0x0000000203030212 */ /* 0x000fca00078e3cff */
[----:B------:R-:W2:Y:S04]  /*1bde0*/  @P0 LDG.E.U16 R15, desc[UR10][R2.64] ;  /* 0x0000000a020f0981 */ /* 0x000ea8000c1e1500 */
[----:B------:R-:W3:Y:S04]  /*1bdf0*/  LDL R2, [R1+0x1710] ;  /* 0x0017100001027983 */ /* 0x000ee80000100800 */
[----:B------:R-:W3:Y:S01]  /*1be00*/  LDL R3, [R1+0x171c] ;  /* 0x00171c0001037983 */ /* 0x000ee20000100800 */
[----:B------:R-:W-:-:S03]  /*1be10*/  PRMT R20, RZ, 0x7610, R20 ;  /* 0x00007610ff147816 */ /* 0x000fc60000000014 */
[----:B--2---:R0:W-:Y:S04]  /*1be20*/  STL [R1+0x30], R15 ;  /* 0x0000300f01007387 */ /* 0x0041e80000100800 */
[----:B0-----:R-:W2:Y:S01]  /*1be30*/  LDL R15, [R1+0x1740] ;  /* 0x00174000010f7983 */ /* 0x001ea20000100800 */
[-C--:B---3--:R-:W-:Y:S02]  /*1be40*/  @P0 LOP3.LUT R3, R3, R2.reuse, RZ, 0x3c, !PT ;  /* 0x0000000203030212 */ /* 0x088fe400078e3cff */
[----:B------:R-:W-:Y:S02]  /*1be50*/  ISETP.GT.AND P1, PT, R9, 0x73, PT ;  /* 0x000000730900780c */ /* 0x000fe40003f24270 */
[----:B------:R-:W-:-:S04]  /*1be60*/  @P0 LOP3.LUT R2, R3, R2, RZ, 0x3c, !PT ;  /* 0x0000000203020212 */ /* 0x000fc800078e3cff */
[----:B------:R-:W-:-:S05]  /*1be70*/  @P0 LOP3.LUT R3, R3, R2, RZ, 0x3c, !PT ;  /* 0x0000000203030212 */ /* 0x000fca00078e3cff */
[----:B------:R-:W3:Y:S04]  /*1be80*/  @P0 LDG.E.U16 R20, desc[UR10][R2.64] ;  /* 0x0000000a02140981 */ /* 0x000ee8000c1e1500 */
[----:B---3--:R0:W-:Y:S04]  /*1be90*/  STL [R1+0x28], R20 ;  /* 0x0000281401007387 */ /* 0x0081e80000100800 */
[----:B0-----:R-:W3:Y:S04]  /*1bea0*/  LDL.LU R20, [R1+0x2580] ;  /* 0x0025800001147983 */ /* 0x001ee80000300800 */
        /* <DEDUP_REMOVED lines=34> */
[----:B------:R-:W2:Y:S01]  /*1c0d0*/  @P1 LDG.E.U16 R11, desc[UR10][R2.64] ;  /* 0x0000000a020b1981 */ /* 0x000ea2000c1e1500 */
[----:B------:R-:W-:-:S03]  /*1c0e0*/  PRMT R5, RZ, 0x7610, R5 ;  /* 0x00007610ff057816 */ /* 0x000fc60000000005 */
[----:B--2---:R0:W-:Y:S04]  /*1c0f0*/  STL [R1+0x18], R11 ;  /* 0x0000180b01007387 */ /* 0x0041e80000100800 */
[----:B0-----:R-:W2:Y:S04]  /*1c100*/  LDL.LU R11, [R1+0x2570] ;  /* 0x00257000010b7983 */ /* 0x001ea80000300800 */
[----:B------:R-:W2:Y:S01]  /*1c110*/  LDL R3, [R1+0x1738] ;  /* 0x0017380001037983 */ /* 0x000ea20000100800 */
[----:B------:R-:W-:Y:S01]  /*1c120*/  @P0 IMAD.MOV.U32 R2, RZ, RZ, R15 ;  /* 0x000000ffff020224 */ /* 0x000fe200078e000f */
[----:B------:R-:W-:-:S02]  /*1c130*/  PRMT R10, RZ, 0x7610, R10 ;  /* 0x00007610ff0a7816 */ /* 0x000fc4000000000a */
[----:B------:R-:W3:Y:S04]  /*1c140*/  LDL R15, [R1+0x1764] ;  /* 0x00176400010f7983 */ /* 0x000ee80000100800 */
[----:B--2---:R0:W2:Y:S04]  /*1c150*/  @P0 LDG.E.U16 R5, desc[UR10][R2.64] ;  /* 0x0000000a02050981 */ /* 0x0040a8000c1e1500 */
[----:B------:R-:W0:Y:S04]  /*1c160*/  LDL R2, [R1+0x172c] ;  /* 0x00172c0001027983 */ /* 0x000e280000100800 */
[----:B------:R-:W0:Y:S02]  /*1c170*/  LDL R3, [R1+0x1748] ;  /* 0x0017480001037983 */ /* 0x000e240000100800 */
[----:B0-----:R-:W-:-:S04]  /*1c180*/  @P0 LOP3.LUT R3, R3, R2, RZ, 0x3c, !PT ;  /* 0x0000000203030212 */ /* 0x001fc800078e3cff */
[----:B------:R-:W-:-:S04]  /*1c190*/  @P0 LOP3.LUT R2, R3, R2, RZ, 0x3c, !PT ;  /* 0x0000000203020212 */ /* 0x000fc800078e3cff */
[----:B------:R-:W-:-:S05]  /*1c1a0*/  @P0 LOP3.LUT R3, R3, R2, RZ, 0x3c, !PT ;  /* 0x0000000203030212 */ /* 0x000fca00078e3cff */
[----:B------:R-:W3:Y:S04]  /*1c1b0*/  @P0 LDG.E.U16 R10, desc[UR10][R2.64] ;  /* 0x0000000a020a0981 */ /* 0x000ee8000c1e1500 */
[----:B--2---:R0:W-:Y:S04]  /*1c1c0*/  STL [R1+0x14], R5 ;  /* 0x0000140501007387 */ /* 0x0041e80000100800 */
[----:B0-----:R-:W2:Y:S04]  /*1c1d0*/  LDL R5, [R1+0x1774] ;  /* 0x0017740001057983 */ /* 0x001ea80000100800 */
        /* <DEDUP_REMOVED lines=17> */
[----:B------:R-:W2:Y:S01]  /*1c2f0*/  @P0 LDG.E.U16 R6, desc[UR10][R2.64] ;  /* 0x0000000a02060981 */ /* 0x000ea2000c1e1500 */
[----:B------:R-:W-:-:S03]  /*1c300*/  ISETP.GT.AND P1, PT, R9, 0x75, PT ;  /* 0x000000750900780c */ /* 0x000fc60003f24270 */
        /* <DEDUP_REMOVED lines=17> */
[----:B------:R0:W2:Y:S01]  /*1c420*/  @P1 LDG.E.U16 R19, desc[UR10][R2.64] ;  /* 0x0000000a02131981 */ /* 0x0000a2000c1e1500 */
[----:B----4-:R-:W-:Y:S01]  /*1c430*/  PRMT R29, RZ, 0x7610, R29 ;  /* 0x00007610ff1d7816 */ /* 0x010fe2000000001d */
[----:B0-----:R-:W-:Y:S02]  /*1c440*/  @P1 IMAD.MOV.U32 R2, RZ, RZ, R5 ;  /* 0x000000ffff021224 */ /* 0x001fe400078e0005 */
[----:B------:R-:W-:-:S05]  /*1c450*/  @P1 IMAD.MOV.U32 R3, RZ, RZ, R15 ;  /* 0x000000ffff031224 */ /* 0x000fca00078e000f */
[----:B------:R-:W4:Y:S04]  /*1c460*/  @P1 LDG.E.U16 R29, desc[UR10][R2.64] ;  /* 0x0000000a021d1981 */ /* 0x000f28000c1e1500 */
[----:B--2---:R0:W-:Y:S04]  /*1c470*/  STL [R1], R19 ;  /* 0x0000001301007387 */ /* 0x0041e80000100800 */
[----:B0-----:R-:W2:Y:S04]  /*1c480*/  LDL.LU R19, [R1+0x255c] ;  /* 0x00255c0001137983 */ /* 0x001ea80000300800 */
[----:B------:R-:W2:Y:S04]  /*1c490*/  LDL R2, [R1+0x1770] ;  /* 0x0017700001027983 */ /* 0x000ea80000100800 */
[----:B------:R-:W2:Y:S01]  /*1c4a0*/  LDL R3, [R1+0x177c] ;  /* 0x00177c0001037983 */ /* 0x000ea20000100800 */
[----:B------:R-:W-:-:S03]  /*1c4b0*/  PRMT R28, RZ, 0x7610, R28 ;  /* 0x00007610ff1c7816 */ /* 0x000fc6000000001c */
[----:B------:R-:W3:Y:S04]  /*1c4c0*/  LDL R15, [R1+0x1784] ;  /* 0x00178400010f7983 */ /* 0x000ee80000100800 */
[----:B------:R-:W3:Y:S04]  /*1c4d0*/  LDL R5, [R1+0x1794] ;  /* 0x0017940001057983 */ /* 0x000ee80000100800 */
[----:B----4-:R-:W-:Y:S01]  /*1c4e0*/  STL [R1+0x24a8], R29 ;  /* 0x0024a81d01007387 */ /* 0x010fe20000100800 */
[----:B--2---:R-:W-:-:S04]  /*1c4f0*/  @P1 LOP3.LUT R3, R3, R2, RZ, 0x3c, !PT ;  /* 0x0000000203031212 */ /* 0x004fc800078e3cff */
[----:B------:R-:W-:-:S04]  /*1c500*/  @P1 LOP3.LUT R2, R3, R2, RZ, 0x3c, !PT ;  /* 0x0000000203021212 */ /* 0x000fc800078e3cff */
[----:B------:R-:W-:-:S05]  /*1c510*/  @P1 LOP3.LUT R3, R3, R2, RZ, 0x3c, !PT ;  /* 0x0000000203031212 */ /* 0x000fca00078e3cff */
[----:B------:R0:W2:Y:S04]  /*1c520*/  @P1 LDG.E.U16 R28, desc[UR10][R2.64] ;  /* 0x0000000a021c1981 */ /* 0x0000a8000c1e1500 */
[----:B------:R-:W0:Y:S04]  /*1c530*/  LDL R2, [R1+0x1778] ;  /* 0x0017780001027983 */ /* 0x000e280000100800 */
[----:B------:R-:W0:Y:S01]  /*1c540*/  LDL R3, [R1+0x1780] ;  /* 0x0017800001037983 */ /* 0x000e220000100800 */
[----:B------:R-:W-:Y:S02]  /*1c550*/  ISETP.GT.AND P0, PT, R9, 0x76, PT ;  /* 0x000000760900780c */ /* 0x000fe40003f04270 */
[----:B------:R-:W-:-:S11]  /*1c560*/  PRMT R18, RZ, 0x7610, R18 ;  /* 0x00007610ff127816 */ /* 0x000fd60000000012 */
[----:B0-----:R-:W-:-:S04]  /*1c570*/  @P0 LOP3.LUT R3, R3, R2, RZ, 0x3c, !PT ;  /* 0x0000000203030212 */ /* 0x001fc800078e3cff */
[----:B------:R-:W-:-:S04]  /*1c580*/  @P0 LOP3.LUT R2, R3, R2, RZ, 0x3c, !PT ;  /* 0x0000000203020212 */ /* 0x000fc800078e3cff */
[----:B------:R-:W-:-:S05]  /*1c590*/  @P0 LOP3.LUT R3, R3, R2, RZ, 0x3c, !PT ;  /* 0x0000000203030212 */ /* 0x000fca00078e3cff */
[----:B------:R-:W4:Y:S04]  /*1c5a0*/  @P0 LDG.E.U16 R18, desc[UR10][R2.64] ;  /* 0x0000000a02120981 */ /* 0x000f28000c1e1500 */
[----:B--2---:R0:W-:Y:S04]  /*1c5b0*/  STL [R1+0x24ac], R28 ;  /* 0x0024ac1c01007387 */ /* 0x0041e80000100800 */
[----:B0-----:R-:W2:Y:S04]  /*1c5c0*/  LDL R28, [R1+0x17c8] ;  /* 0x0017c800011c7983 */ /* 0x001ea80000100800 */
[----:B----4-:R0:W-:Y:S04]  /*1c5d0*/  STL [R1+0xe4], R18 ;  /* 0x0000e41201007387 */ /* 0x0101e80000100800 */
[----:B0-----:R-:W4:Y:S04]  /*1c5e0*/  LDL.LU R18, [R1+0x2558] ;  /* 0x0025580001127983 */ /* 0x001f280000300800 */
[----:B------:R-:W2:Y:S04]  /*1c5f0*/  LDL R2, [R1+0x176c] ;  /* 0x00176c0001027983 */ /* 0x000ea80000100800 */
[----:B------:R-:W2:Y:S01]  /*1c600*/  LDL R3, [R1+0x1788] ;  /* 0x0017880001037983 */ /* 0x000ea20000100800 */
[----:B------:R-:W-:-:S02]  /*1c610*/  PRMT R29, RZ, 0x7610, R29 ;  /* 0x00007610ff1d7816 */ /* 0x000fc4000000001d */
[----:B------:R-:W-:Y:S02]  /*1c620*/  PRMT R17, RZ, 0x7610, R17 ;  /* 0x00007610ff117816 */ /* 0x000fe40000000011 */
[----:B--2---:R-:W-:-:S04]  /*1c630*/  @P0 LOP3.LUT R3, R3, R2, RZ, 0x3c, !PT ;  /* 0x0000000203030212 */ /* 0x004fc800078e3cff */
[----:B------:R-:W-:-:S04]  /*1c640*/  @P0 LOP3.LUT R2, R3, R2, RZ, 0x3c, !PT ;  /* 0x0000000203020212 */ /* 0x000fc800078e3cff */
[----:B------:R-:W-:-:S05]  /*1c650*/  @P0 LOP3.LUT R3, R3, R2, RZ, 0x3c, !PT ;  /* 0x0000000203030212 */ /* 0x000fca00078e3cff */
[----:B------:R3:W2:Y:S02]  /*1c660*/  @P0 LDG.E.U16 R29, desc[UR10][R2.64] ;  /* 0x0000000a021d0981 */ /* 0x0006a4000c1e1500 */
[----:B---3--:R-:W-:Y:S02]  /*1c670*/  @P0 IMAD.MOV.U32 R2, RZ, RZ, R5 ;  /* 0x000000ffff020224 */ /* 0x008fe400078e0005 */
[----:B------:R-:W-:-:S05]  /*1c680*/  @P0 IMAD.MOV.U32 R3, RZ, RZ, R15 ;  /* 0x000000ffff030224 */ /* 0x000fca00078e000f */
[----:B------:R-:W3:Y:S04]  /*1c690*/  @P0 LDG.E.U16 R17, desc[UR10][R2.64] ;  /* 0x0000000a02110981 */ /* 0x000ee8000c1e1500 */
[----:B--2---:R0:W-:Y:S04]  /*1c6a0*/  STL [R1+0xdc], R29 ;  /* 0x0000dc1d01007387 */ /* 0x0041e80000100800 */
[----:B------:R-:W2:Y:S04]  /*1c6b0*/  LDL R15, [R1+0x17d0] ;  /* 0x0017d000010f7983 */ /* 0x000ea80000100800 */
[----:B------:R-:W2:Y:S04]  /*1c6c0*/  LDL R5, [R1+0x17dc] ;  /* 0x0017dc0001057983 */ /* 0x000ea80000100800 */
[----:B0-----:R-:W2:Y:S04]  /*1c6d0*/  LDL R29, [R1+0x17d4] ;  /* 0x0017d400011d7983 */ /* 0x001ea80000100800 */
[----:B---3--:R0:W-:Y:S04]  /*1c6e0*/  STL [R1+0xd4], R17 ;  /* 0x0000d41101007387 */ /* 0x0081e80000100800 */
[----:B0-----:R-:W3:Y:S04]  /*1c6f0*/  LDL.LU R17, [R1+0x2554] ;  /* 0x0025540001117983 */ /* 0x001ee80000300800 */
[----:B------:R-:W2:Y:S04]  /*1c700*/  LDL R2, [R1+0x17b8] ;  /* 0x0017b80001027983 */ /* 0x000ea80000100800 */
[----:B------:R-:W2:Y:S01]  /*1c710*/  LDL R3, [R1+0x17c0] ;  /* 0x0017c00001037983 */ /* 0x000ea20000100800 */
[----:B------:R-:W-:-:S02]  /*1c720*/  ISETP.GT.AND P1, PT, R9, 0x78, PT ;  /* 0x000000780900780c */ /* 0x000fc40003f24270 */
[----:B------:R-:W-:-:S11]  /*1c730*/  PRMT R27, RZ, 0x7610, R27 ;  /* 0x00007610ff1b7816 */ /* 0x000fd6000000001b */
[----:B--2---:R-:W-:-:S04]  /*1c740*/  @P1 LOP3.LUT R3, R3, R2, RZ, 0x3c, !PT ;  /* 0x0000000203031212 */ /* 0x004fc800078e3cff */
[----:B------:R-:W-:-:S04]  /*1c750*/  @P1 LOP3.LUT R2, R3, R2, RZ, 0x3c, !PT ;  /* 0x0000000203021212 */ /* 0x000fc800078e3cff */
[----:B------:R-:W-:-:S05]  /*1c760*/  @P1 LOP3.LUT R3, R3, R2, RZ, 0x3c, !PT ;  /* 0x0000000203031212 */ /* 0x000fca00078e3cff */
[----:B------:R0:W2:Y:S04]  /*1c770*/  @P1 LDG.E.U16 R27, desc[UR10][R2.64] ;  /* 0x0000000a021b1981 */ /* 0x0000a8000c1e1500 */
[----:B------:R-:W3:Y:S01]  /*1c780*/  LDL R3, [R1+0x17ac] ;  /* 0x0017ac0001037983 */ /* 0x000ee20000100800 */
[----:B------:R-:W-:Y:S01]  /*1c790*/  PRMT R26, RZ, 0x7610, R26 ;  /* 0x00007610ff1a7816 */ /* 0x000fe2000000001a */
[----:B0-----:R-:W-:Y:S02]  /*1c7a0*/  @P1 IMAD.MOV.U32 R2, RZ, RZ, R28 ;  /* 0x000000ffff021224 */ /* 0x001fe400078e001c */
[----:B--2---:R-:W-:Y:S01]  /*1c7b0*/  STL [R1+0x2530], R27 ;  /* 0x0025301b01007387 */ /* 0x004fe20000100800 */
[----:B------:R-:W-:Y:S02]  /*1c7c0*/  PRMT R25, RZ, 0x7610, R25 ;  /* 0x00007610ff197816 */ /* 0x000fe40000000019 */
[----:B------:R-:W-:Y:S01]  /*1c7d0*/  PRMT R24, RZ, 0x7610, R24 ;  /* 0x00007610ff187816 */ /* 0x000fe20000000018 */
[----:B------:R-:W2:Y:S04]  /*1c7e0*/  LDL R28, [R1+0x179c] ;  /* 0x00179c00011c7983 */ /* 0x000ea80000100800 */
[----:B---3--:R0:W3:Y:S04]  /*1c7f0*/  @P1 LDG.E.U16 R26, desc[UR10][R2.64] ;  /* 0x0000000a021a1981 */ /* 0x0080e8000c1e1500 */
[----:B------:R-:W2:Y:S01]  /*1c800*/  LDL R3, [R1+0x17c4] ;  /* 0x0017c40001037983 */ /* 0x000ea20000100800 */
[----:B0-----:R-:W-:-:S05]  /*1c810*/  @P1 IMAD.MOV.U32 R2, RZ, RZ, R29 ;  /* 0x000000ffff021224 */ /* 0x001fca00078e001d */
[----:B--2---:R0:W2:Y:S02]  /*1c820*/  @P1 LDG.E.U16 R25, desc[UR10][R2.64] ;  /* 0x0000000a02191981 */ /* 0x0040a4000c1e1500 */
[----:B0-----:R-:W-:Y:S02]  /*1c830*/  @P1 IMAD.MOV.U32 R2, RZ, RZ, R5 ;  /* 0x000000ffff021224 */ /* 0x001fe400078e0005 */
[----:B------:R-:W-:-:S05]  /*1c840*/  @P1 IMAD.MOV.U32 R3, RZ, RZ, R15 ;  /* 0x000000ffff031224 */ /* 0x000fca00078e000f */
[----:B------:R-:W4:Y:S04]  /*1c850*/  @P1 LDG.E.U16 R24, desc[UR10][R2.64] ;  /* 0x0000000a02181981 */ /* 0x000f28000c1e1500 */
[----:B---3--:R-:W-:Y:S04]  /*1c860*/  STL [R1+0x2534], R26 ;  /* 0x0025341a01007387 */ /* 0x008fe80000100800 */
[----:B--2---:R0:W-:Y:S04]  /*1c870*/  STL [R1+0x2538], R25 ;  /* 0x0025381901007387 */ /* 0x0041e80000100800 */
[----:B------:R-:W2:Y:S04]  /*1c880*/  LDL R15, [R1+0x17a8] ;  /* 0x0017a800010f7983 */ /* 0x000ea80000100800 */
[----:B------:R-:W3:Y:S04]  /*1c890*/  LDL R29, [R1+0x17a4] ;  /* 0x0017a400011d7983 */ /* 0x000ee80000100800 */
[----:B------:R-:W2:Y:S04]  /*1c8a0*/  LDL R5, [R1+0x17b4] ;  /* 0x0017b40001057983 */ /* 0x000ea80000100800 */
[----:B------:R-:W2:Y:S04]  /*1c8b0*/  LDL R3, [R1+0x1790] ;  /* 0x0017900001037983 */ /* 0x000ea80000100800 */
[----:B0-----:R-:W3:Y:S04]  /*1c8c0*/  LDL R25, [R1+0x17a0] ;  /* 0x0017a00001197983 */ /* 0x001ee80000100800 */
[----:B----4-:R0:W-:Y:S04]  /*1c8d0*/  STL [R1+0x253c], R24 ;  /* 0x00253c1801007387 */ /* 0x0101e80000100800 */
[----:B0-----:R-:W4:Y:S01]  /*1c8e0*/  LDL R24, [R1+0x1798] ;  /* 0x0017980001187983 */ /* 0x001f220000100800 */
[----:B------:R-:W-:-:S02]  /*1c8f0*/  ISETP.GT.AND P1, PT, R9, 0x77, PT ;  /* 0x000000770900780c */ /* 0x000fc40003f24270 */
[----:B------:R-:W-:Y:S01]  /*1c900*/  PRMT R27, RZ, 0x7610, R27 ;  /* 0x00007610ff1b7816 */ /* 0x000fe2000000001b */
[----:B------:R-:W-:Y:S01]  /*1c910*/  @P0 IMAD.MOV.U32 R2, RZ, RZ, R28 ;  /* 0x000000ffff020224 */ /* 0x000fe200078e001c */
[----:B------:R-:W-:Y:S01]  /*1c920*/  PRMT R16, RZ, 0x7610, R16 ;  /* 0x00007610ff107816 */ /* 0x000fe20000000010 */
[----:B------:R-:W4:Y:S04]  /*1c930*/  LDL R28, [R1+0x17b0] ;  /* 0x0017b000011c7983 */ /* 0x000f280000100800 */
[----:B--2---:R3:W2:Y:S04]  /*1c940*/  @P0 LDG.E.U16 R27, desc[UR10][R2.64] ;  /* 0x0000000a021b0981 */ /* 0x0046a8000c1e1500 */
[----:B---3--:R-:W-:-:S02]  /*1c950*/  @P1 IMAD.MOV.U32 R2, RZ, RZ, R25 ;  /* 0x000000ffff021224 */ /* 0x008fc400078e0019 */
[----:B----4-:R-:W-:-:S05]  /*1c960*/  @P1 IMAD.MOV.U32 R3, RZ, RZ, R24 ;  /* 0x000000ffff031224 */ /* 0x010fca00078e0018 */
[----:B------:R-:W3:Y:S04]  /*1c970*/  @P1 LDG.E.U16 R16, desc[UR10][R2.64] ;  /* 0x0000000a02101981 */ /* 0x000ee8000c1e1500 */
[----:B--2---:R0:W-:Y:S04]  /*1c980*/  STL [R1+0xb8], R27 ;  /* 0x0000b81b01007387 */ /* 0x0041e80000100800 */
[----:B------:R-:W2:Y:S04]  /*1c990*/  LDL R25, [R1+0x17d8] ;  /* 0x0017d80001197983 */ /* 0x000ea80000100800 */
[----:B------:R-:W4:Y:S04]  /*1c9a0*/  LDL R24, [R1+0x17e0] ;  /* 0x0017e00001187983 */ /* 0x000f280000100800 */
[----:B0-----:R-:W2:Y:S04]  /*1c9b0*/  LDL R27, [R1+0x17bc] ;  /* 0x0017bc00011b7983 */ /* 0x001ea80000100800 */
[----:B---3--:R0:W-:Y:S04]  /*1c9c0*/  STL [R1+0xb0], R16 ;  /* 0x0000b01001007387 */ /* 0x0081e80000100800 */
[----:B0-----:R-:W3:Y:S04]  /*1c9d0*/  LDL.LU R16, [R1+0x2550] ;  /* 0x0025500001107983 */ /* 0x001ee80000300800 */
[----:B------:R-:W2:Y:S01]  /*1c9e0*/  LDL R3, [R1+0x178c] ;  /* 0x00178c0001037983 */ /* 0x000ea20000100800 */
[----:B------:R-:W-:Y:S01]  /*1c9f0*/  PRMT R14, RZ, 0x7610, R14 ;  /* 0x00007610ff0e7816 */ /* 0x000fe2000000000e */
[----:B------:R-:W-:Y:S01]  /*1ca00*/  @P1 IMAD.MOV.U32 R2, RZ, RZ, R15 ;  /* 0x000000ffff021224 */ /* 0x000fe200078e000f */
[----:B------:R-:W-:-:S02]  /*1ca10*/  PRMT R4, RZ, 0x7610, R4 ;  /* 0x00007610ff047816 */ /* 0x000fc40000000004 */
[----:B------:R-:W-:Y:S02]  /*1ca20*/  PRMT R26, RZ, 0x7610, R26 ;  /* 0x00007610ff1a7816 */ /* 0x000fe4000000001a */
[----:B------:R-:W-:Y:S01]  /*1ca30*/  ISETP.GT.AND P0, PT, R9, 0x79, PT ;  /* 0x000000790900780c */ /* 0x000fe20003f04270 */
[----:B------:R-:W3:Y:S04]  /*1ca40*/  LDL R15, [R1+0x17cc] ;  /* 0x0017cc00010f7983 */ /* 0x000ee80000100800 */
[----:B--2---:R0:W2:Y:S02]  /*1ca50*/  @P1 LDG.E.U16 R14, desc[UR10][R2.64] ;  /* 0x0000000a020e1981 */ /* 0x0040a4000c1e1500 */
[----:B0-----:R-:W-:Y:S02]  /*1ca60*/  @P1 IMAD.MOV.U32 R2, RZ, RZ, R5 ;  /* 0x000000ffff021224 */ /* 0x001fe400078e0005 */
[----:B------:R-:W-:-:S05]  /*1ca70*/  @P1 IMAD.MOV.U32 R3, RZ, RZ, R29 ;  /* 0x000000ffff031224 */ /* 0x000fca00078e001d */
[----:B------:R0:W3:Y:S02]  /*1ca80*/  @P1 LDG.E.U16 R4, desc[UR10][R2.64] ;  /* 0x0000000a02041981 */ /* 0x0000e4000c1e1500 */
[----:B0-----:R-:W-:Y:S02]  /*1ca90*/  @P1 IMAD.MOV.U32 R2, RZ, RZ, R27 ;  /* 0x000000ffff021224 */ /* 0x001fe400078e001b */
[----:B------:R-:W-:-:S05]  /*1caa0*/  @P1 IMAD.MOV.U32 R3, RZ, RZ, R28 ;  /* 0x000000ffff031224 */ /* 0x000fca00078e001c */
[----:B------:R4:W3:Y:S01]  /*1cab0*/  @P1 LDG.E.U16 R26, desc[UR10][R2.64] ;  /* 0x0000000a021a1981 */ /* 0x0008e2000c1e1500 */
[----:B------:R-:W-:Y:S01]  /*1cac0*/  PRMT R23, RZ, 0x7610, R23 ;  /* 0x00007610ff177816 */ /* 0x000fe20000000017 */
[----:B----4-:R-:W-:Y:S02]  /*1cad0*/  @P0 IMAD.MOV.U32 R2, RZ, RZ, R24 ;  /* 0x000000ffff020224 */ /* 0x010fe400078e0018 */
[----:B------:R-:W-:-:S05]  /*1cae0*/  @P0 IMAD.MOV.U32 R3, RZ, RZ, R25 ;  /* 0x000000ffff030224 */ /* 0x000fca00078e0019 */
[----:B------:R0:W4:Y:S04]  /*1caf0*/  @P0 LDG.E.U16 R23, desc[UR10][R2.64] ;  /* 0x0000000a02170981 */ /* 0x000128000c1e1500 */
[----:B--2---:R1:W-:Y:S04]  /*1cb00*/  STL [R1+0xa8], R14 ;  /* 0x0000a80e01007387 */ /* 0x0043e80000100800 */
[----:B------:R-:W2:Y:S04]  /*1cb10*/  LDL R5, [R1+0x17e4] ;  /* 0x0017e40001057983 */ /* 0x000ea80000100800 */
[----:B-1----:R-:W2:Y:S04]  /*1cb20*/  LDL R14, [R1+0x17e8] ;  /* 0x0017e800010e7983 */ /* 0x002ea80000100800 */
[----:B---3--:R1:W-:Y:S04]  /*1cb30*/  STL [R1+0xa0], R4 ;  /* 0x0000a00401007387 */ /* 0x0083e80000100800 */
[----:B-1----:R-:W3:Y:S04]  /*1cb40*/  LDL R4, [R1+0x17f4] ;  /* 0x0017f40001047983 */ /* 0x002ee80000100800 */
[----:B------:R1:W-:Y:S04]  /*1cb50*/  STL [R1+0x98], R26 ;  /* 0x0000981a01007387 */ /* 0x0003e80000100800 */
[----:B------:R-:W3:Y:S04]  /*1cb60*/  LDL R25, [R1+0x17fc] ;  /* 0x0017fc0001197983 */ /* 0x000ee80000100800 */
[----:B-1----:R-:W3:Y:S01]  /*1cb70*/  LDL R26, [R1+0x17f0] ;  /* 0x0017f000011a7983 */ /* 0x002ee20000100800 */
[----:B------:R-:W-:Y:S01]  /*1cb80*/  PRMT R22, RZ, 0x7610, R22 ;  /* 0x00007610ff167816 */ /* 0x000fe20000000016 */
[----:B0-----:R-:W-:-:S02]  /*1cb90*/  @P0 IMAD.MOV.U32 R3, RZ, RZ, R15 ;  /* 0x000000ffff030224 */ /* 0x001fc400078e000f */
[----:B----4-:R0:W-:Y:S04]  /*1cba0*/  STL [R1+0x2510], R23 ;  /* 0x0025101701007387 */ /* 0x0101e80000100800 */
[----:B------:R-:W4:Y:S04]  /*1cbb0*/  LDL R24, [R1+0x17f8] ;  /* 0x0017f80001187983 */ /* 0x000f280000100800 */
[----:B0-----:R-:W4:Y:S01]  /*1cbc0*/  LDL R23, [R1+0x1800] ;  /* 0x0018000001177983 */ /* 0x001f220000100800 */
[----:B--2---:R-:W-:-:S05]  /*1cbd0*/  @P0 IMAD.MOV.U32 R2, RZ, RZ, R14 ;  /* 0x000000ffff020224 */ /* 0x004fca00078e000e */
[----:B------:R0:W2:Y:S01]  /*1cbe0*/  @P0 LDG.E.U16 R22, desc[UR10][R2.64] ;  /* 0x0000000a02160981 */ /* 0x0000a2000c1e1500 */
[----:B------:R-:W-:Y:S02]  /*1cbf0*/  PRMT R21, RZ, 0x7610, R21 ;  /* 0x00007610ff157816 */ /* 0x000fe40000000015 */
[----:B------:R-:W-:Y:S01]  /*1cc00*/  PRMT R20, RZ, 0x7610, R20 ;  /* 0x00007610ff147816 */ /* 0x000fe20000000014 */
[----:B0-----:R-:W-:Y:S02]  /*1cc10*/  @P0 IMAD.MOV.U32 R3, RZ, RZ, R5 ;  /* 0x000000ffff030224 */ /* 0x001fe400078e0005 */
[----:B---3--:R-:W-:-:S05]  /*1cc20*/  @P0 IMAD.MOV.U32 R2, RZ, RZ, R4 ;  /* 0x000000ffff020224 */ /* 0x008fca00078e0004 */
[----:B------:R0:W3:Y:S01]  /*1cc30*/  @P0 LDG.E.U16 R21, desc[UR10][R2.64] ;  /* 0x0000000a02150981 */ /* 0x0000e2000c1e1500 */
[----:B------:R-:W-:Y:S01]  /*1cc40*/  ISETP.GT.AND P1, PT, R9, 0x7a, PT ;  /* 0x0000007a0900780c */ /* 0x000fe20003f24270 */
[----:B0-----:R-:W-:Y:S02]  /*1cc50*/  @P0 IMAD.MOV.U32 R2, RZ, RZ, R25 ;  /* 0x000000ffff020224 */ /* 0x001fe400078e0019 */
[----:B------:R-:W-:-:S05]  /*1cc60*/  @P0 IMAD.MOV.U32 R3, RZ, RZ, R26 ;  /* 0x000000ffff030224 */ /* 0x000fca00078e001a */
[----:B------:R4:W3:Y:S01]  /*1cc70*/  @P0 LDG.E.U16 R20, desc[UR10][R2.64] ;  /* 0x0000000a02140981 */ /* 0x0008e2000c1e1500 */
[----:B------:R-:W-:-:S04]  /*1cc80*/  PRMT R7, RZ, 0x7610, R7 ;  /* 0x00007610ff077816 */ /* 0x000fc80000000007 */
[----:B----4-:R-:W-:Y:S02]  /*1cc90*/  @P1 IMAD.MOV.U32 R3, RZ, RZ, R24 ;  /* 0x000000ffff031224 */ /* 0x010fe400078e0018 */
[----:B------:R-:W-:-:S05]  /*1cca0*/  @P1 IMAD.MOV.U32 R2, RZ, RZ, R23 ;  /* 0x000000ffff021224 */ /* 0x000fca00078e0017 */
[----:B------:R-:W4:Y:S04]  /*1ccb0*/  @P1 LDG.E.U16 R7, desc[UR10][R2.64] ;  /* 0x0000000a02071981 */ /* 0x000f28000c1e1500 */
[----:B--2---:R-:W-:Y:S04]  /*1ccc0*/  STL [R1+0x2514], R22 ;  /* 0x0025141601007387 */ /* 0x004fe80000100800 */
[----:B------:R-:W2:Y:S04]  /*1ccd0*/  LDL R5, [R1+0x17ec] ;  /* 0x0017ec0001057983 */ /* 0x000ea80000100800 */
[----:B------:R-:W2:Y:S04]  /*1cce0*/  LDL R4, [R1+0x1808] ;  /* 0x0018080001047983 */ /* 0x000ea80000100800 */
[----:B------:R-:W2:Y:S04]  /*1ccf0*/  LDL R15, [R1+0x1804] ;  /* 0x00180400010f7983 */ /* 0x000ea80000100800 */
[----:B------:R-:W2:Y:S01]  /*1cd00*/  LDL R14, [R1+0x1814] ;  /* 0x00181400010e7983 */ /* 0x000ea20000100800 */
[----:B------:R-:W-:-:S03]  /*1cd10*/  PRMT R13, RZ, 0x7610, R13 ;  /* 0x00007610ff0d7816 */ /* 0x000fc6000000000d */
[----:B---3--:R0:W-:Y:S04]  /*1cd20*/  STL [R1+0x2518], R21 ;  /* 0x0025181501007387 */ /* 0x0081e80000100800 */
[----:B------:R1:W-:Y:S04]  /*1cd30*/  STL [R1+0x251c], R20 ;  /* 0x00251c1401007387 */ /* 0x0003e80000100800 */
[----:B0-----:R-:W3:Y:S04]  /*1cd40*/  LDL R21, [R1+0x1810] ;  /* 0x0018100001157983 */ /* 0x001ee80000100800 */
[----:B-1----:R-:W3:Y:S04]  /*1cd50*/  LDL R20, [R1+0x181c] ;  /* 0x00181c0001147983 */ /* 0x002ee80000100800 */
[----:B----4-:R0:W-:Y:S01]  /*1cd60*/  STL [R1+0x24f0], R7 ;  /* 0x0024f00701007387 */ /* 0x0101e20000100800 */
[----:B--2---:R-:W-:-:S02]  /*1cd70*/  @P1 IMAD.MOV.U32 R3, RZ, RZ, R5 ;  /* 0x000000ffff031224 */ /* 0x004fc400078e0005 */
[----:B------:R-:W-:Y:S01]  /*1cd80*/  @P1 IMAD.MOV.U32 R2, RZ, RZ, R4 ;  /* 0x000000ffff021224 */ /* 0x000fe200078e0004 */
[----:B------:R-:W2:Y:S04]  /*1cd90*/  LDL R5, [R1+0x1818] ;  /* 0x0018180001057983 */ /* 0x000ea80000100800 */
[----:B------:R-:W2:Y:S04]  /*1cda0*/  LDL R4, [R1+0x1820] ;  /* 0x0018200001047983 */ /* 0x000ea80000100800 */
[----:B------:R1:W4:Y:S01]  /*1cdb0*/  @P1 LDG.E.U16 R13, desc[UR10][R2.64] ;  /* 0x0000000a020d1981 */ /* 0x000322000c1e1500 */
[----:B------:R-:W-:-:S02]  /*1cdc0*/  PRMT R12, RZ, 0x7610, R12 ;  /* 0x00007610ff0c7816 */ /* 0x000fc4000000000c */
[----:B------:R-:W-:Y:S01]  /*1cdd0*/  PRMT R11, RZ, 0x7610, R11 ;  /* 0x00007610ff0b7816 */ /* 0x000fe2000000000b */
[----:B-1----:R-:W-:Y:S02]  /*1cde0*/  @P1 IMAD.MOV.U32 R2, RZ, RZ, R14 ;  /* 0x000000ffff021224 */ /* 0x002fe400078e000e */
[----:B------:R-:W-:-:S05]  /*1cdf0*/  @P1 IMAD.MOV.U32 R3, RZ, RZ, R15 ;  /* 0x000000ffff031224 */ /* 0x000fca00078e000f */
[----:B------:R3:W4:Y:S01]  /*1ce00*/  @P1 LDG.E.U16 R12, desc[UR10][R2.64] ;  /* 0x0000000a020c1981 */ /* 0x000722000c1e1500 */
[----:B------:R-:W-:Y:S01]  /*1ce10*/  ISETP.GT.AND P0, PT, R9, 0x7b, PT ;  /* 0x0000007b0900780c */ /* 0x000fe20003f04270 */
[----:B---3--:R-:W-:Y:S02]  /*1ce20*/  @P1 IMAD.MOV.U32 R3, RZ, RZ, R21 ;  /* 0x000000ffff031224 */ /* 0x008fe400078e0015 */
[----:B------:R-:W-:-:S05]  /*1ce30*/  @P1 IMAD.MOV.U32 R2, RZ, RZ, R20 ;  /* 0x000000ffff021224 */ /* 0x000fca00078e0014 */
[----:B------:R1:W3:Y:S02]  /*1ce40*/  @P1 LDG.E.U16 R11, desc[UR10][R2.64] ;  /* 0x0000000a020b1981 */ /* 0x0002e4000c1e1500 */
[----:B-1----:R-:W-:-:S06]  /*1ce50*/  PRMT R3, RZ, 0x7610, R3 ;  /* 0x00007610ff037816 */ /* 0x002fcc0000000003 */
[----:B--2---:R-:W2:Y:S04]  /*1ce60*/  @P0 LDG.E.U16 R3, desc[UR10][R4.64] ;  /* 0x0000000a04030981 */ /* 0x004ea8000c1e1500 */
[----:B----4-:R1:W-:Y:S04]  /*1ce70*/  STL [R1+0x24f4], R13 ;  /* 0x0024f40d01007387 */ /* 0x0103e80000100800 */
[----:B------:R-:W4:Y:S04]  /*1ce80*/  LDL R15, [R1+0x180c] ;  /* 0x00180c00010f7983 */ /* 0x000f280000100800 */
[----:B------:R-:W4:Y:S04]  /*1ce90*/  LDL R14, [R1+0x1828] ;  /* 0x00182800010e7983 */ /* 0x000f280000100800 */
[----:B0-----:R-:W4:Y:S04]  /*1cea0*/  LDL R7, [R1+0x1834] ;  /* 0x0018340001077983 */ /* 0x001f280000100800 */
[----:B-1----:R-:W4:Y:S04]  /*1ceb0*/  LDL R13, [R1+0x1824] ;  /* 0x00182400010d7983 */ /* 0x002f280000100800 */
[----:B------:R-:W-:Y:S01]  /*1cec0*/  STL [R1+0x24f8], R12 ;  /* 0x0024f80c01007387 */ /* 0x000fe20000100800 */
[----:B------:R-:W-:-:S03]  /*1ced0*/  PRMT R10, RZ, 0x7610, R10 ;  /* 0x00007610ff0a7816 */ /* 0x000fc6000000000a */
[----:B---3--:R-:W-:Y:S04]  /*1cee0*/  STL [R1+0x24fc], R11 ;  /* 0x0024fc0b01007387 */ /* 0x008fe80000100800 */
[----:B------:R-:W3:Y:S04]  /*1cef0*/  LDL R21, [R1+0x1830] ;  /* 0x0018300001157983 */ /* 0x000ee80000100800 */
[----:B------:R-:W3:Y:S04]  /*1cf00*/  LDL R20, [R1+0x183c] ;  /* 0x00183c0001147983 */ /* 0x000ee80000100800 */
[----:B--2---:R0:W-:Y:S01]  /*1cf10*/  STL [R1+0x24c8], R3 ;  /* 0x0024c80301007387 */ /* 0x0041e20000100800 */
[----:B----4-:R-:W-:-:S02]  /*1cf20*/  @P0 IMAD.MOV.U32 R5, RZ, RZ, R15 ;  /* 0x000000ffff050224 */ /* 0x010fc400078e000f */
[----:B------:R-:W-:Y:S01]  /*1cf30*/  @P0 IMAD.MOV.U32 R4, RZ, RZ, R14 ;  /* 0x000000ffff040224 */ /* 0x000fe200078e000e */
[----:B------:R-:W2:Y:S04]  /*1cf40*/  LDL R15, [R1+0x1838] ;  /* 0x00183800010f7983 */ /* 0x000ea80000100800 */
[----:B------:R1:W4:Y:S04]  /*1cf50*/  @P0 LDG.E.U16 R10, desc[UR10][R4.64] ;  /* 0x0000000a040a0981 */ /* 0x000328000c1e1500 */
[----:B0-----:R-:W4:Y:S01]  /*1cf60*/  LDL R3, [R1+0x1840] ;  /* 0x0018400001037983 */ /* 0x001f220000100800 */
[----:B------:R-:W-:-:S02]  /*1cf70*/  PRMT R8, RZ, 0x7610, R8 ;  /* 0x00007610ff087816 */ /* 0x000fc40000000008 */
[----:B------:R-:W-:Y:S02]  /*1cf80*/  ISETP.GT.AND P1, PT, R9, 0x7c, PT ;  /* 0x0000007c0900780c */ /* 0x000fe40003f24270 */
[----:B------:R-:W-:Y:S01]  /*1cf90*/  PRMT R6, RZ, 0x7610, R6 ;  /* 0x00007610ff067816 */ /* 0x000fe20000000006 */
[----:B-1----:R-:W-:Y:S02]  /*1cfa0*/  @P0 IMAD.MOV.U32 R4, RZ, RZ, R7 ;  /* 0x000000ffff040224 */ /* 0x002fe400078e0007 */
[----:B------:R-:W-:-:S05]  /*1cfb0*/  @P0 IMAD.MOV.U32 R5, RZ, RZ, R13 ;  /* 0x000000ffff050224 */ /* 0x000fca00078e000d */
[----:B------:R3:W4:Y:S01]  /*1cfc0*/  @P0 LDG.E.U16 R8, desc[UR10][R4.64] ;  /* 0x0000000a04080981 */ /* 0x000722000c1e1500 */
[----:B------:R-:W-:Y:S01]  /*1cfd0*/  PRMT R0, RZ, 0x7610, R0 ;  /* 0x00007610ff007816 */ /* 0x000fe20000000000 */
[----:B---3--:R-:W-:Y:S02]  /*1cfe0*/  @P0 IMAD.MOV.U32 R5, RZ, RZ, R21 ;  /* 0x000000ffff050224 */ /* 0x008fe400078e0015 */
[----:B------:R-:W-:-:S05]  /*1cff0*/  @P0 IMAD.MOV.U32 R4, RZ, RZ, R20 ;  /* 0x000000ffff040224 */ /* 0x000fca00078e0014 */
[----:B------:R2:W3:Y:S02]  /*1d000*/  @P0 LDG.E.U16 R6, desc[UR10][R4.64] ;  /* 0x0000000a04060981 */ /* 0x0004e4000c1e1500 */
[----:B--2---:R-:W-:Y:S02]  /*1d010*/  @P1 IMAD.MOV.U32 R5, RZ, RZ, R15 ;  /* 0x000000ffff051224 */ /* 0x004fe400078e000f */
[----:B----4-:R-:W-:Y:S01]  /*1d020*/  @P1 IMAD.MOV.U32 R4, RZ, RZ, R3 ;  /* 0x000000ffff041224 */ /* 0x010fe200078e0003 */
[----:B------:R0:W-:Y:S04]  /*1d030*/  STL [R1+0x24cc], R10 ;  /* 0x0024cc0a01007387 */ /* 0x0001e80000100800 */
[----:B------:R-:W2:Y:S04]  /*1d040*/  LDL R14, [R1+0x182c] ;  /* 0x00182c00010e7983 */ /* 0x000ea80000100800 */
[----:B------:R-:W4:Y:S04]  /*1d050*/  LDL R13, [R1+0x1848] ;  /* 0x00184800010d7983 */ /* 0x000f280000100800 */
[----:B------:R-:W4:Y:S04]  /*1d060*/  LDL R7, [R1+0x1854] ;  /* 0x0018540001077983 */ /* 0x000f280000100800 */
[----:B------:R1:W4:Y:S04]  /*1d070*/  @P1 LDG.E.U16 R0, desc[UR10][R4.64] ;  /* 0x0000000a04001981 */ /* 0x000328000c1e1500 */
[----:B0-----:R-:W4:Y:S04]  /*1d080*/  LDL R10, [R1+0x1844] ;  /* 0x00184400010a7983 */ /* 0x001f280000100800 */
[----:B------:R-:W-:Y:S01]  /*1d090*/  STL [R1+0x24d0], R8 ;  /* 0x0024d00801007387 */ /* 0x000fe20000100800 */
[----:B-1----:R-:W-:-:S03]  /*1d0a0*/  PRMT R5, RZ, 0x7610, R5 ;  /* 0x00007610ff057816 */ /* 0x002fc60000000005 */
[----:B---3--:R-:W-:Y:S04]  /*1d0b0*/  STL [R1+0x24d4], R6 ;  /* 0x0024d40601007387 */ /* 0x008fe80000100800 */
[----:B------:R-:W3:Y:S04]  /*1d0c0*/  LDL R21, [R1+0x1850] ;  /* 0x0018500001157983 */ /* 0x000ee80000100800 */
[----:B------:R-:W3:Y:S01]  /*1d0d0*/  LDL R3, [R1+0x185c] ;  /* 0x00185c0001037983 */ /* 0x000ee20000100800 */
[----:B--2---:R-:W-:Y:S02]  /*1d0e0*/  @P1 IMAD.MOV.U32 R15, RZ, RZ, R14 ;  /* 0x000000ffff0f1224 */ /* 0x004fe400078e000e */
[----:B----4-:R-:W-:Y:S01]  /*1d0f0*/  @P1 IMAD.MOV.U32 R14, RZ, RZ, R13 ;  /* 0x000000ffff0e1224 */ /* 0x010fe200078e000d */
[----:B------:R-:W-:Y:S04]  /*1d100*/  STL [R1+0x24c0], R0 ;  /* 0x0024c00001007387 */ /* 0x000fe80000100800 */
[----:B------:R-:W2:Y:S04]  /*1d110*/  LDL R20, [R1+0x1858] ;  /* 0x0018580001147983 */ /* 0x000ea80000100800 */
[----:B------:R-:W4:Y:S04]  /*1d120*/  LDL R13, [R1+0x1860] ;  /* 0x00186000010d7983 */ /* 0x000f280000100800 */
[----:B------:R0:W4:Y:S01]  /*1d130*/  @P1 LDG.E.U16 R5, desc[UR10][R14.64] ;  /* 0x0000000a0e051981 */ /* 0x000122000c1e1500 */
[----:B------:R-:W-:-:S02]  /*1d140*/  PRMT R4, RZ, 0x7610, R4 ;  /* 0x00007610ff047816 */ /* 0x000fc40000000004 */
[----:B------:R-:W-:Y:S02]  /*1d150*/  ISETP.GT.AND P0, PT, R9, 0x7d, PT ;  /* 0x0000007d0900780c */ /* 0x000fe40003f04270 */
[----:B------:R-:W-:Y:S01]  /*1d160*/  PRMT R2, RZ, 0x7610, R2 ;  /* 0x00007610ff027816 */ /* 0x000fe20000000002 */
[----:B0-----:R-:W-:Y:S02]  /*1d170*/  @P1 IMAD.MOV.U32 R14, RZ, RZ, R7 ;  /* 0x000000ffff0e1224 */ /* 0x001fe400078e0007 */
[----:B------:R-:W-:-:S05]  /*1d180*/  @P1 IMAD.MOV.U32 R15, RZ, RZ, R10 ;  /* 0x000000ffff0f1224 */ /* 0x000fca00078e000a */
[----:B------:R3:W4:Y:S01]  /*1d190*/  @P1 LDG.E.U16 R4, desc[UR10][R14.64] ;  /* 0x0000000a0e041981 */ /* 0x000722000c1e1500 */
[----:B------:R-:W-:Y:S01]  /*1d1a0*/  PRMT R19, RZ, 0x7610, R19 ;  /* 0x00007610ff137816 */ /* 0x000fe20000000013 */
[----:B---3--:R-:W-:Y:S02]  /*1d1b0*/  @P1 IMAD.MOV.U32 R15, RZ, RZ, R21 ;  /* 0x000000ffff0f1224 */ /* 0x008fe400078e0015 */
[----:B------:R-:W-:-:S05]  /*1d1c0*/  @P1 IMAD.MOV.U32 R14, RZ, RZ, R3 ;  /* 0x000000ffff0e1224 */ /* 0x000fca00078e0003 */
[----:B------:R2:W3:Y:S02]  /*1d1d0*/  @P1 LDG.E.U16 R2, desc[UR10][R14.64] ;  /* 0x0000000a0e021981 */ /* 0x0004e4000c1e1500 */
[----:B--2---:R-:W-:Y:S02]  /*1d1e0*/  @P0 IMAD.MOV.U32 R15, RZ, RZ, R20 ;  /* 0x000000ffff0f0224 */ /* 0x004fe400078e0014 */
[----:B----4-:R-:W-:-:S05]  /*1d1f0*/  @P0 IMAD.MOV.U32 R14, RZ, RZ, R13 ;  /* 0x000000ffff0e0224 */ /* 0x010fca00078e000d */
[----:B------:R-:W2:Y:S04]  /*1d200*/  @P0 LDG.E.U16 R19, desc[UR10][R14.64] ;  /* 0x0000000a0e130981 */ /* 0x000ea8000c1e1500 */
[----:B------:R-:W-:Y:S04]  /*1d210*/  STL [R1+0x24c4], R5 ;  /* 0x0024c40501007387 */ /* 0x000fe80000100800 */
[----:B------:R-:W4:Y:S04]  /*1d220*/  LDL R10, [R1+0x184c] ;  /* 0x00184c00010a7983 */ /* 0x000f280000100800 */
[----:B------:R-:W4:Y:S04]  /*1d230*/  LDL R7, [R1+0x1868] ;  /* 0x0018680001077983 */ /* 0x000f280000100800 */
[----:B------:R0:W-:Y:S04]  /*1d240*/  STL [R1+0x24d8], R4 ;  /* 0x0024d80401007387 */ /* 0x0001e80000100800 */
[----:B------:R-:W4:Y:S04]  /*1d250*/  LDL R3, [R1+0x1874] ;  /* 0x0018740001037983 */ /* 0x000f280000100800 */
[----:B0-----:R-:W4:Y:S04]  /*1d260*/  LDL R4, [R1+0x1864] ;  /* 0x0018640001047983 */ /* 0x001f280000100800 */
[----:B---3--:R-:W-:Y:S04]  /*1d270*/  STL [R1+0x24dc], R2 ;  /* 0x0024dc0201007387 */ /* 0x008fe80000100800 */
[----:B------:R-:W3:Y:S04]  /*1d280*/  LDL R21, [R1+0x1870] ;  /* 0x0018700001157983 */ /* 0x000ee80000100800 */
[----:B------:R-:W3:Y:S01]  /*1d290*/  LDL R20, [R1+0x187c] ;  /* 0x00187c0001147983 */ /* 0x000ee20000100800 */
[----:B------:R-:W-:-:S03]  /*1d2a0*/  PRMT R18, RZ, 0x7610, R18 ;  /* 0x00007610ff127816 */ /* 0x000fc60000000012 */
[----:B--2---:R0:W-:Y:S04]  /*1d2b0*/  STL [R1+0x24b0], R19 ;  /* 0x0024b01301007387 */ /* 0x0041e80000100800 */
[----:B------:R-:W2:Y:S01]  /*1d2c0*/  LDL R13, [R1+0x1880] ;  /* 0x00188000010d7983 */ /* 0x000ea20000100800 */
[----:B----4-:R-:W-:Y:S02]  /*1d2d0*/  @P0 IMAD.MOV.U32 R14, RZ, RZ, R7 ;  /* 0x000000ffff0e0224 */ /* 0x010fe400078e0007 */
[----:B------:R-:W-:Y:S01]  /*1d2e0*/  @P0 IMAD.MOV.U32 R15, RZ, RZ, R10 ;  /* 0x000000ffff0f0224 */ /* 0x000fe200078e000a */
[----:B------:R-:W4:Y:S04]  /*1d2f0*/  LDL R7, [R1+0x1888] ;  /* 0x0018880001077983 */ /* 0x000f280000100800 */
[----:B------:R-:W4:Y:S04]  /*1d300*/  LDL R10, [R1+0x186c] ;  /* 0x00186c00010a7983 */ /* 0x000f280000100800 */
[----:B------:R1:W4:Y:S04]  /*1d310*/  @P0 LDG.E.U16 R18, desc[UR10][R14.64] ;  /* 0x0000000a0e120981 */ /* 0x000328000c1e1500 */
[----:B0-----:R-:W4:Y:S01]  /*1d320*/  LDL R19, [R1+0x1878] ;  /* 0x0018780001137983 */ /* 0x001f220000100800 */
[----:B------:R-:W-:Y:S01]  /*1d330*/  PRMT R17, RZ, 0x7610, R17 ;  /* 0x00007610ff117816 */ /* 0x000fe20000000011 */
[----:B-1----:R-:W-:Y:S01]  /*1d340*/  @P0 IMAD.MOV.U32 R14, RZ, RZ, R3 ;  /* 0x000000ffff0e0224 */ /* 0x002fe200078e0003 */
[----:B------:R-:W-:Y:S01]  /*1d350*/  ISETP.GT.AND P1, PT, R9, 0x7e, PT ;  /* 0x0000007e0900780c */ /* 0x000fe20003f24270 */
[----:B------:R-:W-:Y:S01]  /*1d360*/  @P0 IMAD.MOV.U32 R15, RZ, RZ, R4 ;  /* 0x000000ffff0f0224 */ /* 0x000fe200078e0004 */
[----:B------:R-:W-:-:S04]  /*1d370*/  PRMT R16, RZ, 0x7610, R16 ;  /* 0x00007610ff107816 */ /* 0x000fc80000000010 */
[----:B------:R3:W4:Y:S02]  /*1d380*/  @P0 LDG.E.U16 R17, desc[UR10][R14.64] ;  /* 0x0000000a0e110981 */ /* 0x000724000c1e1500 */
[----:B---3--:R-:W-:Y:S02]  /*1d390*/  @P0 IMAD.MOV.U32 R15, RZ, RZ, R21 ;  /* 0x000000ffff0f0224 */ /* 0x008fe400078e0015 */
[----:B------:R-:W-:-:S05]  /*1d3a0*/  @P0 IMAD.MOV.U32 R14, RZ, RZ, R20 ;  /* 0x000000ffff0e0224 */ /* 0x000fca00078e0014 */
[----:B------:R2:W3:Y:S01]  /*1d3b0*/  @P0 LDG.E.U16 R16, desc[UR10][R14.64] ;  /* 0x0000000a0e100981 */ /* 0x0004e2000c1e1500 */
[----:B------:R-:W-:Y:S02]  /*1d3c0*/  PRMT R11, RZ, 0x7610, R11 ;  /* 0x00007610ff0b7816 */ /* 0x000fe4000000000b */
[----:B------:R-:W-:Y:S01]  /*1d3d0*/  PRMT R6, RZ, 0x7610, R6 ;  /* 0x00007610ff067816 */ /* 0x000fe20000000006 */
[----:B--2---:R-:W-:Y:S02]  /*1d3e0*/  @P1 IMAD.MOV.U32 R14, RZ, RZ, R13 ;  /* 0x000000ffff0e1224 */ /* 0x004fe400078e000d */
[----:B----4-:R-:W-:-:S05]  /*1d3f0*/  @P1 IMAD.MOV.U32 R15, RZ, RZ, R19 ;  /* 0x000000ffff0f1224 */ /* 0x010fca00078e0013 */
[----:B------:R0:W2:Y:S04]  /*1d400*/  @P1 LDG.E.U16 R11, desc[UR10][R14.64] ;  /* 0x0000000a0e0b1981 */ /* 0x0000a8000c1e1500 */
[----:B------:R1:W-:Y:S04]  /*1d410*/  STL [R1+0x24b4], R18 ;  /* 0x0024b41201007387 */ /* 0x0003e80000100800 */
[----:B------:R-:W4:Y:S04]  /*1d420*/  LDL R4, [R1+0x1884] ;  /* 0x0018840001047983 */ /* 0x000f280000100800 */
[----:B------:R-:W4:Y:S01]  /*1d430*/  LDL R3, [R1+0x1894] ;  /* 0x0018940001037983 */ /* 0x000f220000100800 */
[----:B0-----:R-:W-:-:S02]  /*1d440*/  @P1 IMAD.MOV.U32 R14, RZ, RZ, R7 ;  /* 0x000000ffff0e1224 */ /* 0x001fc400078e0007 */
[----:B------:R-:W-:-:S05]  /*1d450*/  @P1 IMAD.MOV.U32 R15, RZ, RZ, R10 ;  /* 0x000000ffff0f1224 */ /* 0x000fca00078e000a */
[----:B------:R4:W4:Y:S04]  /*1d460*/  @P1 LDG.E.U16 R6, desc[UR10][R14.64] ;  /* 0x0000000a0e061981 */ /* 0x000928000c1e1500 */
[----:B------:R-:W-:Y:S04]  /*1d470*/  STL [R1+0x24b8], R17 ;  /* 0x0024b81101007387 */ /* 0x000fe80000100800 */
[----:B---3--:R0:W-:Y:S04]  /*1d480*/  STL [R1+0x24bc], R16 ;  /* 0x0024bc1001007387 */ /* 0x0081e80000100800 */
[----:B------:R-:W3:Y:S04]  /*1d490*/  LDL R19, [R1+0x1890] ;  /* 0x0018900001137983 */ /* 0x000ee80000100800 */
[----:B-1----:R-:W3:Y:S04]  /*1d4a0*/  LDL R18, [R1+0x189c] ;  /* 0x00189c0001127983 */ /* 0x002ee80000100800 */
[----:B------:R-:W3:Y:S04]  /*1d4b0*/  LDL R13, [R1+0x1898] ;  /* 0x00189800010d7983 */ /* 0x000ee80000100800 */
[----:B0-----:R-:W3:Y:S01]  /*1d4c0*/  LDL R16, [R1+0x188c] ;  /* 0x00188c0001107983 */ /* 0x001ee20000100800 */
[----:B------:R-:W-:-:S03]  /*1d4d0*/  PRMT R0, RZ, 0x7610, R0 ;  /* 0x00007610ff007816 */ /* 0x000fc60000000000 */
[----:B--2---:R0:W-:Y:S04]  /*1d4e0*/  STL [R1+0x64], R11 ;  /* 0x0000640b01007387 */ /* 0x0041e80000100800 */
[----:B------:R-:W2:Y:S04]  /*1d4f0*/  LDL R10, [R1+0x8d4] ;  /* 0x0008d400010a7983 */ /* 0x000ea80000100800 */
[----:B------:R-:W2:Y:S01]  /*1d500*/  LDL R7, [R1+0x8c8] ;  /* 0x0008c80001077983 */ /* 0x000ea20000100800 */
[----:B----4-:R-:W-:Y:S02]  /*1d510*/  @P1 IMAD.MOV.U32 R14, RZ, RZ, R3 ;  /* 0x000000ffff0e1224 */ /* 0x010fe400078e0003 */
[----:B------:R-:W-:-:S05]  /*1d520*/  @P1 IMAD.MOV.U32 R15, RZ, RZ, R4 ;  /* 0x000000ffff0f1224 */ /* 0x000fca00078e0004 */
[----:B------:R3:W4:Y:S04]  /*1d530*/  @P1 LDG.E.U16 R0, desc[UR10][R14.64] ;  /* 0x0000000a0e001981 */ /* 0x000728000c1e1500 */
[----:B0-----:R-:W4:Y:S04]  /*1d540*/  LDL R11, [R1+0x8d0] ;  /* 0x0008d000010b7983 */ /* 0x001f280000100800 */
[----:B------:R0:W-:Y:S04]  /*1d550*/  STL [R1+0x5c], R6 ;  /* 0x00005c0601007387 */ /* 0x0001e80000100800 */
[----:B------:R-:W4:Y:S04]  /*1d560*/  LDL R4, [R1+0x8c0] ;  /* 0x0008c00001047983 */ /* 0x000f280000100800 */
[----:B------:R-:W4:Y:S04]  /*1d570*/  LDL R3, [R1+0x8c4] ;  /* 0x0008c40001037983 */ /* 0x000f280000100800 */
[----:B0-----:R-:W4:Y:S01]  /*1d580*/  LDL R6, [R1+0x8cc] ;  /* 0x0008cc0001067983 */ /* 0x001f220000100800 */
[----:B------:R-:W-:-:S02]  /*1d590*/  ISETP.GT.AND P0, PT, R9, 0x7f, PT ;  /* 0x0000007f0900780c */ /* 0x000fc40003f04270 */
[----:B------:R-:W-:Y:S01]  /*1d5a0*/  PRMT R17, RZ, 0x7610, R17 ;  /* 0x00007610ff117816 */ /* 0x000fe20000000011 */
[----:B---3--:R-:W-:Y:S02]  /*1d5b0*/  @P1 IMAD.MOV.U32 R15, RZ, RZ, R19 ;  /* 0x000000ffff0f1224 */ /* 0x008fe400078e0013 */
[----:B------:R-:W-:Y:S01]  /*1d5c0*/  @P1 IMAD.MOV.U32 R14, RZ, RZ, R18 ;  /* 0x000000ffff0e1224 */ /* 0x000fe200078e0012 */
[----:B------:R-:W-:-:S04]  /*1d5d0*/  PRMT R12, RZ, 0x7610, R12 ;  /* 0x00007610ff0c7816 */ /* 0x000fc8000000000c */
[----:B------:R0:W3:Y:S01]  /*1d5e0*/  @P1 LDG.E.U16 R17, desc[UR10][R14.64] ;  /* 0x0000000a0e111981 */ /* 0x0000e2000c1e1500 */
[----:B------:R-:W-:Y:S02]  /*1d5f0*/  PRMT R8, RZ, 0x7610, R8 ;  /* 0x00007610ff087816 */ /* 0x000fe40000000008 */
[----:B0-----:R-:W-:Y:S02]  /*1d600*/  @P0 IMAD.MOV.U32 R14, RZ, RZ, R13 ;  /* 0x000000ffff0e0224 */ /* 0x001fe400078e000d */
        /* <DEDUP_REMOVED lines=8> */
[----:B------:R-:W4:Y:S01]  /*1d690*/  LDL.LU R16, [R1+0x898] ;  /* 0x0008980001107983 */ /* 0x000f220000300800 */
[----:B0-----:R-:W-:Y:S02]  /*1d6a0*/  @P0 IMAD.MOV.U32 R15, RZ, RZ, R7 ;  /* 0x000000ffff0f0224 */ /* 0x001fe400078e0007 */
[----:B------:R-:W-:-:S05]  /*1d6b0*/  @P0 IMAD.MOV.U32 R14, RZ, RZ, R6 ;  /* 0x000000ffff0e0224 */ /* 0x000fca00078e0006 */
[----:B------:R0:W2:Y:S02]  /*1d6c0*/  @P0 LDG.E.U16 R5, desc[UR10][R14.64] ;  /* 0x0000000a0e050981 */ /* 0x0000a4000c1e1500 */
[----:B0-----:R-:W-:Y:S02]  /*1d6d0*/  @P0 IMAD.MOV.U32 R14, RZ, RZ, R3 ;  /* 0x000000ffff0e0224 */ /* 0x001fe400078e0003 */
[----:B------:R-:W-:-:S05]  /*1d6e0*/  @P0 IMAD.MOV.U32 R15, RZ, RZ, R4 ;  /* 0x000000ffff0f0224 */ /* 0x000fca00078e0004 */
[----:B------:R0:W2:Y:S01]  /*1d6f0*/  @P0 LDG.E.U16 R2, desc[UR10][R14.64] ;  /* 0x0000000a0e020981 */ /* 0x0000a2000c1e1500 */
[----:B-1----:R-:W0:Y:S01]  /*1d700*/  S2R R0, SR_TID.X ;  /* 0x0000000000007919 */ /* 0x002e220000002100 */
[----:B------:R-:W1:Y:S08]  /*1d710*/  S2UR UR5, SR_CgaCtaId ;  /* 0x00000000000579c3 */ /* 0x000e700000008800 */
[----:B------:R-:W-:Y:S01]  /*1d720*/  BAR.SYNC.DEFER_BLOCKING 0x0 ;  /* 0x0000000000007b1d */ /* 0x000fe20000010000 */
[----:B0-----:R-:W-:-:S05]  /*1d730*/  LOP3.LUT R14, R0, 0x3f, RZ, 0xc0, !PT ;  /* 0x0000003f000e7812 */ /* 0x001fca00078ec0ff */
[----:B----4-:R0:W-:Y:S04]  /*1d740*/  STL [R1+0x254c], R16 ;  /* 0x00254c1001007387 */ /* 0x0101e80000100800 */
[----:B0-----:R-:W4:Y:S04]  /*1d750*/  LDL.LU R16, [R1+0x8a4] ;  /* 0x0008a40001107983 */ /* 0x001f280000300800 */
[----:B---3--:R0:W-:Y:S04]  /*1d760*/  STL [R1+0x4c], R17 ;  /* 0x00004c1101007387 */ /* 0x0081e80000100800 */
[----:B0-----:R-:W3:Y:S04]  /*1d770*/  LDL.LU R17, [R1+0x824] ;  /* 0x0008240001117983 */ /* 0x001ee80000300800 */
[----:B------:R-:W3:Y:S04]  /*1d780*/  LDL.LU R18, [R1+0x820] ;  /* 0x0008200001127983 */ /* 0x000ee80000300800 */
[----:B------:R-:W3:Y:S04]  /*1d790*/  LDL.LU R19, [R1+0x81c] ;  /* 0x00081c0001137983 */ /* 0x000ee80000300800 */
[----:B--2---:R0:W-:Y:S04]  /*1d7a0*/  STL [R1+0x2c], R2 ;  /* 0x00002c0201007387 */ /* 0x0041e80000100800 */
[----:B0-----:R-:W2:Y:S04]  /*1d7b0*/  LDL.LU R2, [R1+0x818] ;  /* 0x0008180001027983 */ /* 0x001ea80000300800 */
[----:B------:R-:W2:Y:S04]  /*1d7c0*/  LDL.LU R4, [R1+0x7a4] ;  /* 0x0007a40001047983 */ /* 0x000ea80000300800 */
[----:B------:R0:W-:Y:S04]  /*1d7d0*/  STL [R1+0x34], R5 ;  /* 0x0000340501007387 */ /* 0x0001e80000100800 */
[----:B0-----:R-:W2:Y:S04]  /*1d7e0*/  LDL.LU R5, [R1+0x7a0] ;  /* 0x0007a00001057983 */ /* 0x001ea80000300800 */
[----:B------:R-:W2:Y:S04]  /*1d7f0*/  LDL.LU R0, [R1+0x79c] ;  /* 0x00079c0001007983 */ /* 0x000ea80000300800 */
[----:B------:R-:W2:Y:S04]  /*1d800*/  LDL.LU R6, [R1+0x798] ;  /* 0x0007980001067983 */ /* 0x000ea80000300800 */
[----:B------:R0:W-:Y:S04]  /*1d810*/  STL [R1+0x3c], R8 ;  /* 0x00003c0801007387 */ /* 0x0001e80000100800 */
[----:B0-----:R-:W2:Y:S04]  /*1d820*/  LDL.LU R8, [R1+0x724] ;  /* 0x0007240001087983 */ /* 0x001ea80000300800 */
[----:B------:R-:W2:Y:S04]  /*1d830*/  LDL.LU R10, [R1+0x720] ;  /* 0x00072000010a7983 */ /* 0x000ea80000300800 */
[----:B------:R-:W2:Y:S04]  /*1d840*/  LDL.LU R3, [R1+0x71c] ;  /* 0x00071c0001037983 */ /* 0x000ea80000300800 */
[----:B------:R-:W2:Y:S04]  /*1d850*/  LDL.LU R11, [R1+0x718] ;  /* 0x00071800010b7983 */ /* 0x000ea80000300800 */
[----:B------:R0:W-:Y:S04]  /*1d860*/  STL [R1+0x40], R12 ;  /* 0x0000400c01007387 */ /* 0x0001e80000100800 */
[----:B0-----:R-:W2:Y:S04]  /*1d870*/  LDL.LU R12, [R1+0x698] ;  /* 0x00069800010c7983 */ /* 0x001ea80000300800 */
[----:B------:R-:W2:Y:S04]  /*1d880*/  LDL.LU R13, [R1+0x694] ;  /* 0x00069400010d7983 */ /* 0x000ea80000300800 */
[----:B------:R-:W2:Y:S04]  /*1d890*/  LDL.LU R7, [R1+0x690] ;  /* 0x0006900001077983 */ /* 0x000ea80000300800 */
[----:B------:R-:W2:Y:S04]  /*1d8a0*/  LDL.LU R20, [R1+0x68c] ;  /* 0x00068c0001147983 */ /* 0x000ea80000300800 */
[----:B------:R-:W2:Y:S04]  /*1d8b0*/  LDL.LU R21, [R1+0x614] ;  /* 0x0006140001157983 */ /* 0x000ea80000300800 */
[----:B------:R-:W2:Y:S04]  /*1d8c0*/  LDL.LU R22, [R1+0x610] ;  /* 0x0006100001167983 */ /* 0x000ea80000300800 */
[----:B------:R-:W2:Y:S04]  /*1d8d0*/  LDL.LU R23, [R1+0x60c] ;  /* 0x00060c0001177983 */ /* 0x000ea80000300800 */
[----:B------:R-:W2:Y:S01]  /*1d8e0*/  LDL.LU R24, [R1+0x608] ;  /* 0x0006080001187983 */ /* 0x000ea20000300800 */
[----:B------:R-:W-:Y:S01]  /*1d8f0*/  UMOV UR4, 0x400 ;  /* 0x0000040000047882 */ /* 0x000fe20000000000 */
[C---:B------:R-:W-:Y:S01]  /*1d900*/  LOP3.LUT R15, R14.reuse, 0x40, RZ, 0xfc, !PT ;  /* 0x000000400e0f7812 */ /* 0x040fe200078efcff */
[----:B-1----:R-:W-:Y:S01]  /*1d910*/  ULEA UR4, UR5, UR4, 0x18 ;  /* 0x0000000405047291 */ /* 0x002fe2000f8ec0ff */
[----:B------:R-:W3:Y:S01]  /*1d920*/  LDL.LU R25, [R1+0x594] ;  /* 0x0005940001197983 */ /* 0x000ee20000300800 */
[----:B------:R-:W-:-:S02]  /*1d930*/  ISETP.GE.AND P0, PT, R14, R9, PT ;  /* 0x000000090e00720c */ /* 0x000fc40003f06270 */
[----:B------:R-:W-:Y:S01]  /*1d940*/  ISETP.GE.AND P1, PT, R15, R9, PT ;  /* 0x000000090f00720c */ /* 0x000fe20003f26270 */
[----:B------:R-:W3:Y:S01]  /*1d950*/  LDL.LU R26, [R1+0x590] ;  /* 0x00059000011a7983 */ /* 0x000ee20000300800 */
[----:B------:R-:W-:-:S03]  /*1d960*/  IMAD.SHL.U32 R9, R14, 0x2, RZ ;  /* 0x000000020e097824 */ /* 0x000fc600078e00ff */
[----:B------:R-:W3:Y:S04]  /*1d970*/  LDL.LU R27, [R1+0x58c] ;  /* 0x00058c00011b7983 */ /* 0x000ee80000300800 */
[----:B------:R-:W3:Y:S04]  /*1d980*/  LDL.LU R28, [R1+0x588] ;  /* 0x00058800011c7983 */ /* 0x000ee80000300800 */
[----:B------:R-:W3:Y:S04]  /*1d990*/  LDL.LU R29, [R1+0x514] ;  /* 0x00051400011d7983 */ /* 0x000ee80000300800 */
[----:B------:R-:W3:Y:S04]  /*1d9a0*/  LDL.LU R15, [R1+0x89c] ;  /* 0x00089c00010f7983 */ /* 0x000ee80000300800 */
[----:B------:R-:W3:Y:S04]  /*1d9b0*/  LDL.LU R14, [R1+0x8a0] ;  /* 0x0008a000010e7983 */ /* 0x000ee80000300800 */
[----:B----4-:R0:W-:Y:S04]  /*1d9c0*/  STS.U16 [R9+UR4], R16 ;  /* 0x0000001009007988 */ /* 0x0101e80008000404 */
[----:B0-----:R-:W4:Y:S04]  /*1d9d0*/  LDL.LU R16, [R1+0x254c] ;  /* 0x00254c0001107983 */ /* 0x001f280000300800 */
[----:B--2---:R0:W-:Y:S04]  /*1d9e0*/  STS.U16 [R9+UR4+0x5180], R24 ;  /* 0x0051801809007988 */ /* 0x0041e80008000404 */
[----:B0-----:R-:W2:Y:S04]  /*1d9f0*/  LDL.LU R24, [R1+0x494] ;  /* 0x0004940001187983 */ /* 0x001ea80000300800 */
[----:B--2---:R0:W-:Y:S04]  /*1da00*/  STL [R1+0x2540], R24 ;  /* 0x0025401801007387 */ /* 0x0041e80000100800 */
[----:B0-----:R-:W2:Y:S04]  /*1da10*/  LDL.LU R24, [R1+0x508] ;  /* 0x0005080001187983 */ /* 0x001ea80000300800 */
[----:B--2---:R0:W-:Y:S04]  /*1da20*/  STL [R1+0x2544], R24 ;  /* 0x0025441801007387 */ /* 0x0041e80000100800 */
[----:B0-----:R-:W2:Y:S04]  /*1da30*/  LDL.LU R24, [R1+0x50c] ;  /* 0x00050c0001187983 */ /* 0x001ea80000300800 */
[----:B---3--:R-:W-:Y:S04]  /*1da40*/  STS.U16 [R9+UR4+0x6000], R25 ;  /* 0x0060001909007988 */ /* 0x008fe80008000404 */
[----:B------:R-:W-:Y:S04]  /*1da50*/  STS.U16 [R9+UR4+0x6080], R26 ;  /* 0x0060801a09007988 */ /* 0x000fe80008000404 */
[----:B------:R-:W-:Y:S04]  /*1da60*/  STS.U16 [R9+UR4+0x6100], R27 ;  /* 0x0061001b09007988 */ /* 0x000fe80008000404 */
[----:B------:R-:W-:Y:S04]  /*1da70*/  STS.U16 [R9+UR4+0x80], R14 ;  /* 0x0000800e09007988 */ /* 0x000fe80008000404 */
[----:B------:R-:W-:Y:S04]  /*1da80*/  STS.U16 [R9+UR4+0x100], R15 ;  /* 0x0001000f09007988 */ /* 0x000fe80008000404 */
[----:B----4-:R-:W-:Y:S04]  /*1da90*/  STS.U16 [R9+UR4+0x180], R16 ;  /* 0x0001801009007988 */ /* 0x010fe80008000404 */
[----:B------:R-:W-:Y:S04]  /*1daa0*/  STS.U16 [R9+UR4+0x1000], R17 ;  /* 0x0010001109007988 */ /* 0x000fe80008000404 */
[----:B------:R-:W-:Y:S04]  /*1dab0*/  STS.U16 [R9+UR4+0x1080], R18 ;  /* 0x0010801209007988 */ /* 0x000fe80008000404 */
[----:B------:R-:W-:Y:S04]  /*1dac0*/  STS.U16 [R9+UR4+0x1100], R19 ;  /* 0x0011001309007988 */ /* 0x000fe80008000404 */
[----:B------:R-:W-:Y:S04]  /*1dad0*/  STS.U16 [R9+UR4+0x1180], R2 ;  /* 0x0011800209007988 */ /* 0x000fe80008000404 */
[----:B------:R-:W-:Y:S04]  /*1dae0*/  STS.U16 [R9+UR4+0x2000], R4 ;  /* 0x0020000409007988 */ /* 0x000fe80008000404 */
[----:B------:R-:W-:Y:S04]  /*1daf0*/  STS.U16 [R9+UR4+0x2080], R5 ;  /* 0x0020800509007988 */ /* 0x000fe80008000404 */
[----:B------:R-:W-:Y:S04]  /*1db00*/  STS.U16 [R9+UR4+0x2100], R0 ;  /* 0x0021000009007988 */ /* 0x000fe80008000404 */
[----:B--2---:R0:W-:Y:S04]  /*1db10*/  STL [R1+0x2548], R24 ;  /* 0x0025481801007387 */ /* 0x0041e80000100800 */
[----:B0-----:R-:W2:Y:S04]  /*1db20*/  LDL.LU R24, [R1+0x510] ;  /* 0x0005100001187983 */ /* 0x001ea80000300800 */
[----:B------:R-:W3:Y:S04]  /*1db30*/  LDL.LU R25, [R1+0x490] ;  /* 0x0004900001197983 */ /* 0x000ee80000300800 */
[----:B------:R-:W4:Y:S04]  /*1db40*/  LDL.LU R26, [R1+0x48c] ;  /* 0x00048c00011a7983 */ /* 0x000f280000300800 */
[----:B------:R-:W3:Y:S04]  /*1db50*/  LDL.LU R27, [R1+0x488] ;  /* 0x00048800011b7983 */ /* 0x000ee80000300800 */
        /* <DEDUP_REMOVED lines=9> */
[----:B------:R0:W-:Y:S04]  /*1dbf0*/  STS.U16 [R9+UR4+0x2180], R6 ;  /* 0x0021800609007988 */ /* 0x0001e80008000404 */
[----:B------:R-:W3:Y:S04]  /*1dc00*/  LDL.LU R0, [R1+0x250] ;  /* 0x0002500001007983 */ /* 0x000ee80000300800 */
[----:B------:R1:W-:Y:S04]  /*1dc10*/  STS.U16 [R9+UR4+0x3000], R8 ;  /* 0x0030000809007988 */ /* 0x0003e80008000404 */
[----:B------:R0:W-:Y:S04]  /*1dc20*/  STS.U16 [R9+UR4+0x3080], R10 ;  /* 0x0030800a09007988 */ /* 0x0001e80008000404 */
[----:B------:R0:W-:Y:S04]  /*1dc30*/  STS.U16 [R9+UR4+0x3100], R3 ;  /* 0x0031000309007988 */ /* 0x0001e80008000404 */
[----:B------:R1:W-:Y:S04]  /*1dc40*/  STS.U16 [R9+UR4+0x3180], R11 ;  /* 0x0031800b09007988 */ /* 0x0003e80008000404 */
[----:B------:R1:W-:Y:S04]  /*1dc50*/  STS.U16 [R9+UR4+0x4000], R12 ;  /* 0x0040000c09007988 */ /* 0x0003e80008000404 */
[----:B0-----:R-:W3:Y:S04]  /*1dc60*/  LDL.LU R6, [R1+0x24c] ;  /* 0x00024c0001067983 */ /* 0x001ee80000300800 */
[----:B-1----:R-:W3:Y:S04]  /*1dc70*/  LDL.LU R8, [R1+0x248] ;  /* 0x0002480001087983 */ /* 0x002ee80000300800 */
        /* <DEDUP_REMOVED lines=18> */
[----:B0-----:R-:W3:Y:S04]  /*1dda0*/  LDL.LU R28, [R1+0x6c] ;  /* 0x00006c00011c7983 */ /* 0x001ee80000300800 */
[----:B-1----:R-:W3:Y:S04]  /*1ddb0*/  LDL.LU R29, [R1+0x68] ;  /* 0x00006800011d7983 */ /* 0x002ee80000300800 */
[----:B--2---:R0:W-:Y:S04]  /*1ddc0*/  STS.U16 [R9+UR4+0x7080], R24 ;  /* 0x0070801809007988 */ /* 0x0041e80008000404 */
[----:B0-----:R-:W2:Y:S04]  /*1ddd0*/  LDL.LU R24, [R1+0x2548] ;  /* 0x0025480001187983 */ /* 0x001ea80000300800 */
[----:B--2---:R0:W-:Y:S04]  /*1dde0*/  STS.U16 [R9+UR4+0x7100], R24 ;  /* 0x0071001809007988 */ /* 0x0041e80008000404 */
[----:B0-----:R-:W2:Y:S04]  /*1ddf0*/  LDL.LU R24, [R1+0x2544] ;  /* 0x0025440001187983 */ /* 0x001ea80000300800 */
[----:B--2---:R0:W-:Y:S04]  /*1de00*/  STS.U16 [R9+UR4+0x7180], R24 ;  /* 0x0071801809007988 */ /* 0x0041e80008000404 */
[----:B0-----:R-:W2:Y:S04]  /*1de10*/  LDL.LU R24, [R1+0x2540] ;  /* 0x0025400001187983 */ /* 0x001ea80000300800 */
[----:B---3--:R-:W-:Y:S04]  /*1de20*/  STS.U16 [R9+UR4+0x8080], R25 ;  /* 0x0080801909007988 */ /* 0x008fe80008000404 */
[----:B----4-:R-:W-:Y:S04]  /*1de30*/  STS.U16 [R9+UR4+0x8100], R26 ;  /* 0x0081001a09007988 */ /* 0x010fe80008000404 */
[----:B------:R-:W-:Y:S04]  /*1de40*/  STS.U16 [R9+UR4+0x8180], R27 ;  /* 0x0081801b09007988 */ /* 0x000fe80008000404 */
[----:B------:R-:W-:Y:S04]  /*1de50*/  STS.U16 [R9+UR4+0x9080], R15 ;  /* 0x0090800f09007988 */ /* 0x000fe80008000404 */
[----:B--2---:R0:W-:Y:S04]  /*1de60*/  STS.U16 [R9+UR4+0x8000], R24 ;  /* 0x0080001809007988 */ /* 0x0041e80008000404 */
[----:B0-----:R-:W2:Y:S04]  /*1de70*/  LDL.LU R24, [R1+0x253c] ;  /* 0x00253c0001187983 */ /* 0x001ea80000300800 */
[----:B------:R-:W3:Y:S04]  /*1de80*/  LDL.LU R25, [R1+0x2538] ;  /* 0x0025380001197983 */ /* 0x000ee80000300800 */
[----:B------:R-:W4:Y:S04]  /*1de90*/  LDL.LU R26, [R1+0x2534] ;  /* 0x00253400011a7983 */ /* 0x000f280000300800 */
[----:B------:R-:W2:Y:S04]  /*1dea0*/  LDL.LU R27, [R1+0x2530] ;  /* 0x00253000011b7983 */ /* 0x000ea80000300800 */
[----:B------:R-:W2:Y:S04]  /*1deb0*/  LDL.LU R15, [R1+0x80c] ;  /* 0x00080c00010f7983 */ /* 0x000ea80000300800 */
[----:B------:R-:W-:Y:S04]  /*1dec0*/  STS.U16 [R9+UR4+0x9100], R16 ;  /* 0x0091001009007988 */ /* 0x000fe80008000404 */
        /* <DEDUP_REMOVED lines=18> */
[----:B------:R-:W2:Y:S04]  /*1dff0*/  LDL.LU R16, [R1+0x808] ;  /* 0x0008080001107983 */ /* 0x000ea80000300800 */
        /* <DEDUP_REMOVED lines=16> */
[----:B------:R0:W-:Y:S04]  /*1e100*/  STS.U16 [R9+UR4+0xd180], R21 ;  /* 0x00d1801509007988 */ /* 0x0001e80008000404 */
[----:B------:R1:W-:Y:S04]  /*1e110*/  STS.U16 [R9+UR4+0xe000], R22 ;  /* 0x00e0001609007988 */ /* 0x0003e80008000404 */
[----:B------:R0:W-:Y:S04]  /*1e120*/  STS.U16 [R9+UR4+0xe080], R23 ;  /* 0x00e0801709007988 */ /* 0x0001e80008000404 */
[----:B------:R1:W-:Y:S04]  /*1e130*/  STS.U16 [R9+UR4+0xe100], R28 ;  /* 0x00e1001c09007988 */ /* 0x0003e80008000404 */
[----:B------:R3:W-:Y:S04]  /*1e140*/  STS.U16 [R9+UR4+0xe180], R29 ;  /* 0x00e1801d09007988 */ /* 0x0007e80008000404 */
[----:B0-----:R-:W2:Y:S04]  /*1e150*/  LDL.LU R21, [R1+0x580] ;  /* 0x0005800001157983 */ /* 0x001ea80000300800 */
[----:B-1----:R-:W2:Y:S04]  /*1e160*/  LDL.LU R22, [R1+0x578] ;  /* 0x0005780001167983 */ /* 0x002ea80000300800 */
[----:B------:R-:W2:Y:S04]  /*1e170*/  LDL.LU R23, [R1+0x570] ;  /* 0x0005700001177983 */ /* 0x000ea80000300800 */
[----:B------:R-:W2:Y:S04]  /*1e180*/  LDL.LU R28, [R1+0x568] ;  /* 0x00056800011c7983 */ /* 0x000ea80000300800 */
[----:B---3--:R-:W3:Y:S04]  /*1e190*/  LDL.LU R29, [R1+0x500] ;  /* 0x00050000011d7983 */ /* 0x008ee80000300800 */
[----:B------:R-:W-:Y:S04]  /*1e1a0*/  STL [R1+0x2474], R27 ;  /* 0x0024741b01007387 */ /* 0x000fe80000100800 */
[----:B------:R-:W-:Y:S04]  /*1e1b0*/  STS.U16 [R9+UR4+0xf000], R27 ;  /* 0x00f0001b09007988 */ /* 0x000fe80008000404 */
[----:B------:R0:W-:Y:S04]  /*1e1c0*/  STL [R1+0x247c], R27 ;  /* 0x00247c1b01007387 */ /* 0x0001e80000100800 */
[----:B------:R1:W-:Y:S04]  /*1e1d0*/  STS.U16 [R9+UR4+0x9000], R14 ;  /* 0x0090000e09007988 */ /* 0x0003e80008000404 */
[----:B----4-:R-:W-:Y:S04]  /*1e1e0*/  STS.U16 [R9+UR4+0xf080], R26 ;  /* 0x00f0801a09007988 */ /* 0x010fe80008000404 */
[----:B------:R-:W-:Y:S04]  /*1e1f0*/  STS.U16 [R9+UR4+0xf100], R25 ;  /* 0x00f1001909007988 */ /* 0x000fe80008000404 */
[----:B------:R-:W-:Y:S04]  /*1e200*/  STS.U16 [R9+UR4+0xf180], R24 ;  /* 0x00f1801809007988 */ /* 0x000fe80008000404 */
[----:B0-----:R-:W4:Y:S04]  /*1e210*/  LDL.LU R27, [R1+0x810] ;  /* 0x00081000011b7983 */ /* 0x001f280000300800 */
[----:B------:R0:W-:Y:S01]  /*1e220*/  STL [R1+0x2478], R26 ;  /* 0x0024781a01007387 */ /* 0x0001e20000100800 */
[----:B-1----:R-:W-:-:S03]  /*1e230*/  LOP3.LUT R14, R9, 0x10, RZ, 0x3c, !PT ;  /* 0x00000010090e7812 */ /* 0x002fc600078e3cff */
[----:B0-----:R-:W3:Y:S04]  /*1e240*/  LDL.LU R26, [R1+0x814] ;  /* 0x00081400011a7983 */ /* 0x001ee80000300800 */
[----:B------:R0:W-:Y:S04]  /*1e250*/  STL [R1+0x2480], R25 ;  /* 0x0024801901007387 */ /* 0x0001e80000100800 */
[----:B0-----:R-:W3:Y:S04]  /*1e260*/  LDL.LU R25, [R1+0x888] ;  /* 0x0008880001197983 */ /* 0x001ee80000300800 */
[----:B------:R0:W-:Y:S04]  /*1e270*/  STL [R1+0x2484], R24 ;  /* 0x0024841801007387 */ /* 0x0001e80000100800 */
[----:B0-----:R-:W3:Y:S04]  /*1e280*/  LDL.LU R24, [R1+0x88c] ;  /* 0x00088c0001187983 */ /* 0x001ee80000300800 */
[----:B------:R-:W3:Y:S04]  /*1e290*/  LDL.LU R9, [R1+0x890] ;  /* 0x0008900001097983 */ /* 0x000ee80000300800 */
[----:B--2---:R0:W-:Y:S04]  /*1e2a0*/  STS.U16 [R14+UR4+0x200], R15 ;  /* 0x0002000f0e007988 */ /* 0x0041e80008000404 */
[----:B0-----:R-:W2:Y:S04]  /*1e2b0*/  LDL.LU R15, [R1+0x252c] ;  /* 0x00252c00010f7983 */ /* 0x001ea80000300800 */
[----:B------:R0:W-:Y:S04]  /*1e2c0*/  STS.U16 [R14+UR4+0x5380], R20 ;  /* 0x005380140e007988 */ /* 0x0001e80008000404 */
[----:B0-----:R-:W2:Y:S04]  /*1e2d0*/  LDL.LU R20, [R1+0x480] ;  /* 0x0004800001147983 */ /* 0x001ea80000300800 */
[----:B--2---:R0:W-:Y:S04]  /*1e2e0*/  STL [R1+0x2520], R20 ;  /* 0x0025201401007387 */ /* 0x0041e80000100800 */
[----:B0-----:R-:W2:Y:S04]  /*1e2f0*/  LDL.LU R20, [R1+0x4e8] ;  /* 0x0004e80001147983 */ /* 0x001ea80000300800 */
[----:B--2---:R0:W-:Y:S04]  /*1e300*/  STL [R1+0x2524], R20 ;  /* 0x0025241401007387 */ /* 0x0041e80000100800 */
[----:B0-----:R-:W2:Y:S04]  /*1e310*/  LDL.LU R20, [R1+0x4f0] ;  /* 0x0004f00001147983 */ /* 0x001ea80000300800 */
[----:B------:R-:W-:Y:S04]  /*1e320*/  STS.U16 [R14+UR4+0x6200], R21 ;  /* 0x006200150e007988 */ /* 0x000fe80008000404 */
[----:B------:R-:W-:Y:S04]  /*1e330*/  STS.U16 [R14+UR4+0x6280], R22 ;  /* 0x006280160e007988 */ /* 0x000fe80008000404 */
[----:B------:R-:W-:Y:S04]  /*1e340*/  STS.U16 [R14+UR4+0x6300], R23 ;  /* 0x006300170e007988 */ /* 0x000fe80008000404 */
[----:B---3--:R-:W-:Y:S04]  /*1e350*/  STS.U16 [R14+UR4+0x280], R9 ;  /* 0x000280090e007988 */ /* 0x008fe80008000404 */
        /* <DEDUP_REMOVED lines=84> */
[----:B------:R0:W-:Y:S02]  /*1e8a0*/  STS.U16 [R14+UR4+0x9200], R9 ;  /* 0x009200090e007988 */ /* 0x0001e40008000404 */
[----:B0-----:R-:W0:Y:S02]  /*1e8b0*/  S2R R9, SR_TID.X ;  /* 0x0000000000097919 */ /* 0x001e240000002100 */
[----:B--2---:R1:W-:Y:S04]  /*1e8c0*/  STL [R1+0x250c], R24 ;  /* 0x00250c1801007387 */ /* 0x0043e80000100800 */
[----:B-1----:R-:W2:Y:S04]  /*1e8d0*/  LDL.LU R24, [R1+0x880] ;  /* 0x0008800001187983 */ /* 0x002ea80000300800 */
        /* <DEDUP_REMOVED lines=15> */
[----:B------:R-:W2:Y:S01]  /*1e9d0*/  LDL.LU R11, [R1+0x5c8] ;  /* 0x0005c800010b7983 */ /* 0x000ea20000300800 */
[----:B0-----:R-:W-:-:S03]  /*1e9e0*/  LOP3.LUT R9, R9, 0x3f, RZ, 0xc0, !PT ;  /* 0x0000003f09097812 */ /* 0x001fc600078ec0ff */
[----:B------:R0:W-:Y:S04]  /*1e9f0*/  STS.U16 [R14+UR4+0xd380], R12 ;  /* 0x00d3800c0e007988 */ /* 0x0001e80008000404 */
[----:B------:R1:W-:Y:S04]  /*1ea00*/  STS.U16 [R14+UR4+0xe200], R13 ;  /* 0x00e2000d0e007988 */ /* 0x0003e80008000404 */
[----:B------:R0:W-:Y:S01]  /*1ea10*/  STS.U16 [R14+UR4+0xe280], R7 ;  /* 0x00e280070e007988 */ /* 0x0001e20008000404 */
[----:B------:R-:W-:-:S03]  /*1ea20*/  IMAD.SHL.U32 R9, R9, 0x2, RZ ;  /* 0x0000000209097824 */ /* 0x000fc600078e00ff */
[----:B------:R0:W-:Y:S04]  /*1ea30*/  STS.U16 [R14+UR4+0xe300], R28 ;  /* 0x00e3001c0e007988 */ /* 0x0001e80008000404 */
[----:B------:R-:W-:Y:S04]  /*1ea40*/  STS.U16 [R14+UR4+0xa280], R15 ;  /* 0x00a2800f0e007988 */ /* 0x000fe80008000404 */
[----:B------:R3:W-:Y:S04]  /*1ea50*/  STS.U16 [R14+UR4+0xe380], R29 ;  /* 0x00e3801d0e007988 */ /* 0x0007e80008000404 */
[----:B0-----:R-:W2:Y:S04]  /*1ea60*/  LDL.LU R12, [R1+0x560] ;  /* 0x00056000010c7983 */ /* 0x001ea80000300800 */
[----:B-1----:R-:W2:Y:S04]  /*1ea70*/  LDL.LU R13, [R1+0x558] ;  /* 0x00055800010d7983 */ /* 0x002ea80000300800 */
[----:B------:R-:W2:Y:S04]  /*1ea80*/  LDL.LU R7, [R1+0x550] ;  /* 0x0005500001077983 */ /* 0x000ea80000300800 */
[----:B------:R-:W2:Y:S04]  /*1ea90*/  LDL.LU R28, [R1+0x548] ;  /* 0x00054800011c7983 */ /* 0x000ea80000300800 */
[----:B------:R-:W-:Y:S04]  /*1eaa0*/  STS.U16 [R14+UR4+0xf200], R23 ;  /* 0x00f200170e007988 */ /* 0x000fe80008000404 */
[----:B---3--:R-:W3:Y:S01]  /*1eab0*/  LDL.LU R29, [R1+0x4e0] ;  /* 0x0004e000011d7983 */ /* 0x008ee20000300800 */
[----:B------:R-:W-:-:S03]  /*1eac0*/  LOP3.LUT R15, R9, 0x20, RZ, 0x3c, !PT ;  /* 0x00000020090f7812 */ /* 0x000fc600078e3cff */
[----:B------:R-:W3:Y:S04]  /*1ead0*/  LDL.LU R9, [R1+0x7f0] ;  /* 0x0007f00001097983 */ /* 0x000ee80000300800 */
[----:B------:R0:W-:Y:S04]  /*1eae0*/  STL [R1+0x2488], R23 ;  /* 0x0024881701007387 */ /* 0x0001e80000100800 */
[----:B----4-:R-:W-:Y:S04]  /*1eaf0*/  STS.U16 [R14+UR4+0xf280], R22 ;  /* 0x00f280160e007988 */ /* 0x010fe80008000404 */
[----:B------:R-:W-:Y:S04]  /*1eb00*/  STS.U16 [R14+UR4+0xf300], R21 ;  /* 0x00f300150e007988 */ /* 0x000fe80008000404 */
[----:B------:R-:W-:Y:S04]  /*1eb10*/  STS.U16 [R14+UR4+0xf380], R20 ;  /* 0x00f380140e007988 */ /* 0x000fe80008000404 */
[----:B0-----:R-:W4:Y:S04]  /*1eb20*/  LDL.LU R23, [R1+0x7f8] ;  /* 0x0007f80001177983 */ /* 0x001f280000300800 */
[----:B------:R0:W-:Y:S04]  /*1eb30*/  STL [R1+0x248c], R22 ;  /* 0x00248c1601007387 */ /* 0x0001e80000100800 */
[----:B0-----:R-:W3:Y:S04]  /*1eb40*/  LDL.LU R22, [R1+0x800] ;  /* 0x0008000001167983 */ /* 0x001ee80000300800 */
[----:B------:R0:W-:Y:S04]  /*1eb50*/  STL [R1+0x2490], R21 ;  /* 0x0024901501007387 */ /* 0x0001e80000100800 */
[----:B0-----:R-:W3:Y:S04]  /*1eb60*/  LDL.LU R21, [R1+0x868] ;  /* 0x0008680001157983 */ /* 0x001ee80000300800 */
[----:B------:R-:W3:Y:S04]  /*1eb70*/  LDL.LU R14, [R1+0x870] ;  /* 0x00087000010e7983 */ /* 0x000ee80000300800 */
[----:B------:R0:W-:Y:S04]  /*1eb80*/  STL [R1+0x2494], R20 ;  /* 0x0024941401007387 */ /* 0x0001e80000100800 */
[----:B0-----:R-:W3:Y:S04]  /*1eb90*/  LDL.LU R20, [R1+0x878] ;  /* 0x0008780001147983 */ /* 0x001ee80000300800 */
        /* <DEDUP_REMOVED lines=80> */
[----:B------:R0:W-:Y:S02]  /*1f0a0*/  STS.U16 [R15+UR4+0x9400], R9 ;  /* 0x009400090f007988 */ /* 0x0001e40008000404 */
[----:B0-----:R-:W0:Y:S02]  /*1f0b0*/  S2R R9, SR_TID.X ;  /* 0x0000000000097919 */ /* 0x001e240000002100 */
        /* <DEDUP_REMOVED lines=20> */
[----:B------:R-:W2:Y:S04]  /*1f200*/  LDL.LU R17, [R1+0x648] ;  /* 0x0006480001117983 */ /* 0x000ea80000300800 */
[----:B------:R1:W-:Y:S01]  /*1f210*/  STS.U16 [R15+UR4+0xc480], R19 ;  /* 0x00c480130f007988 */ /* 0x0003e20008000404 */
[----:B0-----:R-:W-:-:S03]  /*1f220*/  LOP3.LUT R9, R9, 0x3f, RZ, 0xc0, !PT ;  /* 0x0000003f09097812 */ /* 0x001fc600078ec0ff */
[----:B------:R0:W-:Y:S04]  /*1f230*/  STS.U16 [R15+UR4+0xc500], R2 ;  /* 0x00c500020f007988 */ /* 0x0001e80008000404 */
[----:B------:R0:W-:Y:S04]  /*1f240*/  STS.U16 [R15+UR4+0xc580], R4 ;  /* 0x00c580040f007988 */ /* 0x0001e80008000404 */
[----:B------:R0:W-:Y:S04]  /*1f250*/  STS.U16 [R15+UR4+0xd400], R5 ;  /* 0x00d400050f007988 */ /* 0x0001e80008000404 */
[----:B-1----:R-:W2:Y:S04]  /*1f260*/  LDL.LU R18, [R1+0x644] ;  /* 0x0006440001127983 */ /* 0x002ea80000300800 */
[----:B------:R-:W2:Y:S04]  /*1f270*/  LDL.LU R19, [R1+0x640] ;  /* 0x0006400001137983 */ /* 0x000ea80000300800 */
[----:B------:R1:W-:Y:S04]  /*1f280*/  STS.U16 [R15+UR4+0xd480], R0 ;  /* 0x00d480000f007988 */ /* 0x0003e80008000404 */
[----:B0-----:R-:W2:Y:S04]  /*1f290*/  LDL.LU R2, [R1+0x63c] ;  /* 0x00063c0001027983 */ /* 0x001ea80000300800 */
[----:B------:R-:W2:Y:S04]  /*1f2a0*/  LDL.LU R4, [R1+0x5c4] ;  /* 0x0005c40001047983 */ /* 0x000ea80000300800 */
[----:B------:R-:W2:Y:S04]  /*1f2b0*/  LDL.LU R5, [R1+0x5c0] ;  /* 0x0005c00001057983 */ /* 0x000ea80000300800 */
[----:B------:R0:W-:Y:S01]  /*1f2c0*/  STS.U16 [R15+UR4+0xd500], R6 ;  /* 0x00d500060f007988 */ /* 0x0001e20008000404 */
[----:B------:R-:W-:-:S03]  /*1f2d0*/  IMAD.SHL.U32 R9, R9, 0x2, RZ ;  /* 0x0000000209097824 */ /* 0x000fc600078e00ff */
[----:B------:R0:W-:Y:S04]  /*1f2e0*/  STS.U16 [R15+UR4+0xd580], R8 ;  /* 0x00d580080f007988 */ /* 0x0001e80008000404 */
[----:B------:R0:W-:Y:S04]  /*1f2f0*/  STS.U16 [R15+UR4+0xe400], R10 ;  /* 0x00e4000a0f007988 */ /* 0x0001e80008000404 */
[----:B-1----:R-:W2:Y:S04]  /*1f300*/  LDL.LU R0, [R1+0x5bc] ;  /* 0x0005bc0001007983 */ /* 0x002ea80000300800 */
[----:B------:R1:W-:Y:S04]  /*1f310*/  STS.U16 [R15+UR4+0xe480], R3 ;  /* 0x00e480030f007988 */ /* 0x0003e80008000404 */
[----:B------:R1:W-:Y:S04]  /*1f320*/  STS.U16 [R15+UR4+0xe500], R28 ;  /* 0x00e5001c0f007988 */ /* 0x0003e80008000404 */
[----:B0-----:R-:W2:Y:S04]  /*1f330*/  LDL.LU R6, [R1+0x5b8] ;  /* 0x0005b80001067983 */ /* 0x001ea80000300800 */
[----:B------:R-:W2:Y:S04]  /*1f340*/  LDL.LU R8, [R1+0x544] ;  /* 0x0005440001087983 */ /* 0x000ea80000300800 */
[----:B------:R-:W2:Y:S04]  /*1f350*/  LDL.LU R10, [R1+0x540] ;  /* 0x00054000010a7983 */ /* 0x000ea80000300800 */
[----:B------:R0:W-:Y:S04]  /*1f360*/  STS.U16 [R15+UR4+0x9500], R14 ;  /* 0x0095000e0f007988 */ /* 0x0001e80008000404 */
[----:B-1----:R-:W2:Y:S04]  /*1f370*/  LDL.LU R3, [R1+0x53c] ;  /* 0x00053c0001037983 */ /* 0x002ea80000300800 */
[----:B------:R1:W-:Y:S04]  /*1f380*/  STS.U16 [R15+UR4+0xe580], R29 ;  /* 0x00e5801d0f007988 */ /* 0x0003e80008000404 */
[----:B------:R-:W2:Y:S04]  /*1f390*/  LDL.LU R28, [R1+0x538] ;  /* 0x00053800011c7983 */ /* 0x000ea80000300800 */
[----:B------:R3:W-:Y:S04]  /*1f3a0*/  STS.U16 [R15+UR4+0xf400], R7 ;  /* 0x00f400070f007988 */ /* 0x0007e80008000404 */
[----:B----4-:R-:W-:Y:S01]  /*1f3b0*/  STS.U16 [R15+UR4+0xf480], R13 ;  /* 0x00f4800d0f007988 */ /* 0x010fe20008000404 */
[----:B0-----:R-:W-:-:S03]  /*1f3c0*/  LOP3.LUT R14, R9, 0x30, RZ, 0x3c, !PT ;  /* 0x00000030090e7812 */ /* 0x001fc600078e3cff */
[----:B-1----:R-:W4:Y:S04]  /*1f3d0*/  LDL.LU R29, [R1+0x4c4] ;  /* 0x0004c400011d7983 */ /* 0x002f280000300800 */
[----:B------:R-:W4:Y:S04]  /*1f3e0*/  LDL.LU R9, [R1+0x7dc] ;  /* 0x0007dc0001097983 */ /* 0x000f280000300800 */
[----:B---3--:R-:W3:Y:S04]  /*1f3f0*/  LDL.LU R7, [R1+0x7e0] ;  /* 0x0007e00001077983 */ /* 0x008ee80000300800 */
[----:B------:R0:W-:Y:S04]  /*1f400*/  STL [R1+0x2498], R13 ;  /* 0x0024980d01007387 */ /* 0x0001e80000100800 */
[----:B------:R-:W-:Y:S04]  /*1f410*/  STS.U16 [R15+UR4+0xf500], R12 ;  /* 0x00f5000c0f007988 */ /* 0x000fe80008000404 */
[----:B------:R-:W-:Y:S04]  /*1f420*/  STS.U16 [R15+UR4+0xf580], R11 ;  /* 0x00f5800b0f007988 */ /* 0x000fe80008000404 */
[----:B0-----:R-:W3:Y:S04]  /*1f430*/  LDL.LU R13, [R1+0x7e4] ;  /* 0x0007e400010d7983 */ /* 0x001ee80000300800 */
[----:B------:R0:W-:Y:S04]  /*1f440*/  STL [R1+0x249c], R12 ;  /* 0x00249c0c01007387 */ /* 0x0001e80000100800 */
[----:B0-----:R-:W3:Y:S04]  /*1f450*/  LDL.LU R12, [R1+0x858] ;  /* 0x00085800010c7983 */ /* 0x001ee80000300800 */
[----:B------:R-:W3:Y:S04]  /*1f460*/  LDL.LU R11, [R1+0x860] ;  /* 0x00086000010b7983 */ /* 0x000ee80000300800 */
[----:B------:R-:W3:Y:S04]  /*1f470*/  LDL.LU R15, [R1+0x85c] ;  /* 0x00085c00010f7983 */ /* 0x000ee80000300800 */
[----:B--2---:R0:W-:Y:S04]  /*1f480*/  STS.U16 [R14+UR4+0x600], R20 ;  /* 0x000600140e007988 */ /* 0x0041e80008000404 */
[----:B0-----:R-:W2:Y:S04]  /*1f490*/  LDL.LU R20, [R1+0x24ec] ;  /* 0x0024ec0001147983 */ /* 0x001ea80000300800 */
[----:B----4-:R-:W-:Y:S04]  /*1f4a0*/  STS.U16 [R14+UR4+0x1700], R9 ;  /* 0x001700090e007988 */ /* 0x010fe80008000404 */
[----:B---3--:R-:W-:Y:S04]  /*1f4b0*/  STS.U16 [R14+UR4+0x1680], R7 ;  /* 0x001680070e007988 */ /* 0x008fe80008000404 */
[----:B------:R-:W-:Y:S04]  /*1f4c0*/  STS.U16 [R14+UR4+0x1600], R13 ;  /* 0x0016000d0e007988 */ /* 0x000fe80008000404 */
[----:B------:R-:W-:Y:S04]  /*1f4d0*/  STS.U16 [R14+UR4+0x780], R12 ;  /* 0x0007800c0e007988 */ /* 0x000fe80008000404 */
[----:B------:R-:W-:Y:S04]  /*1f4e0*/  STS.U16 [R14+UR4+0x680], R11 ;  /* 0x0006800b0e007988 */ /* 0x000fe80008000404 */
[----:B------:R-:W-:Y:S04]  /*1f4f0*/  STS.U16 [R14+UR4+0x700], R15 ;  /* 0x0007000f0e007988 */ /* 0x000fe80008000404 */
[----:B--2---:R-:W-:Y:S04]  /*1f500*/  STS.U16 [R14+UR4+0x1780], R20 ;  /* 0x001780140e007988 */ /* 0x004fe80008000404 */
        /* <DEDUP_REMOVED lines=51> */
[----:B0-----:R-:W3:Y:S04]  /*1f840*/  LDL.LU R5, [R1+0x24] ;  /* 0x0000240001057983 */ /* 0x001ee80000300800 */
[----:B-1----:R-:W3:Y:S04]  /*1f850*/  LDL.LU R0, [R1+0x20] ;  /* 0x0000200001007983 */ /* 0x002ee80000300800 */
[----:B------:R-:W3:Y:S04]  /*1f860*/  LDL.LU R28, [R1+0x1c] ;  /* 0x00001c00011c7983 */ /* 0x000ee80000300800 */
[----:B------:R-:W3:Y:S04]  /*1f870*/  LDL.LU R29, [R1+0x18] ;  /* 0x00001800011d7983 */ /* 0x000ee80000300800 */
        /* <DEDUP_REMOVED lines=31> */
[----:B--2---:R1:W-:Y:S04]  /*1fa70*/  STS.U16 [R14+UR4+0x8600], R2 ;  /* 0x008600020e007988 */ /* 0x0043e80008000404 */
[----:B-1----:R-:W2:Y:S04]  /*1fa80*/  LDL.LU R2, [R1+0x24dc] ;  /* 0x0024dc0001027983 */ /* 0x002ea80000300800 */
[----:B------:R-:W3:Y:S04]  /*1fa90*/  LDL.LU R4, [R1+0x24d8] ;  /* 0x0024d80001047983 */ /* 0x000ee80000300800 */
[----:B------:R-:W4:Y:S04]  /*1faa0*/  LDL.LU R6, [R1+0x24d4] ;  /* 0x0024d40001067983 */ /* 0x000f280000300800 */
[----:B------:R-:W2:Y:S04]  /*1fab0*/  LDL.LU R8, [R1+0x24d0] ;  /* 0x0024d00001087983 */ /* 0x000ea80000300800 */
[----:B------:R-:W2:Y:S04]  /*1fac0*/  LDL.LU R10, [R1+0x24cc] ;  /* 0x0024cc00010a7983 */ /* 0x000ea80000300800 */
[----:B------:R-:W2:Y:S04]  /*1fad0*/  LDL.LU R3, [R1+0x24c8] ;  /* 0x0024c80001037983 */ /* 0x000ea80000300800 */
        /* <DEDUP_REMOVED lines=17> */
[----:B------:R-:W3:Y:S01]  /*1fbf0*/  LDL.LU R29, [R1+0x5ac] ;  /* 0x0005ac00011d7983 */ /* 0x000ee20000300800 */
[----:B0-----:R-:W-:-:S03]  /*1fc00*/  LOP3.LUT R9, R9, 0x3f, RZ, 0xc0, !PT ;  /* 0x0000003f09097812 */ /* 0x001fc600078ec0ff */
[----:B------:R0:W-:Y:S02]  /*1fc10*/  STS.U16 [R14+UR4+0xd700], R18 ;  /* 0x00d700120e007988 */ /* 0x0001e40008000404 */
[----:B------:R-:W-:Y:S02]  /*1fc20*/  IMAD.SHL.U32 R9, R9, 0x2, RZ ;  /* 0x0000000209097824 */ /* 0x000fe400078e00ff */
[----:B------:R1:W-:Y:S04]  /*1fc30*/  STS.U16 [R14+UR4+0xa780], R7 ;  /* 0x00a780070e007988 */ /* 0x0003e80008000404 */
[----:B------:R1:W-:Y:S04]  /*1fc40*/  STS.U16 [R14+UR4+0xe600], R5 ;  /* 0x00e600050e007988 */ /* 0x0003e80008000404 */
[----:B0-----:R-:W3:Y:S01]  /*1fc50*/  LDL.LU R18, [R1+0x5a8] ;  /* 0x0005a80001127983 */ /* 0x001ee20000300800 */
[----:B-1----:R-:W-:-:S03]  /*1fc60*/  LOP3.LUT R7, R9, 0x40, RZ, 0x3c, !PT ;  /* 0x0000004009077812 */ /* 0x002fc600078e3cff */
[----:B------:R-:W3:Y:S04]  /*1fc70*/  LDL.LU R5, [R1+0x534] ;  /* 0x0005340001057983 */ /* 0x000ee80000300800 */
[----:B------:R-:W3:Y:S04]  /*1fc80*/  LDL.LU R9, [R1+0x7d0] ;  /* 0x0007d00001097983 */ /* 0x000ee80000300800 */
[----:B--2---:R0:W-:Y:S04]  /*1fc90*/  STS.U16 [R14+UR4+0xf600], R3 ;  /* 0x00f600030e007988 */ /* 0x0041e80008000404 */
[----:B------:R-:W-:Y:S04]  /*1fca0*/  STS.U16 [R14+UR4+0xf680], R10 ;  /* 0x00f6800a0e007988 */ /* 0x000fe80008000404 */
[----:B------:R-:W-:Y:S04]  /*1fcb0*/  STS.U16 [R14+UR4+0xf700], R8 ;  /* 0x00f700080e007988 */ /* 0x000fe80008000404 */
[----:B----4-:R-:W-:Y:S04]  /*1fcc0*/  STS.U16 [R14+UR4+0xf780], R6 ;  /* 0x00f780060e007988 */ /* 0x010fe80008000404 */
[----:B---3--:R-:W-:Y:S04]  /*1fcd0*/  STS.U16 [R7+UR4+0x800], R0 ;  /* 0x0008000007007988 */ /* 0x008fe80008000404 */
[----:B0-----:R-:W2:Y:S04]  /*1fce0*/  LDL.LU R3, [R1+0x7d4] ;  /* 0x0007d40001037983 */ /* 0x001ea80000300800 */
[----:B------:R0:W-:Y:S04]  /*1fcf0*/  STL [R1+0x24a0], R10 ;  /* 0x0024a00a01007387 */ /* 0x0001e80000100800 */
[----:B0-----:R-:W3:Y:S04]  /*1fd00*/  LDL.LU R10, [R1+0x848] ;  /* 0x00084800010a7983 */ /* 0x001ee80000300800 */
[----:B------:R-:W4:Y:S04]  /*1fd10*/  LDL.LU R8, [R1+0x84c] ;  /* 0x00084c0001087983 */ /* 0x000f280000300800 */
[----:B------:R-:W3:Y:S04]  /*1fd20*/  LDL.LU R14, [R1+0x850] ;  /* 0x00085000010e7983 */ /* 0x000ee80000300800 */
[----:B------:R-:W-:Y:S04]  /*1fd30*/  STL [R1+0x24a4], R6 ;  /* 0x0024a40601007387 */ /* 0x000fe80000100800 */
[----:B------:R-:W3:Y:S04]  /*1fd40*/  LDL.LU R0, [R1+0x530] ;  /* 0x0005300001007983 */ /* 0x000ee80000300800 */
[----:B------:R0:W-:Y:S04]  /*1fd50*/  STS.U16 [R7+UR4+0x1900], R27 ;  /* 0x0019001b07007988 */ /* 0x0001e80008000404 */
[----:B------:R1:W-:Y:S04]  /*1fd60*/  STS.U16 [R7+UR4+0x1980], R19 ;  /* 0x0019801307007988 */ /* 0x0003e80008000404 */
[----:B0-----:R-:W4:Y:S04]  /*1fd70*/  LDL.LU R27, [R1+0x52c] ;  /* 0x00052c00011b7983 */ /* 0x001f280000300800 */
[----:B-1----:R-:W4:Y:S04]  /*1fd80*/  LDL.LU R19, [R1+0x528] ;  /* 0x0005280001137983 */ /* 0x002f280000300800 */
[----:B------:R0:W-:Y:S04]  /*1fd90*/  STS.U16 [R7+UR4+0x2880], R28 ;  /* 0x0028801c07007988 */ /* 0x0001e80008000404 */
[----:B------:R1:W-:Y:S04]  /*1fda0*/  STS.U16 [R7+UR4+0x5900], R29 ;  /* 0x0059001d07007988 */ /* 0x0003e80008000404 */
[----:B0-----:R-:W4:Y:S04]  /*1fdb0*/  LDL.LU R28, [R1+0x4b4] ;  /* 0x0004b400011c7983 */ /* 0x001f280000300800 */
[----:B-1----:R-:W4:Y:S04]  /*1fdc0*/  LDL.LU R29, [R1+0x4b0] ;  /* 0x0004b000011d7983 */ /* 0x002f280000300800 */
[----:B------:R0:W-:Y:S04]  /*1fdd0*/  STS.U16 [R7+UR4+0x6800], R5 ;  /* 0x0068000507007988 */ /* 0x0001e80008000404 */
[----:B------:R1:W-:Y:S04]  /*1fde0*/  STS.U16 [R7+UR4+0x5800], R16 ;  /* 0x0058001007007988 */ /* 0x0003e80008000404 */
[----:B------:R-:W-:Y:S04]  /*1fdf0*/  STS.U16 [R7+UR4+0x1880], R9 ;  /* 0x0018800907007988 */ /* 0x000fe80008000404 */
[----:B------:R-:W-:Y:S04]  /*1fe00*/  STS.U16 [R7+UR4+0x5880], R17 ;  /* 0x0058801107007988 */ /* 0x000fe80008000404 */
[----:B0-----:R-:W4:Y:S04]  /*1fe10*/  LDL.LU R5, [R1+0x4ac] ;  /* 0x0004ac0001057983 */ /* 0x001f280000300800 */
[----:B-1----:R-:W4:Y:S04]  /*1fe20*/  LDL.LU R16, [R1+0x4a8] ;  /* 0x0004a80001107983 */ /* 0x002f280000300800 */
        /* <DEDUP_REMOVED lines=12> */
[----:B--2---:R-:W-:Y:S04]  /*1fef0*/  STS.U16 [R7+UR4+0x1800], R3 ;  /* 0x0018000307007988 */ /* 0x004fe80008000404 */
[----:B---3--:R0:W-:Y:S04]  /*1ff00*/  STS.U16 [R7+UR4+0x6880], R0 ;  /* 0x0068800007007988 */ /* 0x0081e80008000404 */
[----:B------:R1:W-:Y:S04]  /*1ff10*/  STS.U16 [R7+UR4+0x880], R14 ;  /* 0x0008800e07007988 */ /* 0x0003e80008000404 */
[----:B----4-:R2:W-:Y:S04]  /*1ff20*/  STS.U16 [R7+UR4+0x900], R8 ;  /* 0x0009000807007988 */ /* 0x0105e80008000404 */
[----:B------:R3:W-:Y:S04]  /*1ff30*/  STS.U16 [R7+UR4+0x980], R10 ;  /* 0x0009800a07007988 */ /* 0x0007e80008000404 */
[----:B0-----:R-:W4:Y:S04]  /*1ff40*/  LDL.LU R0, [R1+0x434] ;  /* 0x0004340001007983 */ /* 0x001f280000300800 */
[----:B------:R-:W4:Y:S04]  /*1ff50*/  LDL.LU R9, [R1+0x430] ;  /* 0x0004300001097983 */ /* 0x000f280000300800 */
[----:B------:R-:W4:Y:S04]  /*1ff60*/  LDL.LU R6, [R1+0x42c] ;  /* 0x00042c0001067983 */ /* 0x000f280000300800 */
[----:B-1----:R-:W4:Y:S04]  /*1ff70*/  LDL.LU R14, [R1+0x428] ;  /* 0x00042800010e7983 */ /* 0x002f280000300800 */
[----:B--2---:R-:W2:Y:S04]  /*1ff80*/  LDL.LU R8, [R1+0x3b4] ;  /* 0x0003b40001087983 */ /* 0x004ea80000300800 */
[----:B------:R-:W2:Y:S04]  /*1ff90*/  LDL.LU R17, [R1+0x3b0] ;  /* 0x0003b00001117983 */ /* 0x000ea80000300800 */
[----:B------:R-:W2:Y:S04]  /*1ffa0*/  LDL.LU R18, [R1+0x3ac] ;  /* 0x0003ac0001127983 */ /* 0x000ea80000300800 */
[----:B------:R0:W-:Y:S04]  /*1ffb0*/  STS.U16 [R7+UR4+0x6980], R19 ;  /* 0x0069801307007988 */ /* 0x0001e80008000404 */
[----:B---3--:R-:W3:Y:S04]  /*1ffc0*/  LDL.LU R10, [R1+0x3a8] ;  /* 0x0003a800010a7983 */ /* 0x008ee80000300800 */
[----:B0-----:R-:W3:Y:S04]  /*1ffd0*/  LDL.LU R19, [R1+0x334] ;  /* 0x0003340001137983 */ /* 0x001ee80000300800 */
        /* <DEDUP_REMOVED lines=15> */
[----:B0-----:R-:W3:Y:S04]  /*200d0*/  LDL.LU R28, [R1+0x90] ;  /* 0x00009000011c7983 */ /* 0x001ee80000300800 */
[----:B-1----:R-:W3:Y:S04]  /*200e0*/  LDL.LU R27, [R1+0x8c] ;  /* 0x00008c00011b7983 */ /* 0x002ee80000300800 */
[----:B------:R-:W3:Y:S04]  /*200f0*/  LDL.LU R29, [R1+0x88] ;  /* 0x00008800011d7983 */ /* 0x000ee80000300800 */
[----:B------:R0:W-:Y:S04]  /*20100*/  STS.U16 [R7+UR4+0x7900], R5 ;  /* 0x0079000507007988 */ /* 0x0001e80008000404 */
[----:B------:R1:W-:Y:S04]  /*20110*/  STS.U16 [R7+UR4+0x7980], R16 ;  /* 0x0079801007007988 */ /* 0x0003e80008000404 */
[----:B0-----:R-:W3:Y:S04]  /*20120*/  LDL.LU R5, [R1+0x24c4] ;  /* 0x0024c40001057983 */ /* 0x001ee80000300800 */
[----:B-1----:R-:W3:Y:S04]  /*20130*/  LDL.LU R16, [R1+0x14] ;  /* 0x0000140001107983 */ /* 0x002ee80000300800 */
[----:B----4-:R0:W-:Y:S04]  /*20140*/  STS.U16 [R7+UR4+0x8800], R0 ;  /* 0x0088000007007988 */ /* 0x0101e80008000404 */
[----:B--2---:R1:W-:Y:S04]  /*20150*/  STS.U16 [R7+UR4+0x9880], R17 ;  /* 0x0098801107007988 */ /* 0x0043e80008000404 */
[----:B------:R2:W-:Y:S04]  /*20160*/  STS.U16 [R7+UR4+0x9900], R18 ;  /* 0x0099001207007988 */ /* 0x0005e80008000404 */
[----:B0-----:R-:W4:Y:S04]  /*20170*/  LDL.LU R0, [R1+0x24c0] ;  /* 0x0024c00001007983 */ /* 0x001f280000300800 */
[----:B-1----:R-:W4:Y:S04]  /*20180*/  LDL.LU R17, [R1+0x10] ;  /* 0x0000100001117983 */ /* 0x002f280000300800 */
[----:B--2---:R-:W2:Y:S04]  /*20190*/  LDL.LU R18, [R1+0xc] ;  /* 0x00000c0001127983 */ /* 0x004ea80000300800 */
[----:B---3--:R0:W-:Y:S04]  /*201a0*/  STS.U16 [R7+UR4+0xa800], R19 ;  /* 0x00a8001307007988 */ /* 0x0081e80008000404 */
[----:B------:R-:W-:Y:S04]  /*201b0*/  STS.U16 [R7+UR4+0x8980], R14 ;  /* 0x0089800e07007988 */ /* 0x000fe80008000404 */
[----:B0-----:R-:W3:Y:S04]  /*201c0*/  LDL.LU R19, [R1+0x8] ;  /* 0x0000080001137983 */ /* 0x001ee80000300800 */
[----:B------:R0:W-:Y:S04]  /*201d0*/  STS.U16 [R7+UR4+0xd880], R28 ;  /* 0x00d8801c07007988 */ /* 0x0001e80008000404 */
[----:B------:R1:W-:Y:S04]  /*201e0*/  STS.U16 [R7+UR4+0xd980], R29 ;  /* 0x00d9801d07007988 */ /* 0x0003e80008000404 */
[----:B0-----:R-:W3:Y:S04]  /*201f0*/  LDL.LU R28, [R1+0x844] ;  /* 0x00084400011c7983 */ /* 0x001ee80000300800 */
[----:B------:R-:W3:Y:S04]  /*20200*/  LDL.LU R14, [R1+0x840] ;  /* 0x00084000010e7983 */ /* 0x000ee80000300800 */
[----:B-1----:R-:W3:Y:S04]  /*20210*/  LDL.LU R29, [R1+0x83c] ;  /* 0x00083c00011d7983 */ /* 0x002ee80000300800 */
[----:B------:R0:W-:Y:S02]  /*20220*/  STS.U16 [R7+UR4+0x8880], R9 ;  /* 0x0088800907007988 */ /* 0x0001e40008000404 */
[----:B0-----:R-:W0:Y:S02]  /*20230*/  S2R R9, SR_TID.X ;  /* 0x0000000000097919 */ /* 0x001e240000002100 */
[----:B------:R1:W-:Y:S04]  /*20240*/  STS.U16 [R7+UR4+0x9800], R8 ;  /* 0x0098000807007988 */ /* 0x0003e80008000404 */
[----:B------:R1:W-:Y:S04]  /*20250*/  STS.U16 [R7+UR4+0x9980], R10 ;  /* 0x0099800a07007988 */ /* 0x0003e80008000404 */
[----:B------:R0:W-:Y:S04]  /*20260*/  STS.U16 [R7+UR4+0xa900], R11 ;  /* 0x00a9000b07007988 */ /* 0x0001e80008000404 */
[----:B------:R0:W-:Y:S04]  /*20270*/  STS.U16 [R7+UR4+0xa980], R15 ;  /* 0x00a9800f07007988 */ /* 0x0001e80008000404 */
[----:B------:R0:W-:Y:S04]  /*20280*/  STS.U16 [R7+UR4+0xb800], R12 ;  /* 0x00b8000c07007988 */ /* 0x0001e80008000404 */
[----:B------:R0:W-:Y:S04]  /*20290*/  STS.U16 [R7+UR4+0xb900], R20 ;  /* 0x00b9001407007988 */ /* 0x0001e80008000404 */
[----:B-1----:R-:W3:Y:S04]  /*202a0*/  LDL.LU R8, [R1+0x838] ;  /* 0x0008380001087983 */ /* 0x002ee80000300800 */
[----:B------:R-:W3:Y:S04]  /*202b0*/  LDL.LU R10, [R1+0x7c4] ;  /* 0x0007c400010a7983 */ /* 0x000ee80000300800 */
[----:B0-----:R-:W3:Y:S04]  /*202c0*/  LDL.LU R11, [R1+0x7c0] ;  /* 0x0007c000010b7983 */ /* 0x001ee80000300800 */
        /* <DEDUP_REMOVED lines=13> */
[----:B------:R-:W3:Y:S01]  /*203a0*/  LDL.LU R24, [R1+0x6b4] ;  /* 0x0006b40001187983 */ /* 0x000ee20000300800 */
[----:B------:R-:W-:-:S03]  /*203b0*/  LOP3.LUT R9, R9, 0x3f, RZ, 0xc0, !PT ;  /* 0x0000003f09097812 */ /* 0x000fc600078ec0ff */
[----:B------:R0:W-:Y:S04]  /*203c0*/  STS.U16 [R7+UR4+0xd800], R26 ;  /* 0x00d8001a07007988 */ /* 0x0001e80008000404 */
[----:B------:R-:W3:Y:S01]  /*203d0*/  LDL.LU R25, [R1+0x6b0] ;  /* 0x0006b00001197983 */ /* 0x000ee20000300800 */
[----:B------:R-:W-:-:S03]  /*203e0*/  IMAD.SHL.U32 R9, R9, 0x2, RZ ;  /* 0x0000000209097824 */ /* 0x000fc600078e00ff */
[----:B------:R1:W-:Y:S04]  /*203f0*/  STS.U16 [R7+UR4+0xd900], R27 ;  /* 0x00d9001b07007988 */ /* 0x0003e80008000404 */
[----:B------:R1:W-:Y:S04]  /*20400*/  STS.U16 [R7+UR4+0xe800], R16 ;  /* 0x00e8001007007988 */ /* 0x0003e80008000404 */
[----:B------:R1:W-:Y:S04]  /*20410*/  STS.U16 [R7+UR4+0xa880], R3 ;  /* 0x00a8800307007988 */ /* 0x0003e80008000404 */
[----:B0-----:R-:W3:Y:S04]  /*20420*/  LDL.LU R26, [R1+0x6ac] ;  /* 0x0006ac00011a7983 */ /* 0x001ee80000300800 */
[----:B-1----:R-:W3:Y:S04]  /*20430*/  LDL.LU R27, [R1+0x628] ;  /* 0x00062800011b7983 */ /* 0x002ee80000300800 */
[----:B------:R-:W3:Y:S01]  /*20440*/  LDL.LU R16, [R1+0x624] ;  /* 0x0006240001107983 */ /* 0x000ee20000300800 */
[----:B------:R-:W-:-:S03]  /*20450*/  LOP3.LUT R3, R9, 0x50, RZ, 0x3c, !PT ;  /* 0x0000005009037812 */ /* 0x000fc600078e3cff */
[----:B------:R-:W-:Y:S04]  /*20460*/  STS.U16 [R7+UR4+0x8900], R6 ;  /* 0x0089000607007988 */ /* 0x000fe80008000404 */
[----:B------:R-:W-:Y:S04]  /*20470*/  STS.U16 [R7+UR4+0xf880], R5 ;  /* 0x00f8800507007988 */ /* 0x000fe80008000404 */
[----:B------:R-:W-:Y:S04]  /*20480*/  STS.U16 [R7+UR4+0xf900], R4 ;  /* 0x00f9000407007988 */ /* 0x000fe80008000404 */
[----:B------:R-:W-:Y:S04]  /*20490*/  STS.U16 [R7+UR4+0xf980], R2 ;  /* 0x00f9800207007988 */ /* 0x000fe80008000404 */
[----:B----4-:R-:W-:Y:S04]  /*204a0*/  STS.U16 [R7+UR4+0xf800], R0 ;  /* 0x00f8000007007988 */ /* 0x010fe80008000404 */
[----:B------:R0:W-:Y:S04]  /*204b0*/  STS.U16 [R7+UR4+0xe880], R17 ;  /* 0x00e8801107007988 */ /* 0x0001e80008000404 */
[----:B--2---:R1:W-:Y:S04]  /*204c0*/  STS.U16 [R7+UR4+0xe900], R18 ;  /* 0x00e9001207007988 */ /* 0x0043e80008000404 */
[----:B0-----:R-:W2:Y:S04]  /*204d0*/  LDL.LU R17, [R1+0x620] ;  /* 0x0006200001117983 */ /* 0x001ea80000300800 */
[----:B-1----:R-:W4:Y:S04]  /*204e0*/  LDL.LU R18, [R1+0x61c] ;  /* 0x00061c0001127983 */ /* 0x002f280000300800 */
[----:B---3--:R0:W-:Y:S04]  /*204f0*/  STS.U16 [R7+UR4+0xe980], R19 ;  /* 0x00e9801307007988 */ /* 0x0081e80008000404 */
[----:B0-----:R-:W3:Y:S04]  /*20500*/  LDL.LU R19, [R1+0x5a4] ;  /* 0x0005a40001137983 */ /* 0x001ee80000300800 */
[----:B------:R0:W-:Y:S04]  /*20510*/  STS.U16 [R3+UR4+0xa00], R28 ;  /* 0x000a001c03007988 */ /* 0x0001e80008000404 */
[----:B------:R1:W-:Y:S04]  /*20520*/  STS.U16 [R3+UR4+0xb00], R29 ;  /* 0x000b001d03007988 */ /* 0x0003e80008000404 */
[----:B0-----:R-:W3:Y:S04]  /*20530*/  LDL.LU R28, [R1+0x5a0] ;  /* 0x0005a000011c7983 */ /* 0x001ee80000300800 */
[----:B-1----:R-:W3:Y:S04]  /*20540*/  LDL.LU R29, [R1+0x59c] ;  /* 0x00059c00011d7983 */ /* 0x002ee80000300800 */
[----:B------:R-:W-:Y:S04]  /*20550*/  STS.U16 [R3+UR4+0xa80], R14 ;  /* 0x000a800e03007988 */ /* 0x000fe80008000404 */
[----:B------:R0:W-:Y:S04]  /*20560*/  STS.U16 [R3+UR4+0x2a00], R20 ;  /* 0x002a001403007988 */ /* 0x0001e80008000404 */
[----:B------:R1:W-:Y:S04]  /*20570*/  STS.U16 [R3+UR4+0x2a80], R21 ;  /* 0x002a801503007988 */ /* 0x0003e80008000404 */
[----:B0-----:R-:W3:Y:S04]  /*20580*/  LDL.LU R20, [R1+0x598] ;  /* 0x0005980001147983 */ /* 0x001ee80000300800 */
[----:B------:R0:W-:Y:S04]  /*20590*/  STS.U16 [R3+UR4+0x2b00], R22 ;  /* 0x002b001603007988 */ /* 0x0001e80008000404 */
[----:B------:R0:W-:Y:S04]  /*205a0*/  STS.U16 [R3+UR4+0x2b80], R23 ;  /* 0x002b801703007988 */ /* 0x0001e80008000404 */
[----:B------:R-:W-:Y:S04]  /*205b0*/  STS.U16 [R3+UR4+0x3a80], R24 ;  /* 0x003a801803007988 */ /* 0x000fe80008000404 */
[----:B-1----:R-:W3:Y:S04]  /*205c0*/  LDL.LU R21, [R1+0x524] ;  /* 0x0005240001157983 */ /* 0x002ee80000300800 */
[----:B0-----:R-:W3:Y:S04]  /*205d0*/  LDL.LU R22, [R1+0x520] ;  /* 0x0005200001167983 */ /* 0x001ee80000300800 */
[----:B------:R-:W3:Y:S04]  /*205e0*/  LDL.LU R23, [R1+0x51c] ;  /* 0x00051c0001177983 */ /* 0x000ee80000300800 */
[----:B------:R-:W-:Y:S04]  /*205f0*/  STS.U16 [R3+UR4+0x3b00], R25 ;  /* 0x003b001903007988 */ /* 0x000fe80008000404 */
[----:B------:R0:W-:Y:S04]  /*20600*/  STS.U16 [R3+UR4+0x4a80], R16 ;  /* 0x004a801003007988 */ /* 0x0001e80008000404 */
[----:B------:R-:W-:Y:S04]  /*20610*/  STS.U16 [R3+UR4+0x4a00], R27 ;  /* 0x004a001b03007988 */ /* 0x000fe80008000404 */
[----:B0-----:R-:W3:Y:S04]  /*20620*/  LDL.LU R16, [R1+0x518] ;  /* 0x0005180001107983 */ /* 0x001ee80000300800 */
[----:B------:R-:W-:Y:S04]  /*20630*/  STS.U16 [R3+UR4+0x1a80], R11 ;  /* 0x001a800b03007988 */ /* 0x000fe80008000404 */
[----:B------:R-:W-:Y:S04]  /*20640*/  STS.U16 [R3+UR4+0x3b80], R26 ;  /* 0x003b801a03007988 */ /* 0x000fe80008000404 */
[----:B------:R-:W-:Y:S04]  /*20650*/  STS.U16 [R3+UR4+0xb80], R8 ;  /* 0x000b800803007988 */ /* 0x000fe80008000404 */
[----:B--2---:R0:W-:Y:S04]  /*20660*/  STS.U16 [R3+UR4+0x4b00], R17 ;  /* 0x004b001103007988 */ /* 0x0041e80008000404 */
[----:B----4-:R1:W-:Y:S04]  /*20670*/  STS.U16 [R3+UR4+0x4b80], R18 ;  /* 0x004b801203007988 */ /* 0x0103e80008000404 */
[----:B0-----:R-:W2:Y:S04]  /*20680*/  LDL.LU R17, [R1+0x4a4] ;  /* 0x0004a40001117983 */ /* 0x001ea80000300800 */
[----:B-1----:R-:W4:Y:S04]  /*20690*/  LDL.LU R18, [R1+0x4a0] ;  /* 0x0004a00001127983 */ /* 0x002f280000300800 */
[----:B------:R-:W4:Y:S04]  /*206a0*/  LDL.LU R24, [R1+0x49c] ;  /* 0x00049c0001187983 */ /* 0x000f280000300800 */
[----:B------:R-:W4:Y:S04]  /*206b0*/  LDL.LU R25, [R1+0x498] ;  /* 0x0004980001197983 */ /* 0x000f280000300800 */
[----:B---3--:R0:W-:Y:S04]  /*206c0*/  STS.U16 [R3+UR4+0x5a00], R19 ;  /* 0x005a001303007988 */ /* 0x0081e80008000404 */
[----:B0-----:R-:W3:Y:S04]  /*206d0*/  LDL.LU R19, [R1+0x424] ;  /* 0x0004240001137983 */ /* 0x001ee80000300800 */
[----:B------:R-:W3:Y:S04]  /*206e0*/  LDL.LU R27, [R1+0x420] ;  /* 0x00042000011b7983 */ /* 0x000ee80000300800 */
[----:B------:R0:W-:Y:S04]  /*206f0*/  STS.U16 [R3+UR4+0x5a80], R28 ;  /* 0x005a801c03007988 */ /* 0x0001e80008000404 */
[----:B------:R1:W-:Y:S04]  /*20700*/  STS.U16 [R3+UR4+0x5b00], R29 ;  /* 0x005b001d03007988 */ /* 0x0003e80008000404 */
[----:B0-----:R-:W3:Y:S04]  /*20710*/  LDL.LU R28, [R1+0x41c] ;  /* 0x00041c00011c7983 */ /* 0x001ee80000300800 */
[----:B-1----:R-:W3:Y:S04]  /*20720*/  LDL.LU R29, [R1+0x418] ;  /* 0x00041800011d7983 */ /* 0x002ee80000300800 */
        /* <DEDUP_REMOVED lines=8> */
[----:B------:R1:W-:Y:S04]  /*207b0*/  STS.U16 [R3+UR4+0x1b00], R15 ;  /* 0x001b000f03007988 */ /* 0x0003e80008000404 */
[----:B------:R1:W-:Y:S04]  /*207c0*/  STS.U16 [R3+UR4+0x1b80], R12 ;  /* 0x001b800c03007988 */ /* 0x0003e80008000404 */
[----:B------:R1:W-:Y:S04]  /*207d0*/  STS.U16 [R3+UR4+0x3a00], R13 ;  /* 0x003a000d03007988 */ /* 0x0003e80008000404 */
[----:B0-----:R-:W3:Y:S04]  /*207e0*/  LDL.LU R10, [R1+0x258] ;  /* 0x00025800010a7983 */ /* 0x001ee80000300800 */
[----:B-1----:R-:W3:Y:S04]  /*207f0*/  LDL.LU R15, [R1+0x1c4] ;  /* 0x0001c400010f7983 */ /* 0x002ee80000300800 */
[----:B------:R-:W3:Y:S04]  /*20800*/  LDL.LU R12, [R1+0x1c0] ;  /* 0x0001c000010c7983 */ /* 0x000ee80000300800 */
[----:B------:R0:W-:Y:S04]  /*20810*/  STS.U16 [R3+UR4+0x5b80], R20 ;  /* 0x005b801403007988 */ /* 0x0001e80008000404 */
[----:B------:R-:W3:Y:S04]  /*20820*/  LDL.LU R13, [R1+0x1bc] ;  /* 0x0001bc00010d7983 */ /* 0x000ee80000300800 */
[----:B------:R1:W-:Y:S04]  /*20830*/  STS.U16 [R3+UR4+0x6a00], R21 ;  /* 0x006a001503007988 */ /* 0x0003e80008000404 */
[----:B0-----:R-:W3:Y:S04]  /*20840*/  LDL.LU R20, [R1+0x1b8] ;  /* 0x0001b80001147983 */ /* 0x001ee80000300800 */
[----:B------:R0:W-:Y:S04]  /*20850*/  STS.U16 [R3+UR4+0x6a80], R22 ;  /* 0x006a801603007988 */ /* 0x0001e80008000404 */
[----:B------:R0:W-:Y:S04]  /*20860*/  STS.U16 [R3+UR4+0x6b00], R23 ;  /* 0x006b001703007988 */ /* 0x0001e80008000404 */
[----:B-1----:R-:W3:Y:S04]  /*20870*/  LDL.LU R21, [R1+0x104] ;  /* 0x0001040001157983 */ /* 0x002ee80000300800 */
[----:B0-----:R-:W3:Y:S04]  /*20880*/  LDL.LU R22, [R1+0x100] ;  /* 0x0001000001167983 */ /* 0x001ee80000300800 */
[----:B------:R-:W3:Y:S04]  /*20890*/  LDL.LU R23, [R1+0xfc] ;  /* 0x0000fc0001177983 */ /* 0x000ee80000300800 */
[----:B------:R0:W-:Y:S04]  /*208a0*/  STS.U16 [R3+UR4+0x6b80], R16 ;  /* 0x006b801003007988 */ /* 0x0001e80008000404 */
[----:B0-----:R-:W3:Y:S04]  /*208b0*/  LDL.LU R16, [R1+0x24bc] ;  /* 0x0024bc0001107983 */ /* 0x001ee80000300800 */
[----:B--2---:R0:W-:Y:S04]  /*208c0*/  STS.U16 [R3+UR4+0x7a00], R17 ;  /* 0x007a001103007988 */ /* 0x0041e80008000404 */
[----:B----4-:R1:W-:Y:S04]  /*208d0*/  STS.U16 [R3+UR4+0x7a80], R18 ;  /* 0x007a801203007988 */ /* 0x0103e80008000404 */
[----:B------:R2:W-:Y:S04]  /*208e0*/  STS.U16 [R3+UR4+0x7b00], R24 ;  /* 0x007b001803007988 */ /* 0x0005e80008000404 */
[----:B------:R4:W-:Y:S04]  /*208f0*/  STS.U16 [R3+UR4+0x7b80], R25 ;  /* 0x007b801903007988 */ /* 0x0009e80008000404 */
[----:B0-----:R-:W3:Y:S04]  /*20900*/  LDL.LU R17, [R1+0x24b8] ;  /* 0x0024b80001117983 */ /* 0x001ee80000300800 */
[----:B-1----:R-:W3:Y:S04]  /*20910*/  LDL.LU R18, [R1+0x24b4] ;  /* 0x0024b40001127983 */ /* 0x002ee80000300800 */
[----:B--2---:R-:W2:Y:S04]  /*20920*/  LDL.LU R24, [R1+0xf8] ;  /* 0x0000f80001187983 */ /* 0x004ea80000300800 */
[----:B----4-:R-:W4:Y:S04]  /*20930*/  LDL.LU R25, [R1+0x84] ;  /* 0x0000840001197983 */ /* 0x010f280000300800 */
[----:B---3--:R0:W-:Y:S04]  /*20940*/  STS.U16 [R3+UR4+0x8a00], R19 ;  /* 0x008a001303007988 */ /* 0x0081e80008000404 */
[----:B------:R1:W-:Y:S04]  /*20950*/  STS.U16 [R3+UR4+0x8a80], R27 ;  /* 0x008a801b03007988 */ /* 0x0003e80008000404 */
[----:B0-----:R-:W3:Y:S04]  /*20960*/  LDL.LU R19, [R1+0x24b0] ;  /* 0x0024b00001137983 */ /* 0x001ee80000300800 */
[----:B-1----:R-:W3:Y:S04]  /*20970*/  LDL.LU R27, [R1+0x80] ;  /* 0x00008000011b7983 */ /* 0x002ee80000300800 */
[----:B------:R0:W-:Y:S04]  /*20980*/  STS.U16 [R3+UR4+0x8b00], R28 ;  /* 0x008b001c03007988 */ /* 0x0001e80008000404 */
[----:B------:R1:W-:Y:S04]  /*20990*/  STS.U16 [R3+UR4+0x8b80], R29 ;  /* 0x008b801d03007988 */ /* 0x0003e80008000404 */
[----:B------:R-:W-:Y:S04]  /*209a0*/  STS.U16 [R3+UR4+0x9a80], R9 ;  /* 0x009a800903007988 */ /* 0x000fe80008000404 */
[----:B------:R1:W-:Y:S04]  /*209b0*/  STS.U16 [R3+UR4+0x9b80], R11 ;  /* 0x009b800b03007988 */ /* 0x0003e80008000404 */
[----:B------:R1:W-:Y:S04]  /*209c0*/  STS.U16 [R3+UR4+0xaa00], R26 ;  /* 0x00aa001a03007988 */ /* 0x0003e80008000404 */
[----:B0-----:R-:W3:Y:S04]  /*209d0*/  LDL.LU R28, [R1+0x24ac] ;  /* 0x0024ac00011c7983 */ /* 0x001ee80000300800 */
[----:B-1----:R-:W3:Y:S04]  /*209e0*/  LDL.LU R29, [R1+0x24a8] ;  /* 0x0024a800011d7983 */ /* 0x002ee80000300800 */
[----:B------:R-:W3:Y:S04]  /*209f0*/  LDL.LU R11, [R1+0x7c] ;  /* 0x00007c00010b7983 */ /* 0x000ee80000300800 */
[----:B------:R0:W-:Y:S04]  /*20a00*/  STS.U16 [R3+UR4+0xab00], R8 ;  /* 0x00ab000803007988 */ /* 0x0001e80008000404 */
[----:B------:R-:W3:Y:S04]  /*20a10*/  LDL.LU R26, [R1+0x78] ;  /* 0x00007800011a7983 */ /* 0x000ee80000300800 */
[----:B------:R-:W3:Y:S04]  /*20a20*/  LDL.LU R9, [R1+0x4] ;  /* 0x0000040001097983 */ /* 0x000ee80000300800 */
[----:B0-----:R-:W3:Y:S04]  /*20a30*/  LDL.LU R8, [R1] ;  /* 0x0000000001087983 */ /* 0x001ee80000300800 */
[----:B------:R0:W-:Y:S04]  /*20a40*/  STS.U16 [R3+UR4+0x9b00], R6 ;  /* 0x009b000603007988 */ /* 0x0001e80008000404 */
        /* <DEDUP_REMOVED lines=19> */
[----:B------:R-:W-:Y:S04]  /*20b80*/  STS.U16 [R3+UR4+0xaa80], R14 ;  /* 0x00aa800e03007988 */ /* 0x000fe80008000404 */
[----:B------:R-:W-:Y:S04]  /*20b90*/  STS.U16 [R3+UR4+0xfb80], R16 ;  /* 0x00fb801003007988 */ /* 0x000fe80008000404 */
[----:B--2---:R0:W-:Y:S04]  /*20ba0*/  STS.U16 [R3+UR4+0xcb80], R24 ;  /* 0x00cb801803007988 */ /* 0x0041e80008000404 */
[----:B----4-:R1:W-:Y:S04]  /*20bb0*/  STS.U16 [R3+UR4+0xda00], R25 ;  /* 0x00da001903007988 */ /* 0x0103e80008000404 */
[----:B------:R-:W-:Y:S04]  /*20bc0*/  STS.U16 [R3+UR4+0xfa80], R18 ;  /* 0x00fa801203007988 */ /* 0x000fe80008000404 */
[----:B------:R-:W-:Y:S04]  /*20bd0*/  STS.U16 [R3+UR4+0xfb00], R17 ;  /* 0x00fb001103007988 */ /* 0x000fe80008000404 */
[----:B0-----:R-:W2:Y:S04]  /*20be0*/  LDL.LU R24, [R1+0x728] ;  /* 0x0007280001187983 */ /* 0x001ea80000300800 */
[----:B---3--:R0:W-:Y:S04]  /*20bf0*/  STS.U16 [R3+UR4+0xda80], R27 ;  /* 0x00da801b03007988 */ /* 0x0081e80008000404 */
[----:B-1----:R-:W3:Y:S04]  /*20c00*/  LDL.LU R25, [R1+0x6a8] ;  /* 0x0006a80001197983 */ /* 0x002ee80000300800 */
[----:B------:R-:W-:Y:S04]  /*20c10*/  STS.U16 [R3+UR4+0xfa00], R19 ;  /* 0x00fa001303007988 */ /* 0x000fe80008000404 */
[----:B0-----:R-:W4:Y:S04]  /*20c20*/  LDL.LU R27, [R1+0x6a4] ;  /* 0x0006a400011b7983 */ /* 0x001f280000300800 */
[----:B------:R-:W4:Y:S04]  /*20c30*/  LDL.LU R14, [R1+0x6a0] ;  /* 0x0006a000010e7983 */ /* 0x000f280000300800 */
[----:B------:R-:W-:Y:S04]  /*20c40*/  STS.U16 [R3+UR4+0xeb80], R28 ;  /* 0x00eb801c03007988 */ /* 0x000fe80008000404 */
[----:B------:R-:W-:Y:S04]  /*20c50*/  STS.U16 [R3+UR4+0xdb00], R11 ;  /* 0x00db000b03007988 */ /* 0x000fe80008000404 */
[----:B------:R0:W-:Y:S04]  /*20c60*/  STS.U16 [R3+UR4+0xdb80], R26 ;  /* 0x00db801a03007988 */ /* 0x0001e80008000404 */
[----:B------:R-:W-:Y:S04]  /*20c70*/  STS.U16 [R3+UR4+0xea00], R9 ;  /* 0x00ea000903007988 */ /* 0x000fe80008000404 */
[----:B------:R-:W-:Y:S04]  /*20c80*/  STS.U16 [R3+UR4+0xeb00], R29 ;  /* 0x00eb001d03007988 */ /* 0x000fe80008000404 */
[----:B0-----:R-:W4:Y:S04]  /*20c90*/  LDL.LU R26, [R1+0x69c] ;  /* 0x00069c00011a7983 */ /* 0x001f280000300800 */
[----:B------:R-:W4:Y:S04]  /*20ca0*/  LDL.LU R11, [R1+0x618] ;  /* 0x00061800010b7983 */ /* 0x000f280000300800 */
[----:B------:R0:W-:Y:S04]  /*20cb0*/  STS.U16 [R3+UR4+0xea80], R8 ;  /* 0x00ea800803007988 */ /* 0x0001e80008000404 */
[----:B0-----:R-:W4:Y:S01]  /*20cc0*/  LDL.LU R3, [R1+0x7b4] ;  /* 0x0007b40001037983 */ /* 0x001f220000300800 */
[----:B------:R-:W0:Y:S02]  /*20cd0*/  S2R R9, SR_TID.X ;  /* 0x0000000000097919 */ /* 0x000e240000002100 */
[----:B0-----:R-:W-:-:S05]  /*20ce0*/  LOP3.LUT R9, R9, 0x3f, RZ, 0xc0, !PT ;  /* 0x0000003f09097812 */ /* 0x001fca00078ec0ff */
[----:B------:R-:W-:-:S05]  /*20cf0*/  IMAD.SHL.U32 R9, R9, 0x2, RZ ;  /* 0x0000000209097824 */ /* 0x000fca00078e00ff */
[----:B------:R-:W-:-:S05]  /*20d00*/  LOP3.LUT R8, R9, 0x60, RZ, 0x3c, !PT ;  /* 0x0000006009087812 */ /* 0x000fca00078e3cff */
[----:B------:R0:W-:Y:S04]  /*20d10*/  STS.U16 [R8+UR4+0xc00], R6 ;  /* 0x000c000608007988 */ /* 0x0001e80008000404 */
[----:B------:R1:W-:Y:S04]  /*20d20*/  STS.U16 [R8+UR4+0xc80], R10 ;  /* 0x000c800a08007988 */ /* 0x0003e80008000404 */
[----:B------:R0:W-:Y:S04]  /*20d30*/  STS.U16 [R8+UR4+0xd00], R12 ;  /* 0x000d000c08007988 */ /* 0x0001e80008000404 */
[----:B------:R0:W-:Y:S04]  /*20d40*/  STS.U16 [R8+UR4+0xd80], R13 ;  /* 0x000d800d08007988 */ /* 0x0001e80008000404 */
[----:B------:R1:W-:Y:S04]  /*20d50*/  STS.U16 [R8+UR4+0x1c80], R2 ;  /* 0x001c800208007988 */ /* 0x0003e80008000404 */
[----:B------:R-:W-:Y:S04]  /*20d60*/  STS.U16 [R8+UR4+0x1d00], R20 ;  /* 0x001d001408007988 */ /* 0x000fe80008000404 */
[----:B0-----:R-:W4:Y:S04]  /*20d70*/  LDL.LU R6, [R1+0x24a4] ;  /* 0x0024a40001067983 */ /* 0x001f280000300800 */
[----:B-1----:R-:W4:Y:S04]  /*20d80*/  LDL.LU R10, [R1+0x24a0] ;  /* 0x0024a000010a7983 */ /* 0x002f280000300800 */
[----:B------:R-:W4:Y:S04]  /*20d90*/  LDL.LU R12, [R1+0x249c] ;  /* 0x00249c00010c7983 */ /* 0x000f280000300800 */
[----:B------:R-:W4:Y:S04]  /*20da0*/  LDL.LU R13, [R1+0x2498] ;  /* 0x00249800010d7983 */ /* 0x000f280000300800 */
[----:B------:R-:W4:Y:S04]  /*20db0*/  LDL R2, [R1+0x18a4] ;  /* 0x0018a40001027983 */ /* 0x000f280000100800 */
[----:B------:R-:W-:Y:S04]  /*20dc0*/  STS.U16 [R8+UR4+0x1d80], R15 ;  /* 0x001d800f08007988 */ /* 0x000fe80008000404 */
[----:B------:R-:W-:Y:S04]  /*20dd0*/  STS.U16 [R8+UR4+0x2c00], R21 ;  /* 0x002c001508007988 */ /* 0x000fe80008000404 */
[----:B------:R-:W-:Y:S04]  /*20de0*/  STS.U16 [R8+UR4+0x2c80], R22 ;  /* 0x002c801608007988 */ /* 0x000fe80008000404 */
[----:B------:R-:W-:Y:S04]  /*20df0*/  STS.U16 [R8+UR4+0x2d00], R23 ;  /* 0x002d001708007988 */ /* 0x000fe80008000404 */
[----:B--2---:R-:W-:Y:S04]  /*20e00*/  STS.U16 [R8+UR4+0x2d80], R24 ;  /* 0x002d801808007988 */ /* 0x004fe80008000404 */
[----:B---3--:R-:W-:Y:S04]  /*20e10*/  STS.U16 [R8+UR4+0x3c00], R25 ;  /* 0x003c001908007988 */ /* 0x008fe80008000404 */
[----:B----4-:R-:W-:Y:S04]  /*20e20*/  STS.U16 [R8+UR4+0x3c80], R27 ;  /* 0x003c801b08007988 */ /* 0x010fe80008000404 */
[----:B------:R0:W-:Y:S04]  /*20e30*/  STS.U16 [R8+UR4+0x1c00], R3 ;  /* 0x001c000308007988 */ /* 0x0001e80008000404 */
[----:B0-----:R-:W2:Y:S04]  /*20e40*/  LDL R3, [R1+0x8bc] ;  /* 0x0008bc0001037983 */ /* 0x001ea80000100800 */
[----:B------:R-:W3:Y:S04]  /*20e50*/  LDL.LU R20, [R1+0x2494] ;  /* 0x0024940001147983 */ /* 0x000ee80000300800 */
[----:B------:R-:W4:Y:S04]  /*20e60*/  LDL R15, [R1+0x18b4] ;  /* 0x0018b400010f7983 */ /* 0x000f280000100800 */
        /* <DEDUP_REMOVED lines=9> */
[----:B0-----:R-:W3:Y:S04]  /*20f00*/  LDL R14, [R1+0x18d4] ;  /* 0x0018d400010e7983 */ /* 0x001ee80000100800 */
[----:B-1----:R-:W3:Y:S04]  /*20f10*/  LDL.LU R26, [R1+0x2478] ;  /* 0x00247800011a7983 */ /* 0x002ee80000300800 */
[----:B------:R-:W3:Y:S01]  /*20f20*/  LDL R11, [R1+0x18e4] ;  /* 0x0018e400010b7983 */ /* 0x000ee20000100800 */
[----:B--2---:R-:W-:-:S06]  /*20f30*/  PRMT R27, RZ, 0x7610, R27 ;  /* 0x00007610ff1b7816 */ /* 0x004fcc000000001b */
[----:B------:R-:W2:Y:S01]  /*20f40*/  @!P0 LDG.E.U16 R27, desc[UR10][R2.64] ;  /* 0x0000000a021b8981 */ /* 0x000ea2000c1e1500 */
[----:B------:R-:W-:-:S03]  /*20f50*/  PRMT R12, RZ, 0x7610, R12 ;  /* 0x00007610ff0c7816 */ /* 0x000fc6000000000c */
[----:B--2---:R0:W-:Y:S04]  /*20f60*/  STL [R1+0x18], R27 ;  /* 0x0000181b01007387 */ /* 0x0041e80000100800 */
[----:B0-----:R-:W2:Y:S04]  /*20f70*/  LDL.LU R27, [R1+0x2474] ;  /* 0x00247400011b7983 */ /* 0x001ea80000300800 */
[----:B------:R-:W2:Y:S01]  /*20f80*/  LDL R3, [R1+0x18a8] ;  /* 0x0018a80001037983 */ /* 0x000ea20000100800 */
[----:B----4-:R-:W-:Y:S01]  /*20f90*/  @!P0 IMAD.MOV.U32 R2, RZ, RZ, R15 ;  /* 0x000000ffff028224 */ /* 0x010fe200078e000f */
[----:B------:R-:W-:-:S02]  /*20fa0*/  PRMT R9, RZ, 0x7610, R9 ;  /* 0x00007610ff097816 */ /* 0x000fc40000000009 */
[----:B------:R-:W4:Y:S04]  /*20fb0*/  LDL R15, [R1+0x18f8] ;  /* 0x0018f800010f7983 */ /* 0x000f280000100800 */
[----:B--2---:R0:W2:Y:S04]  /*20fc0*/  @!P0 LDG.E.U16 R12, desc[UR10][R2.64] ;  /* 0x0000000a020c8981 */ /* 0x0040a8000c1e1500 */
[----:B------:R-:W0:Y:S04]  /*20fd0*/  LDL R2, [R1+0x18b8] ;  /* 0x0018b80001027983 */ /* 0x000e280000100800 */
[----:B------:R-:W0:Y:S02]  /*20fe0*/  LDL R3, [R1+0x18c4] ;  /* 0x0018c40001037983 */ /* 0x000e240000100800 */
[----:B0-----:R-:W-:-:S04]  /*20ff0*/  @!P0 LOP3.LUT R3, R3, R2, RZ, 0x3c, !PT ;  /* 0x0000000203038212 */ /* 0x001fc800078e3cff */
[----:B------:R-:W-:-:S04]  /*21000*/  @!P0 LOP3.LUT R2, R3, R2, RZ, 0x3c, !PT ;  /* 0x0000000203028212 */ /* 0x000fc800078e3cff */
[----:B------:R-:W-:-:S05]  /*21010*/  @!P0 LOP3.LUT R3, R3, R2, RZ, 0x3c, !PT ;  /* 0x0000000203038212 */ /* 0x000fca00078e3cff */
[----:B------:R-:W3:Y:S04]  /*21020*/  @!P0 LDG.E.U16 R9, desc[UR10][R2.64] ;  /* 0x0000000a02098981 */ /* 0x000ee8000c1e1500 */
[----:B--2---:R0:W-:Y:S04]  /*21030*/  STL [R1+0x14], R12 ;  /* 0x0000140c01007387 */ /* 0x0041e80000100800 */
[----:B0-----:R-:W2:Y:S04]  /*21040*/  LDL R12, [R1+0x1904] ;  /* 0x00190400010c7983 */ /* 0x001ea80000100800 */
[----:B---3--:R-:W-:Y:S04]  /*21050*/  STL [R1+0x1c], R9 ;  /* 0x00001c0901007387 */ /* 0x008fe80000100800 */
[----:B------:R-:W3:Y:S01]  /*21060*/  LDL R3, [R1+0x18c8] ;  /* 0x0018c80001037983 */ /* 0x000ee20000100800 */
[----:B------:R-:W-:Y:S01]  /*21070*/  PRMT R13, RZ, 0x7610, R13 ;  /* 0x00007610ff0d7816 */ /* 0x000fe2000000000d */
[----:B------:R-:W-:Y:S01]  /*21080*/  @!P0 IMAD.MOV.U32 R2, RZ, RZ, R14 ;  /* 0x000000ffff028224 */ /* 0x000fe200078e000e */
[----:B------:R-:W-:Y:S01]  /*21090*/  PRMT R10, RZ, 0x7610, R10 ;  /* 0x00007610ff0a7816 */ /* 0x000fe2000000000a */
[----:B------:R-:W2:Y:S04]  /*210a0*/  LDL R14, [R1+0x1908] ;  /* 0x00190800010e7983 */ /* 0x000ea80000100800 */
[----:B---3--:R0:W3:Y:S04]  /*210b0*/  @!P0 LDG.E.U16 R13, desc[UR10][R2.64] ;  /* 0x0000000a020d8981 */ /* 0x0080e8000c1e1500 */
[----:B------:R-:W2:Y:S01]  /*210c0*/  LDL R3, [R1+0x18d8] ;  /* 0x0018d80001037983 */ /* 0x000ea20000100800 */
[----:B0-----:R-:W-:-:S03]  /*210d0*/  @!P0 IMAD.MOV.U32 R2, RZ, RZ, R11 ;  /* 0x000000ffff028224 */ /* 0x001fc600078e000b */
[----:B---3--:R0:W-:Y:S01]  /*210e0*/  STL [R1+0x10], R13 ;  /* 0x0000100d01007387 */ /* 0x0081e20000100800 */
[----:B------:R-:W-:Y:S02]  /*210f0*/  PRMT R28, RZ, 0x7610, R28 ;  /* 0x00007610ff1c7816 */ /* 0x000fe4000000001c */
[----:B------:R-:W-:Y:S01]  /*21100*/  PRMT R27, RZ, 0x7610, R27 ;  /* 0x00007610ff1b7816 */ /* 0x000fe2000000001b */
[----:B------:R-:W3:Y:S04]  /*21110*/  LDL R11, [R1+0x1918] ;  /* 0x00191800010b7983 */ /* 0x000ee80000100800 */
[----:B--2---:R1:W2:Y:S04]  /*21120*/  @!P0 LDG.E.U16 R10, desc[UR10][R2.64] ;  /* 0x0000000a020a8981 */ /* 0x0042a8000c1e1500 */
[----:B0-----:R-:W2:Y:S04]  /*21130*/  LDL R13, [R1+0x1914] ;  /* 0x00191400010d7983 */ /* 0x001ea80000100800 */
[----:B------:R-:W1:Y:S04]  /*21140*/  LDL R2, [R1+0x18e8] ;  /* 0x0018e80001027983 */ /* 0x000e680000100800 */
[----:B------:R-:W1:Y:S01]  /*21150*/  LDL R3, [R1+0x18f4] ;  /* 0x0018f40001037983 */ /* 0x000e620000100800 */
[----:B------:R-:W-:-:S02]  /*21160*/  PRMT R25, RZ, 0x7610, R25 ;  /* 0x00007610ff197816 */ /* 0x000fc40000000019 */
[----:B-1----:R-:W-:-:S04]  /*21170*/  @!P0 LOP3.LUT R3, R3, R2, RZ, 0x3c, !PT ;  /* 0x0000000203038212 */ /* 0x002fc800078e3cff */
[----:B------:R-:W-:-:S04]  /*21180*/  @!P0 LOP3.LUT R2, R3, R2, RZ, 0x3c, !PT ;  /* 0x0000000203028212 */ /* 0x000fc800078e3cff */
[----:B------:R-:W-:-:S05]  /*21190*/  @!P0 LOP3.LUT R3, R3, R2, RZ, 0x3c, !PT ;  /* 0x0000000203038212 */ /* 0x000fca00078e3cff */
[----:B------:R0:W3:Y:S04]  /*211a0*/  @!P0 LDG.E.U16 R28, desc[UR10][R2.64] ;  /* 0x0000000a021c8981 */ /* 0x0000e8000c1e1500 */
[----:B--2---:R1:W-:Y:S01]  /*211b0*/  STL [R1+0xc], R10 ;  /* 0x00000c0a01007387 */ /* 0x0043e20000100800 */
[----:B0-----:R-:W-:Y:S02]  /*211c0*/  @!P0 IMAD.MOV.U32 R2, RZ, RZ, R12 ;  /* 0x000000ffff028224 */ /* 0x001fe400078e000c */
[----:B----4-:R-:W-:Y:S01]  /*211d0*/  @!P0 IMAD.MOV.U32 R3, RZ, RZ, R15 ;  /* 0x000000ffff038224 */ /* 0x010fe200078e000f */
[----:B-1----:R-:W2:Y:S04]  /*211e0*/  LDL R10, [R1+0x1924] ;  /* 0x00192400010a7983 */ /* 0x002ea80000100800 */
[----:B------:R0:W4:Y:S02]  /*211f0*/  @!P0 LDG.E.U16 R27, desc[UR10][R2.64] ;  /* 0x0000000a021b8981 */ /* 0x000124000c1e1500 */
[----:B0-----:R-:W-:-:S02]  /*21200*/  @!P0 IMAD.MOV.U32 R2, RZ, RZ, R13 ;  /* 0x000000ffff028224 */ /* 0x001fc400078e000d */
[----:B------:R-:W-:-:S05]  /*21210*/  @!P0 IMAD.MOV.U32 R3, RZ, RZ, R14 ;  /* 0x000000ffff038224 */ /* 0x000fca00078e000e */
[----:B------:R3:W4:Y:S01]  /*21220*/  @!P0 LDG.E.U16 R25, desc[UR10][R2.64] ;  /* 0x0000000a02198981 */ /* 0x000722000c1e1500 */
[----:B------:R-:W-:Y:S01]  /*21230*/  PRMT R18, RZ, 0x7610, R18 ;  /* 0x00007610ff127816 */ /* 0x000fe20000000012 */
[----:B---3--:R-:W-:Y:S02]  /*21240*/  @!P0 IMAD.MOV.U32 R3, RZ, RZ, R11 ;  /* 0x000000ffff038224 */ /* 0x008fe400078e000b */
[----:B------:R0:W-:Y:S04]  /*21250*/  STL [R1], R28 ;  /* 0x0000001c01007387 */ /* 0x0001e80000100800 */
[----:B------:R-:W3:Y:S04]  /*21260*/  LDL R15, [R1+0x1938] ;  /* 0x00193800010f7983 */ /* 0x000ee80000100800 */
[----:B------:R-:W3:Y:S04]  /*21270*/  LDL R12, [R1+0x1944] ;  /* 0x00194400010c7983 */ /* 0x000ee80000100800 */
[----:B0-----:R-:W3:Y:S01]  /*21280*/  LDL R28, [R1+0x1934] ;  /* 0x00193400011c7983 */ /* 0x001ee20000100800 */
[----:B--2---:R-:W-:-:S03]  /*21290*/  @!P0 IMAD.MOV.U32 R2, RZ, RZ, R10 ;  /* 0x000000ffff028224 */ /* 0x004fc600078e000a */
[----:B----4-:R-:W-:Y:S04]  /*212a0*/  STL [R1+0x2410], R27 ;  /* 0x0024101b01007387 */ /* 0x010fe80000100800 */
[----:B------:R-:W2:Y:S04]  /*212b0*/  LDL R14, [R1+0x1948] ;  /* 0x00194800010e7983 */ /* 0x000ea80000100800 */
[----:B------:R-:W4:Y:S04]  /*212c0*/  LDL R13, [R1+0x1954] ;  /* 0x00195400010d7983 */ /* 0x000f280000100800 */
[----:B------:R3:W2:Y:S04]  /*212d0*/  @!P0 LDG.E.U16 R18, desc[UR10][R2.64] ;  /* 0x0000000a02128981 */ /* 0x0006a8000c1e1500 */
[----:B------:R-:W-:Y:S04]  /*212e0*/  STL [R1+0x2414], R25 ;  /* 0x0024141901007387 */ /* 0x000fe80000100800 */
[----:B------:R-:W2:Y:S01]  /*212f0*/  LDL R3, [R1+0x1928] ;  /* 0x0019280001037983 */ /* 0x000ea20000100800 */
[----:B------:R-:W-:-:S02]  /*21300*/  PRMT R6, RZ, 0x7610, R6 ;  /* 0x00007610ff067816 */ /* 0x000fc40000000006 */
[----:B------:R-:W-:Y:S01]  /*21310*/  PRMT R7, RZ, 0x7610, R7 ;  /* 0x00007610ff077816 */ /* 0x000fe20000000007 */
[----:B------:R-:W4:Y:S04]  /*21320*/  LDL R11, [R1+0x1958] ;  /* 0x00195800010b7983 */ /* 0x000f280000100800 */
[----:B------:R-:W4:Y:S01]  /*21330*/  LDL R10, [R1+0x1964] ;  /* 0x00196400010a7983 */ /* 0x000f220000100800 */
[----:B------:R-:W-:Y:S01]  /*21340*/  PRMT R5, RZ, 0x7610, R5 ;  /* 0x00007610ff057816 */ /* 0x000fe20000000005 */
[----:B---3--:R-:W-:-:S05]  /*21350*/  @!P0 IMAD.MOV.U32 R2, RZ, RZ, R28 ;  /* 0x000000ffff028224 */ /* 0x008fca00078e001c */
[----:B--2---:R0:W2:Y:S02]  /*21360*/  @!P0 LDG.E.U16 R6, desc[UR10][R2.64] ;  /* 0x0000000a02068981 */ /* 0x0040a4000c1e1500 */
[----:B0-----:R-:W-:Y:S02]  /*21370*/  @!P0 IMAD.MOV.U32 R2, RZ, RZ, R12 ;  /* 0x000000ffff028224 */ /* 0x001fe400078e000c */
[----:B------:R-:W-:-:S05]  /*21380*/  @!P0 IMAD.MOV.U32 R3, RZ, RZ, R15 ;  /* 0x000000ffff038224 */ /* 0x000fca00078e000f */
[----:B------:R4:W3:Y:S02]  /*21390*/  @!P0 LDG.E.U16 R7, desc[UR10][R2.64] ;  /* 0x0000000a02078981 */ /* 0x0008e4000c1e1500 */
[----:B----4-:R-:W-:Y:S02]  /*213a0*/  @!P0 IMAD.MOV.U32 R2, RZ, RZ, R13 ;  /* 0x000000ffff028224 */ /* 0x010fe400078e000d */
[----:B------:R-:W-:-:S05]  /*213b0*/  @!P0 IMAD.MOV.U32 R3, RZ, RZ, R14 ;  /* 0x000000ffff038224 */ /* 0x000fca00078e000e */
[----:B------:R-:W4:Y:S04]  /*213c0*/  @!P0 LDG.E.U16 R5, desc[UR10][R2.64] ;  /* 0x0000000a02058981 */ /* 0x000f28000c1e1500 */
[----:B------:R0:W-:Y:S01]  /*213d0*/  STL [R1+0x2418], R18 ;  /* 0x0024181201007387 */ /* 0x0001e20000100800 */
[----:B------:R-:W-:-:S06]  /*213e0*/  PRMT R4, RZ, 0x7610, R4 ;  /* 0x00007610ff047816 */ /* 0x000fcc0000000004 */
[----:B------:R-:W4:Y:S04]  /*213f0*/  @!P0 LDG.E.U16 R4, desc[UR10][R10.64] ;  /* 0x0000000a0a048981 */ /* 0x000f28000c1e1500 */
[----:B--2---:R-:W-:Y:S04]  /*21400*/  STL [R1+0x241c], R6 ;  /* 0x00241c0601007387 */ /* 0x004fe80000100800 */
[----:B------:R-:W2:Y:S04]  /*21410*/  LDL R12, [R1+0x1974] ;  /* 0x00197400010c7983 */ /* 0x000ea80000100800 */
[----:B---3--:R1:W-:Y:S04]  /*21420*/  STL [R1+0x2420], R7 ;  /* 0x0024200701007387 */ /* 0x0083e80000100800 */
[----:B------:R-:W3:Y:S04]  /*21430*/  LDL R28, [R1+0x1978] ;  /* 0x00197800011c7983 */ /* 0x000ee80000100800 */
[----:B0-----:R-:W3:Y:S04]  /*21440*/  LDL R18, [R1+0x1984] ;  /* 0x0019840001127983 */ /* 0x001ee80000100800 */
[----:B-1----:R-:W3:Y:S04]  /*21450*/  LDL R7, [R1+0x1968] ;  /* 0x0019680001077983 */ /* 0x002ee80000100800 */
[----:B----4-:R0:W-:Y:S04]  /*21460*/  STL [R1+0x2424], R5 ;  /* 0x0024240501007387 */ /* 0x0101e80000100800 */
[----:B------:R-:W4:Y:S04]  /*21470*/  LDL R15, [R1+0x1988] ;  /* 0x00198800010f7983 */ /* 0x000f280000100800 */
[----:B------:R-:W4:Y:S01]  /*21480*/  LDL R14, [R1+0x1994] ;  /* 0x00199400010e7983 */ /* 0x000f220000100800 */
[----:B------:R-:W-:-:S03]  /*21490*/  PRMT R3, RZ, 0x7610, R3 ;  /* 0x00007610ff037816 */ /* 0x000fc60000000003 */
[----:B------:R-:W4:Y:S04]  /*214a0*/  LDL R13, [R1+0x18a0] ;  /* 0x0018a000010d7983 */ /* 0x000f280000100800 */
[----:B------:R-:W4:Y:S04]  /*214b0*/  LDL R6, [R1+0x18ac] ;  /* 0x0018ac0001067983 */ /* 0x000f280000100800 */
[----:B------:R-:W-:Y:S01]  /*214c0*/  STL [R1+0x2428], R4 ;  /* 0x0024280401007387 */ /* 0x000fe20000100800 */
[----:B------:R-:W-:Y:S02]  /*214d0*/  PRMT R2, RZ, 0x7610, R2 ;  /* 0x00007610ff027816 */ /* 0x000fe40000000002 */
[----:B------:R-:W-:Y:S01]  /*214e0*/  PRMT R0, RZ, 0x7610, R0 ;  /* 0x00007610ff007816 */ /* 0x000fe20000000000 */
[----:B--2---:R-:W-:-:S02]  /*214f0*/  @!P0 IMAD.MOV.U32 R10, RZ, RZ, R12 ;  /* 0x000000ffff0a8224 */ /* 0x004fc400078e000c */
[----:B------:R-:W2:Y:S01]  /*21500*/  LDL R12, [R1+0x18b0] ;  /* 0x0018b000010c7983 */ /* 0x000ea20000100800 */
[----:B---3--:R-:W-:-:S03]  /*21510*/  @!P0 IMAD.MOV.U32 R11, RZ, RZ, R7 ;  /* 0x000000ffff0b8224 */ /* 0x008fc600078e0007 */
[----:B------:R-:W3:Y:S04]  /*21520*/  LDL R7, [R1+0x18bc] ;  /* 0x0018bc0001077983 */ /* 0x000ee80000100800 */
[----:B------:R1:W3:Y:S02]  /*21530*/  @!P0 LDG.E.U16 R3, desc[UR10][R10.64] ;  /* 0x0000000a0a038981 */ /* 0x0002e4000c1e1500 */
[----:B-1----:R-:W-:Y:S02]  /*21540*/  @!P0 IMAD.MOV.U32 R10, RZ, RZ, R18 ;  /* 0x000000ffff0a8224 */ /* 0x002fe400078e0012 */
[----:B------:R-:W-:-:S05]  /*21550*/  @!P0 IMAD.MOV.U32 R11, RZ, RZ, R28 ;  /* 0x000000ffff0b8224 */ /* 0x000fca00078e001c */
[----:B------:R4:W3:Y:S02]  /*21560*/  @!P0 LDG.E.U16 R2, desc[UR10][R10.64] ;  /* 0x0000000a0a028981 */ /* 0x0008e4000c1e1500 */
[----:B----4-:R-:W-:Y:S02]  /*21570*/  @!P0 IMAD.MOV.U32 R10, RZ, RZ, R14 ;  /* 0x000000ffff0a8224 */ /* 0x010fe400078e000e */
[----:B------:R-:W-:-:S05]  /*21580*/  @!P0 IMAD.MOV.U32 R11, RZ, RZ, R15 ;  /* 0x000000ffff0b8224 */ /* 0x000fca00078e000f */
[----:B------:R1:W4:Y:S01]  /*21590*/  @!P0 LDG.E.U16 R0, desc[UR10][R10.64] ;  /* 0x0000000a0a008981 */ /* 0x000322000c1e1500 */
[----:B------:R-:W-:Y:S02]  /*215a0*/  PRMT R25, RZ, 0x7610, R25 ;  /* 0x00007610ff197816 */ /* 0x000fe40000000019 */
[----:B------:R-:W-:Y:S01]  /*215b0*/  PRMT R27, RZ, 0x7610, R27 ;  /* 0x00007610ff1b7816 */ /* 0x000fe2000000001b */
[----:B-1----:R-:W-:Y:S02]  /*215c0*/  @!P1 IMAD.MOV.U32 R10, RZ, RZ, R6 ;  /* 0x000000ffff0a9224 */ /* 0x002fe400078e0006 */
[----:B------:R-:W-:-:S05]  /*215d0*/  @!P1 IMAD.MOV.U32 R11, RZ, RZ, R13 ;  /* 0x000000ffff0b9224 */ /* 0x000fca00078e000d */
[----:B------:R2:W4:Y:S02]  /*215e0*/  @!P1 LDG.E.U16 R25, desc[UR10][R10.64] ;  /* 0x0000000a0a199981 */ /* 0x000524000c1e1500 */
[----:B--2---:R-:W-:Y:S02]  /*215f0*/  @!P1 IMAD.MOV.U32 R11, RZ, RZ, R12 ;  /* 0x000000ffff0b9224 */ /* 0x004fe400078e000c */
[----:B---3--:R1:W-:Y:S04]  /*21600*/  STL [R1+0x242c], R3 ;  /* 0x00242c0301007387 */ /* 0x0083e80000100800 */
[----:B0-----:R-:W2:Y:S04]  /*21610*/  LDL R5, [R1+0x1920] ;  /* 0x0019200001057983 */ /* 0x001ea80000100800 */
[----:B-1----:R-:W3:Y:S01]  /*21620*/  LDL R3, [R1+0x192c] ;  /* 0x00192c0001037983 */ /* 0x002ee20000100800 */
[----:B------:R-:W-:-:S05]  /*21630*/  @!P1 IMAD.MOV.U32 R10, RZ, RZ, R7 ;  /* 0x000000ffff0a9224 */ /* 0x000fca00078e0007 */
[----:B------:R2:W3:Y:S04]  /*21640*/  @!P1 LDG.E.U16 R27, desc[UR10][R10.64] ;  /* 0x0000000a0a1b9981 */ /* 0x0004e8000c1e1500 */
[----:B------:R0:W-:Y:S04]  /*21650*/  STL [R1+0x2430], R2 ;  /* 0x0024300201007387 */ /* 0x0001e80000100800 */
[----:B----4-:R1:W-:Y:S04]  /*21660*/  STL [R1+0x2434], R0 ;  /* 0x0024340001007387 */ /* 0x0103e80000100800 */
[----:B------:R-:W4:Y:S04]  /*21670*/  LDL R6, [R1+0x18c0] ;  /* 0x0018c00001067983 */ /* 0x000f280000100800 */
[----:B------:R-:W4:Y:S01]  /*21680*/  LDL R4, [R1+0x18cc] ;  /* 0x0018cc0001047983 */ /* 0x000f220000100800 */
[----:B------:R-:W-:-:S03]  /*21690*/  PRMT R16, RZ, 0x7610, R16 ;  /* 0x00007610ff107816 */ /* 0x000fc60000000010 */
[----:B------:R-:W-:Y:S04]  /*216a0*/  STL [R1+0x2438], R25 ;  /* 0x0024381901007387 */ /* 0x000fe80000100800 */
[----:B0-----:R-:W4:Y:S04]  /*216b0*/  LDL R2, [R1+0x1930] ;  /* 0x0019300001027983 */ /* 0x001f280000100800 */
[----:B-1----:R-:W4:Y:S01]  /*216c0*/  LDL R0, [R1+0x193c] ;  /* 0x00193c0001007983 */ /* 0x002f220000100800 */
[----:B------:R-:W-:Y:S01]  /*216d0*/  PRMT R29, RZ, 0x7610, R29 ;  /* 0x00007610ff1d7816 */ /* 0x000fe2000000001d */
[----:B--2---:R-:W-:-:S02]  /*216e0*/  @!P1 IMAD.MOV.U32 R11, RZ, RZ, R5 ;  /* 0x000000ffff0b9224 */ /* 0x004fc400078e0005 */
[----:B---3--:R-:W-:-:S05]  /*216f0*/  @!P1 IMAD.MOV.U32 R10, RZ, RZ, R3 ;  /* 0x000000ffff0a9224 */ /* 0x008fca00078e0003 */
[----:B------:R0:W2:Y:S04]  /*21700*/  @!P1 LDG.E.U16 R16, desc[UR10][R10.64] ;  /* 0x0000000a0a109981 */ /* 0x0000a8000c1e1500 */
[----:B------:R-:W-:Y:S04]  /*21710*/  STL [R1+0x243c], R27 ;  /* 0x00243c1b01007387 */ /* 0x000fe80000100800 */
[----:B------:R-:W3:Y:S04]  /*21720*/  LDL R14, [R1+0x18d0] ;  /* 0x0018d000010e7983 */ /* 0x000ee80000100800 */
[----:B------:R-:W3:Y:S04]  /*21730*/  LDL R7, [R1+0x18dc] ;  /* 0x0018dc0001077983 */ /* 0x000ee80000100800 */
[----:B------:R-:W3:Y:S04]  /*21740*/  LDL R5, [R1+0x1940] ;  /* 0x0019400001057983 */ /* 0x000ee80000100800 */
[----:B------:R-:W3:Y:S01]  /*21750*/  LDL R3, [R1+0x194c] ;  /* 0x00194c0001037983 */ /* 0x000ee20000100800 */
[----:B----4-:R-:W-:-:S02]  /*21760*/  @!P1 IMAD.MOV.U32 R13, RZ, RZ, R6 ;  /* 0x000000ffff0d9224 */ /* 0x010fc400078e0006 */
[----:B------:R-:W-:-:S05]  /*21770*/  @!P1 IMAD.MOV.U32 R12, RZ, RZ, R4 ;  /* 0x000000ffff0c9224 */ /* 0x000fca00078e0004 */
[----:B------:R1:W4:Y:S01]  /*21780*/  @!P1 LDG.E.U16 R29, desc[UR10][R12.64] ;  /* 0x0000000a0c1d9981 */ /* 0x000322000c1e1500 */
[----:B0-----:R-:W-:Y:S02]  /*21790*/  PRMT R10, RZ, 0x7610, R10 ;  /* 0x00007610ff0a7816 */ /* 0x001fe4000000000a */
[----:B------:R-:W-:Y:S01]  /*217a0*/  PRMT R26, RZ, 0x7610, R26 ;  /* 0x00007610ff1a7816 */ /* 0x000fe2000000001a */
[----:B-1----:R-:W-:Y:S02]  /*217b0*/  @!P1 IMAD.MOV.U32 R13, RZ, RZ, R2 ;  /* 0x000000ffff0d9224 */ /* 0x002fe400078e0002 */
[----:B------:R-:W-:-:S05]  /*217c0*/  @!P1 IMAD.MOV.U32 R12, RZ, RZ, R0 ;  /* 0x000000ffff0c9224 */ /* 0x000fca00078e0000 */
[----:B------:R3:W4:Y:S04]  /*217d0*/  @!P1 LDG.E.U16 R10, desc[UR10][R12.64] ;  /* 0x0000000a0c0a9981 */ /* 0x000728000c1e1500 */
[----:B--2---:R-:W-:Y:S04]  /*217e0*/  STL [R1+0x2440], R16 ;  /* 0x0024401001007387 */ /* 0x004fe80000100800 */
[----:B------:R-:W2:Y:S04]  /*217f0*/  LDL R6, [R1+0x18e0] ;  /* 0x0018e00001067983 */ /* 0x000ea80000100800 */
[----:B------:R-:W2:Y:S01]  /*21800*/  LDL R4, [R1+0x18ec] ;  /* 0x0018ec0001047983 */ /* 0x000ea20000100800 */
[----:B---3--:R-:W-:-:S02]  /*21810*/  @!P1 IMAD.MOV.U32 R12, RZ, RZ, R7 ;  /* 0x000000ffff0c9224 */ /* 0x008fc400078e0007 */
[----:B------:R-:W-:-:S05]  /*21820*/  @!P1 IMAD.MOV.U32 R13, RZ, RZ, R14 ;  /* 0x000000ffff0d9224 */ /* 0x000fca00078e000e */
[----:B------:R0:W3:Y:S04]  /*21830*/  @!P1 LDG.E.U16 R26, desc[UR10][R12.64] ;  /* 0x0000000a0c1a9981 */ /* 0x0000e8000c1e1500 */
[----:B----4-:R-:W-:Y:S04]  /*21840*/  STL [R1+0x2444], R29 ;  /* 0x0024441d01007387 */ /* 0x010fe80000100800 */
[----:B------:R-:W4:Y:S04]  /*21850*/  LDL R2, [R1+0x1950] ;  /* 0x0019500001027983 */ /* 0x000f280000100800 */
[----:B------:R-:W4:Y:S01]  /*21860*/  LDL R0, [R1+0x195c] ;  /* 0x00195c0001007983 */ /* 0x000f220000100800 */
[----:B------:R-:W-:Y:S01]  /*21870*/  PRMT R11, RZ, 0x7610, R11 ;  /* 0x00007610ff0b7816 */ /* 0x000fe2000000000b */
[----:B0-----:R-:W-:-:S02]  /*21880*/  @!P1 IMAD.MOV.U32 R12, RZ, RZ, R3 ;  /* 0x000000ffff0c9224 */ /* 0x001fc400078e0003 */
[----:B------:R-:W-:Y:S01]  /*21890*/  @!P1 IMAD.MOV.U32 R13, RZ, RZ, R5 ;  /* 0x000000ffff0d9224 */ /* 0x000fe200078e0005 */
[----:B------:R-:W-:-:S04]  /*218a0*/  PRMT R20, RZ, 0x7610, R20 ;  /* 0x00007610ff147816 */ /* 0x000fc80000000014 */
[----:B------:R0:W4:Y:S04]  /*218b0*/  @!P1 LDG.E.U16 R11, desc[UR10][R12.64] ;  /* 0x0000000a0c0b9981 */ /* 0x000128000c1e1500 */
[----:B------:R-:W-:Y:S01]  /*218c0*/  STL [R1+0x2448], R10 ;  /* 0x0024480a01007387 */ /* 0x000fe20000100800 */
[----:B0-----:R-:W-:Y:S01]  /*218d0*/  PRMT R12, RZ, 0x7610, R12 ;  /* 0x00007610ff0c7816 */ /* 0x001fe2000000000c */
[----:B--2---:R-:W-:Y:S02]  /*218e0*/  @!P1 IMAD.MOV.U32 R15, RZ, RZ, R6 ;  /* 0x000000ffff0f9224 */ /* 0x004fe400078e0006 */
[----:B------:R-:W-:-:S05]  /*218f0*/  @!P1 IMAD.MOV.U32 R14, RZ, RZ, R4 ;  /* 0x000000ffff0e9224 */ /* 0x000fca00078e0004 */
[----:B------:R4:W2:Y:S04]  /*21900*/  @!P1 LDG.E.U16 R20, desc[UR10][R14.64] ;  /* 0x0000000a0e149981 */ /* 0x0008a8000c1e1500 */
[----:B---3--:R-:W-:Y:S04]  /*21910*/  STL [R1+0x244c], R26 ;  /* 0x00244c1a01007387 */ /* 0x008fe80000100800 */
[----:B------:R-:W3:Y:S04]  /*21920*/  LDL R5, [R1+0x1960] ;  /* 0x0019600001057983 */ /* 0x000ee80000100800 */
[----:B------:R-:W3:Y:S01]  /*21930*/  LDL R3, [R1+0x196c] ;  /* 0x00196c0001037983 */ /* 0x000ee20000100800 */
[----:B----4-:R-:W-:-:S02]  /*21940*/  @!P1 IMAD.MOV.U32 R15, RZ, RZ, R2 ;  /* 0x000000ffff0f9224 */ /* 0x010fc400078e0002 */
[----:B------:R-:W-:-:S05]  /*21950*/  @!P1 IMAD.MOV.U32 R14, RZ, RZ, R0 ;  /* 0x000000ffff0e9224 */ /* 0x000fca00078e0000 */
[----:B------:R3:W4:Y:S04]  /*21960*/  @!P1 LDG.E.U16 R12, desc[UR10][R14.64] ;  /* 0x0000000a0e0c9981 */ /* 0x000728000c1e1500 */
[----:B------:R0:W-:Y:S04]  /*21970*/  STL [R1+0x2450], R11 ;  /* 0x0024500b01007387 */ /* 0x0001e80000100800 */
[----:B------:R-:W4:Y:S04]  /*21980*/  LDL R4, [R1+0x18fc] ;  /* 0x0018fc0001047983 */ /* 0x000f280000100800 */
[----:B0-----:R-:W4:Y:S01]  /*21990*/  LDL R11, [R1+0x18f0] ;  /* 0x0018f000010b7983 */ /* 0x001f220000100800 */
[----:B------:R-:W-:-:S03]  /*219a0*/  PRMT R13, RZ, 0x7610, R13 ;  /* 0x00007610ff0d7816 */ /* 0x000fc6000000000d */
[----:B--2---:R-:W-:Y:S04]  /*219b0*/  STL [R1+0x2454], R20 ;  /* 0x0024541401007387 */ /* 0x004fe80000100800 */
[----:B------:R-:W2:Y:S04]  /*219c0*/  LDL R10, [R1+0x1970] ;  /* 0x00197000010a7983 */ /* 0x000ea80000100800 */
[----:B------:R-:W2:Y:S01]  /*219d0*/  LDL R7, [R1+0x197c] ;  /* 0x00197c0001077983 */ /* 0x000ea20000100800 */
[----:B---3--:R-:W-:Y:S02]  /*219e0*/  @!P1 IMAD.MOV.U32 R14, RZ, RZ, R3 ;  /* 0x000000ffff0e9224 */ /* 0x008fe400078e0003 */
[----:B------:R-:W-:Y:S01]  /*219f0*/  @!P1 IMAD.MOV.U32 R15, RZ, RZ, R5 ;  /* 0x000000ffff0f9224 */ /* 0x000fe200078e0005 */
[----:B------:R-:W3:Y:S04]  /*21a00*/  LDL R2, [R1+0x1900] ;  /* 0x0019000001027983 */ /* 0x000ee80000100800 */
[----:B------:R-:W3:Y:S04]  /*21a10*/  LDL R0, [R1+0x190c] ;  /* 0x00190c0001007983 */ /* 0x000ee80000100800 */
[----:B------:R0:W3:Y:S04]  /*21a20*/  @!P1 LDG.E.U16 R13, desc[UR10][R14.64] ;  /* 0x0000000a0e0d9981 */ /* 0x0000e8000c1e1500 */
[----:B----4-:R-:W-:Y:S04]  /*21a30*/  STL [R1+0x2458], R12 ;  /* 0x0024580c01007387 */ /* 0x010fe80000100800 */
[----:B------:R-:W4:Y:S04]  /*21a40*/  LDL R6, [R1+0x1980] ;  /* 0x0019800001067983 */ /* 0x000f280000100800 */
[----:B------:R-:W4:Y:S01]  /*21a50*/  LDL R5, [R1+0x198c] ;  /* 0x00198c0001057983 */ /* 0x000f220000100800 */
[----:B------:R-:W-:Y:S01]  /*21a60*/  PRMT R17, RZ, 0x7610, R17 ;  /* 0x00007610ff117816 */ /* 0x000fe20000000011 */
[----:B0-----:R-:W-:Y:S01]  /*21a70*/  @!P1 IMAD.MOV.U32 R14, RZ, RZ, R4 ;  /* 0x000000ffff0e9224 */ /* 0x001fe200078e0004 */
[----:B------:R-:W-:Y:S01]  /*21a80*/  PRMT R19, RZ, 0x7610, R19 ;  /* 0x00007610ff137816 */ /* 0x000fe20000000013 */
[----:B------:R-:W4:Y:S01]  /*21a90*/  LDL R3, [R1+0x191c] ;  /* 0x00191c0001037983 */ /* 0x000f220000100800 */
[----:B------:R-:W-:-:S05]  /*21aa0*/  @!P1 IMAD.MOV.U32 R15, RZ, RZ, R11 ;  /* 0x000000ffff0f9224 */ /* 0x000fca00078e000b */
[----:B------:R2:W4:Y:S01]  /*21ab0*/  @!P1 LDG.E.U16 R17, desc[UR10][R14.64] ;  /* 0x0000000a0e119981 */ /* 0x000522000c1e1500 */
[----:B------:R-:W-:Y:S02]  /*21ac0*/  PRMT R21, RZ, 0x7610, R21 ;  /* 0x00007610ff157816 */ /* 0x000fe40000000015 */
[----:B------:R-:W-:Y:S01]  /*21ad0*/  PRMT R22, RZ, 0x7610, R22 ;  /* 0x00007610ff167816 */ /* 0x000fe20000000016 */
[----:B--2---:R-:W-:Y:S02]  /*21ae0*/  @!P1 IMAD.MOV.U32 R15, RZ, RZ, R10 ;  /* 0x000000ffff0f9224 */ /* 0x004fe400078e000a */
[----:B------:R-:W-:-:S05]  /*21af0*/  @!P1 IMAD.MOV.U32 R14, RZ, RZ, R7 ;  /* 0x000000ffff0e9224 */ /* 0x000fca00078e0007 */
[----:B------:R0:W2:Y:S04]  /*21b00*/  @!P1 LDG.E.U16 R19, desc[UR10][R14.64] ;  /* 0x0000000a0e139981 */ /* 0x0000a8000c1e1500 */
[----:B---3--:R1:W-:Y:S04]  /*21b10*/  STL [R1+0x245c], R13 ;  /* 0x00245c0d01007387 */ /* 0x0083e80000100800 */
[----:B------:R-:W3:Y:S01]  /*21b20*/  LDL R4, [R1+0x1910] ;  /* 0x0019100001047983 */ /* 0x000ee20000100800 */
[----:B0-----:R-:W-:Y:S02]  /*21b30*/  @!P1 IMAD.MOV.U32 R14, RZ, RZ, R0 ;  /* 0x000000ffff0e9224 */ /* 0x001fe400078e0000 */
[----:B------:R-:W-:-:S05]  /*21b40*/  @!P1 IMAD.MOV.U32 R15, RZ, RZ, R2 ;  /* 0x000000ffff0f9224 */ /* 0x000fca00078e0002 */
[----:B------:R4:W3:Y:S02]  /*21b50*/  @!P1 LDG.E.U16 R21, desc[UR10][R14.64] ;  /* 0x0000000a0e159981 */ /* 0x0008e4000c1e1500 */
[----:B----4-:R-:W-:Y:S02]  /*21b60*/  @!P1 IMAD.MOV.U32 R14, RZ, RZ, R5 ;  /* 0x000000ffff0e9224 */ /* 0x010fe400078e0005 */
[----:B------:R-:W-:-:S05]  /*21b70*/  @!P1 IMAD.MOV.U32 R15, RZ, RZ, R6 ;  /* 0x000000ffff0f9224 */ /* 0x000fca00078e0006 */
[----:B------:R0:W4:Y:S04]  /*21b80*/  @!P1 LDG.E.U16 R22, desc[UR10][R14.64] ;  /* 0x0000000a0e169981 */ /* 0x000128000c1e1500 */
[----:B------:R1:W-:Y:S01]  /*21b90*/  STL [R1+0x2460], R17 ;  /* 0x0024601101007387 */ /* 0x0003e20000100800 */
[----:B------:R-:W-:Y:S01]  /*21ba0*/  PRMT R23, RZ, 0x7610, R23 ;  /* 0x00007610ff177816 */ /* 0x000fe20000000017 */
[----:B0-----:R-:W-:Y:S02]  /*21bb0*/  @!P1 IMAD.MOV.U32 R14, RZ, RZ, R3 ;  /* 0x000000ffff0e9224 */ /* 0x001fe400078e0003 */
[----:B--2---:R-:W-:Y:S04]  /*21bc0*/  STL [R1+0x2464], R19 ;  /* 0x0024641301007387 */ /* 0x004fe80000100800 */
[----:B------:R-:W2:Y:S04]  /*21bd0*/  LDL R2, [R1+0x1990] ;  /* 0x0019900001027983 */ /* 0x000ea80000100800 */
[----:B------:R-:W2:Y:S01]  /*21be0*/  LDL R0, [R1+0x1998] ;  /* 0x0019980001007983 */ /* 0x000ea20000100800 */
[----:B---3--:R-:W-:-:S05]  /*21bf0*/  @!P1 IMAD.MOV.U32 R15, RZ, RZ, R4 ;  /* 0x000000ffff0f9224 */ /* 0x008fca00078e0004 */
[----:B------:R2:W3:Y:S04]  /*21c00*/  @!P1 LDG.E.U16 R23, desc[UR10][R14.64] ;  /* 0x0000000a0e179981 */ /* 0x0004e8000c1e1500 */
[----:B------:R-:W-:Y:S04]  /*21c10*/  STL [R1+0x2468], R21 ;  /* 0x0024681501007387 */ /* 0x000fe80000100800 */
[----:B----4-:R-:W-:Y:S04]  /*21c20*/  STL [R1+0x246c], R22 ;  /* 0x00246c1601007387 */ /* 0x010fe80000100800 */
[----:B-1----:R-:W4:Y:S04]  /*21c30*/  LDL.LU R13, [R1+0x710] ;  /* 0x00071000010d7983 */ /* 0x002f280000300800 */
[----:B------:R-:W4:Y:S04]  /*21c40*/  LDL.LU R12, [R1+0x708] ;  /* 0x00070800010c7983 */ /* 0x000f280000300800 */
        /* <DEDUP_REMOVED lines=9> */
[----:B------:R-:W4:Y:S01]  /*21ce0*/  LDL.LU R5, [R1+0x584] ;  /* 0x0005840001057983 */ /* 0x000f220000300800 */
[----:B------:R-:W-:Y:S01]  /*21cf0*/  PRMT R24, RZ, 0x7610, R24 ;  /* 0x00007610ff187816 */ /* 0x000fe20000000018 */
[----:B--2---:R-:W-:-:S02]  /*21d00*/  @!P1 IMAD.MOV.U32 R15, RZ, RZ, R2 ;  /* 0x000000ffff0f9224 */ /* 0x004fc400078e0002 */
[----:B------:R-:W-:-:S05]  /*21d10*/  @!P1 IMAD.MOV.U32 R14, RZ, RZ, R0 ;  /* 0x000000ffff0e9224 */ /* 0x000fca00078e0000 */
[----:B------:R0:W2:Y:S02]  /*21d20*/  @!P1 LDG.E.U16 R24, desc[UR10][R14.64] ;  /* 0x0000000a0e189981 */ /* 0x0000a4000c1e1500 */
[----:B0-----:R-:W0:Y:S02]  /*21d30*/  S2R R15, SR_TID.X ;  /* 0x00000000000f7919 */ /* 0x001e240000002100 */
[----:B---3--:R-:W-:Y:S04]  /*21d40*/  STL [R1+0x2470], R23 ;  /* 0x0024701701007387 */ /* 0x008fe80000100800 */
[----:B------:R-:W3:Y:S04]  /*21d50*/  LDL.LU R27, [R1+0x57c] ;  /* 0x00057c00011b7983 */ /* 0x000ee80000300800 */
[----:B------:R-:W2:Y:S04]  /*21d60*/  LDL.LU R0, [R1+0x574] ;  /* 0x0005740001007983 */ /* 0x000ea80000300800 */
[----:B------:R-:W2:Y:S04]  /*21d70*/  LDL.LU R2, [R1+0x56c] ;  /* 0x00056c0001027983 */ /* 0x000ea80000300800 */
[----:B------:R-:W2:Y:S04]  /*21d80*/  LDL.LU R7, [R1+0x504] ;  /* 0x0005040001077983 */ /* 0x000ea80000300800 */
[----:B------:R-:W3:Y:S01]  /*21d90*/  LDL.LU R6, [R1+0x4fc] ;  /* 0x0004fc0001067983 */ /* 0x000ee20000300800 */
[C---:B0-----:R-:W-:Y:S01]  /*21da0*/  IMAD.SHL.U32 R17, R15.reuse, 0x2, RZ ;  /* 0x000000020f117824 */ /* 0x041fe200078e00ff */
[----:B------:R-:W-:-:S04]  /*21db0*/  LOP3.LUT R28, R15, 0x7, RZ, 0xc0, !PT ;  /* 0x000000070f1c7812 */ /* 0x000fc800078ec0ff */
[----:B------:R-:W-:Y:S01]  /*21dc0*/  LOP3.LUT R14, R17, 0x10, RZ, 0xc0, !PT ;  /* 0x00000010110e7812 */ /* 0x000fe200078ec0ff */
[----:B------:R-:W-:-:S03]  /*21dd0*/  IMAD R18, R28, 0x210, RZ ;  /* 0x000002101c127824 */ /* 0x000fc600078e02ff */
[----:B------:R-:W-:-:S04]  /*21de0*/  LOP3.LUT R14, R14, 0x20, R15, 0xf8, !PT ;  /* 0x000000200e0e7812 */ /* 0x000fc800078ef80f */
[----:B------:R-:W-:Y:S02]  /*21df0*/  LOP3.LUT R14, R18, R14, RZ, 0x3c, !PT ;  /* 0x0000000e120e7212 */ /* 0x000fe400078e3cff */
[----:B------:R-:W3:Y:S04]  /*21e00*/  LDL.LU R18, [R1+0x4f4] ;  /* 0x0004f40001127983 */ /* 0x000ee80000300800 */
[----:B----4-:R0:W-:Y:S04]  /*21e10*/  STS.U16 [R8+UR4+0x6c80], R25 ;  /* 0x006c801908007988 */ /* 0x0101e80008000404 */
[----:B------:R1:W-:Y:S04]  /*21e20*/  STS.U16 [R8+UR4+0x6d00], R3 ;  /* 0x006d000308007988 */ /* 0x0003e80008000404 */
[----:B------:R4:W-:Y:S04]  /*21e30*/  STS.U16 [R8+UR4+0x6d80], R4 ;  /* 0x006d800408007988 */ /* 0x0009e80008000404 */
[----:B------:R4:W-:Y:S04]  /*21e40*/  STS.U16 [R8+UR4+0x7c00], R5 ;  /* 0x007c000508007988 */ /* 0x0009e80008000404 */
[----:B0-----:R-:W3:Y:S04]  /*21e50*/  LDL.LU R25, [R1+0x4ec] ;  /* 0x0004ec0001197983 */ /* 0x001ee80000300800 */
[----:B-1----:R-:W3:Y:S04]  /*21e60*/  LDL.LU R3, [R1+0x484] ;  /* 0x0004840001037983 */ /* 0x002ee80000300800 */
[----:B----4-:R-:W4:Y:S04]  /*21e70*/  LDL.LU R4, [R1+0x47c] ;  /* 0x00047c0001047983 */ /* 0x010f280000300800 */
[----:B------:R-:W4:Y:S01]  /*21e80*/  LDL.LU R5, [R1+0x474] ;  /* 0x0004740001057983 */ /* 0x000f220000300800 */
[----:B------:R-:W-:-:S02]  /*21e90*/  IMAD R28, R28, 0x110, RZ ;  /* 0x000001101c1c7824 */ /* 0x000fc400078e02ff */
[----:B------:R-:W-:-:S03]  /*21ea0*/  IMAD.SHL.U32 R15, R15, 0x100, RZ ;  /* 0x000001000f0f7824 */ /* 0x000fc600078e00ff */
[----:B------:R-:W-:Y:S02]  /*21eb0*/  LOP3.LUT R17, R28, 0x30, R17, 0x78, !PT ;  /* 0x000000301c117812 */ /* 0x000fe400078e7811 */
[----:B------:R-:W-:Y:S02]  /*21ec0*/  LOP3.LUT R28, R14, 0x1000, R15, 0xf8, !PT ;  /* 0x000010000e1c7812 */ /* 0x000fe400078ef80f */
[----:B------:R-:W4:Y:S04]  /*21ed0*/  LDL.LU R14, [R1+0x46c] ;  /* 0x00046c00010e7983 */ /* 0x000f280000300800 */
        /* <DEDUP_REMOVED lines=8> */
[----:B--2---:R0:W-:Y:S04]  /*21f60*/  STS.U16 [R8+UR4+0x8c00], R7 ;  /* 0x008c000708007988 */ /* 0x0041e80008000404 */
[----:B---3--:R1:W-:Y:S04]  /*21f70*/  STS.U16 [R8+UR4+0x8c80], R6 ;  /* 0x008c800608007988 */ /* 0x0083e80008000404 */
[----:B0-----:R-:W2:Y:S04]  /*21f80*/  LDL.LU R7, [R1+0x404] ;  /* 0x0004040001077983 */ /* 0x001ea80000300800 */
[----:B------:R-:W3:Y:S04]  /*21f90*/  LDL.LU R15, [R1+0x3fc] ;  /* 0x0003fc00010f7983 */ /* 0x000ee80000300800 */
[----:B------:R-:W3:Y:S04]  /*21fa0*/  LDL.LU R23, [R1+0x3f4] ;  /* 0x0003f40001177983 */ /* 0x000ee80000300800 */
[----:B------:R-:W3:Y:S04]  /*21fb0*/  LDL.LU R22, [R1+0x3ec] ;  /* 0x0003ec0001167983 */ /* 0x000ee80000300800 */
[----:B------:R-:W3:Y:S04]  /*21fc0*/  LDL.LU R21, [R1+0x384] ;  /* 0x0003840001157983 */ /* 0x000ee80000300800 */
        /* <DEDUP_REMOVED lines=16> */
[----:B----4-:R-:W4:Y:S04]  /*220d0*/  LDL.LU R2, [R1+0xd4] ;  /* 0x0000d40001027983 */ /* 0x010f280000300800 */
[----:B------:R0:W-:Y:S04]  /*220e0*/  STS.U16 [R8+UR4+0x8d00], R18 ;  /* 0x008d001208007988 */ /* 0x0001e80008000404 */
[----:B0-----:R-:W4:Y:S04]  /*220f0*/  LDL.LU R18, [R1+0xb8] ;  /* 0x0000b80001127983 */ /* 0x001f280000300800 */
[----:B------:R0:W-:Y:S04]  /*22100*/  STS.U16 [R8+UR4+0x8d80], R25 ;  /* 0x008d801908007988 */ /* 0x0001e80008000404 */
[----:B------:R1:W-:Y:S04]  /*22110*/  STS.U16 [R8+UR4+0x9c00], R3 ;  /* 0x009c000308007988 */ /* 0x0003e80008000404 */
[----:B------:R1:W-:Y:S04]  /*22120*/  STS.U16 [R8+UR4+0x9c80], R4 ;  /* 0x009c800408007988 */ /* 0x0003e80008000404 */
[----:B------:R1:W-:Y:S04]  /*22130*/  STS.U16 [R8+UR4+0x9d00], R5 ;  /* 0x009d000508007988 */ /* 0x0003e80008000404 */
[----:B0-----:R-:W4:Y:S04]  /*22140*/  LDL.LU R25, [R1+0x64] ;  /* 0x0000640001197983 */ /* 0x001f280000300800 */
[----:B-1----:R-:W4:Y:S04]  /*22150*/  LDL.LU R3, [R1+0x5c] ;  /* 0x00005c0001037983 */ /* 0x002f280000300800 */
[----:B------:R-:W4:Y:S04]  /*22160*/  LDL.LU R4, [R1+0x54] ;  /* 0x0000540001047983 */ /* 0x000f280000300800 */
[----:B------:R-:W4:Y:S04]  /*22170*/  LDL.LU R5, [R1+0x4c] ;  /* 0x00004c0001057983 */ /* 0x000f280000300800 */
[----:B------:R-:W-:Y:S04]  /*22180*/  STS.U16 [R8+UR4+0x9d80], R14 ;  /* 0x009d800e08007988 */ /* 0x000fe80008000404 */
[----:B--2---:R0:W-:Y:S04]  /*22190*/  STS.U16 [R8+UR4+0xac00], R7 ;  /* 0x00ac000708007988 */ /* 0x0041e80008000404 */
[----:B---3--:R1:W-:Y:S04]  /*221a0*/  STS.U16 [R8+UR4+0xbc80], R6 ;  /* 0x00bc800608007988 */ /* 0x0083e80008000404 */
[----:B0-----:R-:W2:Y:S04]  /*221b0*/  LDL.LU R7, [R1+0x8b4] ;  /* 0x0008b40001077983 */ /* 0x001ea80000300800 */
[----:B-1----:R-:W3:Y:S04]  /*221c0*/  LDL.LU R6, [R1+0x8b0] ;  /* 0x0008b00001067983 */ /* 0x002ee80000300800 */
[----:B------:R0:W-:Y:S04]  /*221d0*/  STS.U16 [R8+UR4+0xec80], R0 ;  /* 0x00ec800008007988 */ /* 0x0001e80008000404 */
[----:B----4-:R1:W-:Y:S04]  /*221e0*/  STS.U16 [R8+UR4+0xed00], R2 ;  /* 0x00ed000208007988 */ /* 0x0103e80008000404 */
[----:B0-----:R-:W4:Y:S04]  /*221f0*/  LDL.LU R0, [R1+0x8ac] ;  /* 0x0008ac0001007983 */ /* 0x001f280000300800 */
[----:B-1----:R-:W4:Y:S04]  /*22200*/  LDL.LU R2, [R1+0x8a8] ;  /* 0x0008a80001027983 */ /* 0x002f280000300800 */
[----:B------:R0:W-:Y:S04]  /*22210*/  STS.U16 [R8+UR4+0xed80], R18 ;  /* 0x00ed801208007988 */ /* 0x0001e80008000404 */
[----:B0-----:R-:W4:Y:S04]  /*22220*/  LDL.LU R18, [R1+0x884] ;  /* 0x0008840001127983 */ /* 0x001f280000300800 */
        /* <DEDUP_REMOVED lines=18> */
[----:B------:R0:W-:Y:S04]  /*22350*/  STS.U16 [R8+UR4+0xfd80], R5 ;  /* 0x00fd800508007988 */ /* 0x0001e80008000404 */
[----:B0-----:R-:W4:Y:S04]  /*22360*/  LDL.LU R8, [R1+0x87c] ;  /* 0x00087c0001087983 */ /* 0x001f280000300800 */
[----:B------:R-:W4:Y:S01]  /*22370*/  LDL.LU R3, [R1+0x874] ;  /* 0x0008740001037983 */ /* 0x000f220000300800 */
[----:B------:R-:W0:Y:S03]  /*22380*/  S2R R9, SR_TID.X ;  /* 0x0000000000097919 */ /* 0x000e260000002100 */
        /* <DEDUP_REMOVED lines=18> */
[----:B0-----:R-:W-:-:S05]  /*224b0*/  LOP3.LUT R9, R9, 0x3f, RZ, 0xc0, !PT ;  /* 0x0000003f09097812 */ /* 0x001fca00078ec0ff */
[----:B------:R-:W-:-:S05]  /*224c0*/  IMAD.SHL.U32 R9, R9, 0x2, RZ ;  /* 0x0000000209097824 */ /* 0x000fca00078e00ff */
[----:B------:R-:W-:-:S05]  /*224d0*/  LOP3.LUT R9, R9, 0x70, RZ, 0x3c, !PT ;  /* 0x0000007009097812 */ /* 0x000fca00078e3cff */
[----:B--2---:R0:W-:Y:S04]  /*224e0*/  STS.U16 [R9+UR4+0xe00], R7 ;  /* 0x000e000709007988 */ /* 0x0041e80008000404 */
[----:B---3--:R1:W-:Y:S04]  /*224f0*/  STS.U16 [R9+UR4+0xe80], R6 ;  /* 0x000e800609007988 */ /* 0x0083e80008000404 */
[----:B0-----:R-:W2:Y:S04]  /*22500*/  LDL.LU R7, [R1+0x5dc] ;  /* 0x0005dc0001077983 */ /* 0x001ea80000300800 */
[----:B-1----:R-:W3:Y:S04]  /*22510*/  LDL.LU R6, [R1+0x5d4] ;  /* 0x0005d40001067983 */ /* 0x002ee80000300800 */
[----:B------:R-:W3:Y:S04]  /*22520*/  LDL.LU R25, [R1+0x5cc] ;  /* 0x0005cc0001197983 */ /* 0x000ee80000300800 */
[----:B----4-:R0:W-:Y:S04]  /*22530*/  STS.U16 [R9+UR4+0xf00], R0 ;  /* 0x000f000009007988 */ /* 0x0101e80008000404 */
[----:B------:R1:W-:Y:S04]  /*22540*/  STS.U16 [R9+UR4+0xf80], R2 ;  /* 0x000f800209007988 */ /* 0x0003e80008000404 */
[----:B0-----:R-:W4:Y:S04]  /*22550*/  LDL.LU R0, [R1+0x564] ;  /* 0x0005640001007983 */ /* 0x001f280000300800 */
[----:B-1----:R-:W4:Y:S04]  /*22560*/  LDL.LU R2, [R1+0x55c] ;  /* 0x00055c0001027983 */ /* 0x002f280000300800 */
[----:B------:R0:W-:Y:S04]  /*22570*/  STS.U16 [R9+UR4+0x1e00], R18 ;  /* 0x001e001209007988 */ /* 0x0001e80008000404 */
[----:B0-----:R-:W4:Y:S04]  /*22580*/  LDL.LU R18, [R1+0x554] ;  /* 0x0005540001127983 */ /* 0x001f280000300800 */
[----:B------:R0:W-:Y:S04]  /*22590*/  STS.U16 [R9+UR4+0x1f00], R3 ;  /* 0x001f000309007988 */ /* 0x0001e80008000404 */
[----:B0-----:R-:W4:Y:S04]  /*225a0*/  LDL.LU R3, [R1+0x54c] ;  /* 0x00054c0001037983 */ /* 0x001f280000300800 */
[----:B------:R0:W-:Y:S04]  /*225b0*/  STS.U16 [R9+UR4+0x2f80], R4 ;  /* 0x002f800409007988 */ /* 0x0001e80008000404 */
[----:B------:R-:W-:Y:S04]  /*225c0*/  STS.U16 [R9+UR4+0x2e80], R23 ;  /* 0x002e801709007988 */ /* 0x000fe80008000404 */
[----:B------:R-:W-:Y:S04]  /*225d0*/  STS.U16 [R9+UR4+0x2f00], R22 ;  /* 0x002f001609007988 */ /* 0x000fe80008000404 */
[----:B------:R1:W-:Y:S04]  /*225e0*/  STS.U16 [R9+UR4+0x6e00], R5 ;  /* 0x006e000509007988 */ /* 0x0003e80008000404 */
[----:B0-----:R-:W4:Y:S04]  /*225f0*/  LDL.LU R4, [R1+0x4e4] ;  /* 0x0004e40001047983 */ /* 0x001f280000300800 */
[----:B------:R-:W-:Y:S04]  /*22600*/  STS.U16 [R9+UR4+0x3e00], R21 ;  /* 0x003e001509007988 */ /* 0x000fe80008000404 */
[----:B------:R-:W-:Y:S04]  /*22610*/  STS.U16 [R9+UR4+0x3e80], R19 ;  /* 0x003e801309007988 */ /* 0x000fe80008000404 */
        /* <DEDUP_REMOVED lines=17> */
[----:B-1----:R-:W3:Y:S04]  /*22730*/  LDL.LU R6, [R1+0x4cc] ;  /* 0x0004cc0001067983 */ /* 0x002ee80000300800 */
[----:B------:R-:W3:Y:S04]  /*22740*/  LDL.LU R23, [R1+0x464] ;  /* 0x0004640001177983 */ /* 0x000ee80000300800 */
[----:B------:R-:W-:Y:S04]  /*22750*/  STS.U16 [R9+UR4+0x6f80], R25 ;  /* 0x006f801909007988 */ /* 0x000fe80008000404 */
[----:B----4-:R-:W-:Y:S04]  /*22760*/  STS.U16 [R9+UR4+0x7e00], R0 ;  /* 0x007e000009007988 */ /* 0x010fe80008000404 */
[----:B------:R0:W-:Y:S04]  /*22770*/  STS.U16 [R9+UR4+0x7f00], R18 ;  /* 0x007f001209007988 */ /* 0x0001e80008000404 */
[----:B0-----:R-:W4:Y:S04]  /*22780*/  LDL.LU R18, [R1+0x45c] ;  /* 0x00045c0001127983 */ /* 0x001f280000300800 */
        /* <DEDUP_REMOVED lines=15> */
[----:B------:R0:W-:Y:S04]  /*22880*/  STS.U16 [R9+UR4+0x7e80], R2 ;  /* 0x007e800209007988 */ /* 0x0001e80008000404 */
[----:B------:R-:W4:Y:S04]  /*22890*/  LDL.LU R0, [R1+0x178] ;  /* 0x0001780001007983 */ /* 0x000f280000300800 */
[----:B------:R1:W-:Y:S04]  /*228a0*/  STS.U16 [R9+UR4+0x7f80], R3 ;  /* 0x007f800309007988 */ /* 0x0003e80008000404 */
[----:B0-----:R-:W4:Y:S04]  /*228b0*/  LDL.LU R2, [R1+0x170] ;  /* 0x0001700001027983 */ /* 0x001f280000300800 */
[----:B-1----:R-:W4:Y:S04]  /*228c0*/  LDL.LU R3, [R1+0x164] ;  /* 0x0001640001037983 */ /* 0x002f280000300800 */
[----:B------:R-:W4:Y:S04]  /*228d0*/  LDL.LU R8, [R1+0xb0] ;  /* 0x0000b00001087983 */ /* 0x000f280000300800 */
[----:B------:R-:W4:Y:S04]  /*228e0*/  LDL.LU R15, [R1+0xa8] ;  /* 0x0000a800010f7983 */ /* 0x000f280000300800 */
[----:B------:R0:W-:Y:S04]  /*228f0*/  STS.U16 [R9+UR4+0x8e00], R4 ;  /* 0x008e000409007988 */ /* 0x0001e80008000404 */
[----:B------:R1:W-:Y:S04]  /*22900*/  STS.U16 [R9+UR4+0x8e80], R5 ;  /* 0x008e800509007988 */ /* 0x0003e80008000404 */
[----:B0-----:R-:W4:Y:S04]  /*22910*/  LDL.LU R4, [R1+0xa0] ;  /* 0x0000a00001047983 */ /* 0x001f280000300800 */
[----:B-1----:R-:W4:Y:S04]  /*22920*/  LDL.LU R5, [R1+0x98] ;  /* 0x0000980001057983 */ /* 0x002f280000300800 */
[----:B--2---:R0:W-:Y:S04]  /*22930*/  STS.U16 [R9+UR4+0x8f00], R7 ;  /* 0x008f000709007988 */ /* 0x0041e80008000404 */
[----:B---3--:R1:W-:Y:S04]  /*22940*/  STS.U16 [R9+UR4+0x8f80], R6 ;  /* 0x008f800609007988 */ /* 0x0083e80008000404 */
[----:B------:R2:W-:Y:S04]  /*22950*/  STS.U16 [R9+UR4+0x9e00], R23 ;  /* 0x009e001709007988 */ /* 0x0005e80008000404 */
[----:B0-----:R-:W3:Y:S04]  /*22960*/  LDL.LU R7, [R1+0x40] ;  /* 0x0000400001077983 */ /* 0x001ee80000300800 */
[----:B-1----:R-:W3:Y:S04]  /*22970*/  LDL.LU R6, [R1+0x3c] ;  /* 0x00003c0001067983 */ /* 0x002ee80000300800 */
[----:B--2---:R-:W2:Y:S04]  /*22980*/  LDL.LU R23, [R1+0x2470] ;  /* 0x0024700001177983 */ /* 0x004ea80000300800 */
[----:B----4-:R0:W-:Y:S04]  /*22990*/  STS.U16 [R9+UR4+0x9e80], R18 ;  /* 0x009e801209007988 */ /* 0x0101e80008000404 */
[----:B------:R1:W-:Y:S04]  /*229a0*/  STS.U16 [R9+UR4+0x9f00], R22 ;  /* 0x009f001609007988 */ /* 0x0003e80008000404 */
[----:B------:R4:W-:Y:S04]  /*229b0*/  STS.U16 [R9+UR4+0x9f80], R21 ;  /* 0x009f801509007988 */ /* 0x0009e80008000404 */
[----:B------:R0:W-:Y:S04]  /*229c0*/  STS.U16 [R9+UR4+0xae00], R19 ;  /* 0x00ae001309007988 */ /* 0x0001e80008000404 */
[----:B------:R1:W-:Y:S04]  /*229d0*/  STS.U16 [R9+UR4+0xae80], R17 ;  /* 0x00ae801109007988 */ /* 0x0003e80008000404 */
[----:B------:R4:W-:Y:S04]  /*229e0*/  STS.U16 [R9+UR4+0xaf00], R14 ;  /* 0x00af000e09007988 */ /* 0x0009e80008000404 */
[----:B0-----:R-:W2:Y:S04]  /*229f0*/  LDL.LU R18, [R1+0x18] ;  /* 0x0000180001127983 */ /* 0x001ea80000300800 */
[----:B-1----:R-:W2:Y:S04]  /*22a00*/  LDL.LU R22, [R1+0x246c] ;  /* 0x00246c0001167983 */ /* 0x002ea80000300800 */
[----:B----4-:R-:W4:Y:S04]  /*22a10*/  LDL.LU R21, [R1+0x2468] ;  /* 0x0024680001157983 */ /* 0x010f280000300800 */
        /* <DEDUP_REMOVED lines=29> */
[----:B0-----:R-:W2:Y:S04]  /*22bf0*/  LDL.LU R3, [R1+0x242c] ;  /* 0x00242c0001037983 */ /* 0x001ea80000300800 */
[----:B-1----:R-:W2:Y:S04]  /*22c00*/  LDL.LU R8, [R1+0x34] ;  /* 0x0000340001087983 */ /* 0x002ea80000300800 */
[----:B------:R0:W-:Y:S04]  /*22c10*/  STS.U16 [R9+UR4+0xee80], R15 ;  /* 0x00ee800f09007988 */ /* 0x0001e80008000404 */
[----:B0-----:R-:W4:Y:S04]  /*22c20*/  LDL.LU R15, [R1+0x2c] ;  /* 0x00002c00010f7983 */ /* 0x001f280000300800 */
[----:B------:R0:W-:Y:S04]  /*22c30*/  STS.U16 [R9+UR4+0xef00], R4 ;  /* 0x00ef000409007988 */ /* 0x0001e80008000404 */
[----:B------:R1:W-:Y:S04]  /*22c40*/  STS.U16 [R9+UR4+0xef80], R5 ;  /* 0x00ef800509007988 */ /* 0x0003e80008000404 */
[----:B0-----:R-:W4:Y:S04]  /*22c50*/  LDL.LU R4, [R1+0x2428] ;  /* 0x0024280001047983 */ /* 0x001f280000300800 */
[----:B-1----:R-:W4:Y:S04]  /*22c60*/  LDL.LU R5, [R1+0x2424] ;  /* 0x0024240001057983 */ /* 0x002f280000300800 */
[----:B---3--:R0:W-:Y:S04]  /*22c70*/  STS.U16 [R9+UR4+0xfe00], R7 ;  /* 0x00fe000709007988 */ /* 0x0081e80008000404 */
[----:B------:R1:W-:Y:S04]  /*22c80*/  STS.U16 [R9+UR4+0xfe80], R6 ;  /* 0x00fe800609007988 */ /* 0x0003e80008000404 */
[----:B0-----:R-:W3:Y:S04]  /*22c90*/  LDL.LU R7, [R1+0x2420] ;  /* 0x0024200001077983 */ /* 0x001ee80000300800 */
[----:B-1----:R-:W3:Y:S04]  /*22ca0*/  LDL.LU R6, [R1+0x241c] ;  /* 0x00241c0001067983 */ /* 0x002ee80000300800 */
[----:B--2---:R0:W-:Y:S02]  /*22cb0*/  STS.U16 [R9+UR4+0xff00], R8 ;  /* 0x00ff000809007988 */ /* 0x0041e40008000404 */
[----:B0-----:R-:W0:Y:S02]  /*22cc0*/  S2R R8, SR_TID.X ;  /* 0x0000000000087919 */ /* 0x001e240000002100 */
[----:B----4-:R-:W-:Y:S01]  /*22cd0*/  STS.U16 [R9+UR4+0xff80], R15 ;  /* 0x00ff800f09007988 */ /* 0x010fe20008000404 */
[----:B0-----:R-:W-:-:S05]  /*22ce0*/  LOP3.LUT R8, R8, 0x3f, RZ, 0xc0, !PT ;  /* 0x0000003f08087812 */ /* 0x001fca00078ec0ff */
[----:B------:R-:W-:-:S05]  /*22cf0*/  IMAD.SHL.U32 R8, R8, 0x2, RZ ;  /* 0x0000000208087824 */ /* 0x000fca00078e00ff */
[----:B------:R0:W-:Y:S04]  /*22d00*/  STS.U16 [R8+UR4+0x10000], R18 ;  /* 0x0100001208007988 */ /* 0x0001e80008000404 */
[----:B0-----:R-:W2:Y:S01]  /*22d10*/  LDL.LU R18, [R1+0x2418] ;  /* 0x0024180001127983 */ /* 0x001ea20000300800 */
[----:B------:R-:W-:-:S03]  /*22d20*/  LOP3.LUT R15, R8, 0x10, RZ, 0x3c, !PT ;  /* 0x00000010080f7812 */ /* 0x000fc600078e3cff */
[----:B------:R-:W-:Y:S04]  /*22d30*/  STS.U16 [R8+UR4+0x10080], R25 ;  /* 0x0100801908007988 */ /* 0x000fe80008000404 */
[----:B------:R-:W-:Y:S04]  /*22d40*/  STS.U16 [R8+UR4+0x10880], R16 ;  /* 0x0108801008007988 */ /* 0x000fe80008000404 */
[----:B--2---:R0:W-:Y:S04]  /*22d50*/  STS.U16 [R8+UR4+0x10800], R18 ;  /* 0x0108001208007988 */ /* 0x0041e80008000404 */
[----:B------:R1:W-:Y:S04]  /*22d60*/  STS.U16 [R15+UR4+0x10180], R27 ;  /* 0x0101801b0f007988 */ /* 0x0003e80008000404 */
[----:B------:R2:W-:Y:S04]  /*22d70*/  STS.U16 [R15+UR4+0x10980], R10 ;  /* 0x0109800a0f007988 */ /* 0x0005e80008000404 */
[----:B------:R-:W-:Y:S04]  /*22d80*/  STS.U16 [R15+UR4+0x10100], R14 ;  /* 0x0101000e0f007988 */ /* 0x000fe80008000404 */
[----:B---3--:R3:W-:Y:S04]  /*22d90*/  STS.U16 [R15+UR4+0x10900], R6 ;  /* 0x010900060f007988 */ /* 0x0087e80008000404 */
[----:B0-----:R-:W4:Y:S04]  /*22da0*/  LDL.LU R18, [R1] ;  /* 0x0000000001127983 */ /* 0x001f280000300800 */
[----:B------:R-:W4:Y:S04]  /*22db0*/  LDL.LU R25, [R1+0x2414] ;  /* 0x0024140001197983 */ /* 0x000f280000300800 */
[----:B------:R-:W4:Y:S04]  /*22dc0*/  LDL.LU R16, [R1+0xc] ;  /* 0x00000c0001107983 */ /* 0x000f280000300800 */
[----:B-1----:R-:W4:Y:S04]  /*22dd0*/  LDL.LU R27, [R1+0x2410] ;  /* 0x00241000011b7983 */ /* 0x002f280000300800 */
[----:B--2---:R-:W2:Y:S04]  /*22de0*/  LDL.LU R10, [R1+0x1c] ;  /* 0x00001c00010a7983 */ /* 0x004ea80000300800 */
[----:B---3--:R-:W3:Y:S01]  /*22df0*/  LDL.LU R15, [R1+0x10] ;  /* 0x00001000010f7983 */ /* 0x008ee20000300800 */
[----:B------:R-:W-:-:S02]  /*22e00*/  LOP3.LUT R14, R8, 0x20, RZ, 0x3c, !PT ;  /* 0x00000020080e7812 */ /* 0x000fc400078e3cff */
[----:B------:R-:W-:-:S03]  /*22e10*/  LOP3.LUT R6, R8, 0x30, RZ, 0x3c, !PT ;  /* 0x0000003008067812 */ /* 0x000fc600078e3cff */
[----:B------:R0:W-:Y:S04]  /*22e20*/  STS.U16 [R14+UR4+0x10a00], R7 ;  /* 0x010a00070e007988 */ /* 0x0001e80008000404 */
[----:B------:R-:W-:Y:S04]  /*22e30*/  STS.U16 [R14+UR4+0x10280], R29 ;  /* 0x0102801d0e007988 */ /* 0x000fe80008000404 */
[----:B------:R-:W-:Y:S01]  /*22e40*/  STS.U16 [R14+UR4+0x10a80], R11 ;  /* 0x010a800b0e007988 */ /* 0x000fe20008000404 */
[----:B0-----:R-:W-:Y:S01]  /*22e50*/  LOP3.LUT R7, R8, 0x40, RZ, 0x3c, !PT ;  /* 0x0000004008077812 */ /* 0x001fe200078e3cff */
[----:B------:R-:W0:Y:S01]  /*22e60*/  S2UR UR6, SR_CgaCtaId ;  /* 0x00000000000679c3 */ /* 0x000e220000008800 */
[----:B------:R-:W-:-:S02]  /*22e70*/  UMOV UR5, 0x400 ;  /* 0x0000040000057882 */ /* 0x000fc40000000000 */
[----:B0-----:R-:W-:Y:S01]  /*22e80*/  ULEA UR5, UR6, UR5, 0x18 ;  /* 0x0000000506057291 */ /* 0x001fe2000f8ec0ff */
[----:B--2---:R-:W-:Y:S04]  /*22e90*/  STS.U16 [R14+UR4+0x10200], R10 ;  /* 0x0102000a0e007988 */ /* 0x004fe80008000404 */
[----:B---3--:R-:W-:Y:S04]  /*22ea0*/  STS.U16 [R6+UR4+0x10300], R15 ;  /* 0x0103000f06007988 */ /* 0x008fe80008000404 */
[----:B------:R-:W-:Y:S04]  /*22eb0*/  STS.U16 [R6+UR4+0x10380], R26 ;  /* 0x0103801a06007988 */ /* 0x000fe80008000404 */
[----:B------:R0:W-:Y:S04]  /*22ec0*/  STS.U16 [R6+UR4+0x10b00], R5 ;  /* 0x010b000506007988 */ /* 0x0001e80008000404 */
[----:B------:R-:W-:Y:S04]  /*22ed0*/  STS.U16 [R6+UR4+0x10b80], R12 ;  /* 0x010b800c06007988 */ /* 0x000fe80008000404 */
[----:B------:R1:W-:Y:S04]  /*22ee0*/  STS.U16 [R7+UR4+0x10c00], R4 ;  /* 0x010c000407007988 */ /* 0x0003e80008000404 */
[----:B----4-:R-:W-:Y:S04]  /*22ef0*/  STS.U16 [R7+UR4+0x10400], R16 ;  /* 0x0104001007007988 */ /* 0x010fe80008000404 */
[----:B------:R-:W-:Y:S04]  /*22f00*/  STS.U16 [R7+UR4+0x10480], R20 ;  /* 0x0104801407007988 */ /* 0x000fe80008000404 */
[----:B------:R-:W-:Y:S01]  /*22f10*/  STS.U16 [R7+UR4+0x10c80], R13 ;  /* 0x010c800d07007988 */ /* 0x000fe20008000404 */
[----:B0-----:R-:W-:-:S02]  /*22f20*/  LOP3.LUT R5, R8, 0x50, RZ, 0x3c, !PT ;  /* 0x0000005008057812 */ /* 0x001fc400078e3cff */
[----:B-1----:R-:W-:-:S03]  /*22f30*/  LOP3.LUT R4, R8, 0x60, RZ, 0x3c, !PT ;  /* 0x0000006008047812 */ /* 0x002fc600078e3cff */
[----:B------:R-:W-:Y:S04]  /*22f40*/  STS.U16 [R5+UR4+0x10500], R18 ;  /* 0x0105001205007988 */ /* 0x000fe80008000404 */
[----:B------:R-:W-:Y:S04]  /*22f50*/  STS.U16 [R5+UR4+0x10580], R17 ;  /* 0x0105801105007988 */ /* 0x000fe80008000404 */
[----:B------:R-:W-:Y:S04]  /*22f60*/  STS.U16 [R5+UR4+0x10d00], R3 ;  /* 0x010d000305007988 */ /* 0x000fe80008000404 */
[----:B------:R-:W-:Y:S04]  /*22f70*/  STS.U16 [R5+UR4+0x10d80], R19 ;  /* 0x010d801305007988 */ /* 0x000fe80008000404 */
[----:B------:R0:W-:Y:S02]  /*22f80*/  STS.U16 [R4+UR4+0x10e00], R2 ;  /* 0x010e000204007988 */ /* 0x0001e40008000404 */
[----:B0-----:R-:W0:Y:S01]  /*22f90*/  S2R R2, SR_TID.X ;  /* 0x0000000000027919 */ /* 0x001e220000002100 */
[----:B------:R-:W1:Y:S01]  /*22fa0*/  S2R R18, SR_TID.X ;  /* 0x0000000000127919 */ /* 0x000e620000002100 */
[----:B------:R-:W-:Y:S04]  /*22fb0*/  STS.U16 [R4+UR4+0x10600], R27 ;  /* 0x0106001b04007988 */ /* 0x000fe80008000404 */
[----:B------:R-:W-:Y:S04]  /*22fc0*/  STS.U16 [R4+UR4+0x10680], R21 ;  /* 0x0106801504007988 */ /* 0x000fe80008000404 */
[----:B------:R-:W-:Y:S04]  /*22fd0*/  STS.U16 [R4+UR4+0x10e80], R22 ;  /* 0x010e801604007988 */ /* 0x000fe80008000404 */
[----:B------:R-:W-:Y:S04]  /*22fe0*/  STS.U16 [R9+UR4+0x10700], R25 ;  /* 0x0107001909007988 */ /* 0x000fe80008000404 */
[----:B------:R-:W-:Y:S04]  /*22ff0*/  STS.U16 [R9+UR4+0x10780], R23 ;  /* 0x0107801709007988 */ /* 0x000fe80008000404 */
[----:B------:R-:W-:Y:S04]  /*23000*/  STS.U16 [R9+UR4+0x10f00], R0 ;  /* 0x010f000009007988 */ /* 0x000fe80008000404 */
[----:B------:R-:W-:Y:S01]  /*23010*/  STS.U16 [R9+UR4+0x10f80], R24 ;  /* 0x010f801809007988 */ /* 0x000fe20008000404 */
[----:B------:R-:W-:Y:S01]  /*23020*/  BAR.SYNC.DEFER_BLOCKING 0x0 ;  /* 0x0000000000007b1d */ /* 0x000fe20000010000 */
[----:B0-----:R-:W-:Y:S01]  /*23030*/  LOP3.LUT R2, R2, 0x7, RZ, 0xc0, !PT ;  /* 0x0000000702027812 */ /* 0x001fe200078ec0ff */
[----:B-1----:R-:W-:-:S04]  /*23040*/  IMAD.SHL.U32 R18, R18, 0x2, RZ ;  /* 0x0000000212127824 */ /* 0x002fc800078e00ff */
[----:B------:R-:W0:Y:S04]  /*23050*/  LDSM.16.MT88.4 R24, [R28+UR5] ;  /* 0x000000051c18783b */ /* 0x000e280008004200 */
[----:B------:R-:W-:Y:S04]  /*23060*/  LDSM.16.MT88.4 R8, [R28+UR5+0x80] ;  /* 0x000080051c08783b */ /* 0x000fe80008004200 */
[----:B------:R-:W-:Y:S01]  /*23070*/  LDSM.16.MT88.4 R20, [R28+UR5+0x100] ;  /* 0x000100051c14783b */ /* 0x000fe20008004200 */
[----:B------:R-:W-:-:S03]  /*23080*/  IMAD R2, R2, 0x110, RZ ;  /* 0x0000011002027824 */ /* 0x000fc600078e02ff */
[----:B------:R-:W-:Y:S02]  /*23090*/  LDSM.16.MT88.4 R4, [R28+UR5+0x180] ;  /* 0x000180051c04783b */ /* 0x000fe40008004200 */
[----:B------:R-:W-:-:S05]  /*230a0*/  LOP3.LUT R2, R2, 0x30, R18, 0x78, !PT ;  /* 0x0000003002027812 */ /* 0x000fca00078e7812 */
[----:B------:R-:W1:Y:S04]  /*230b0*/  LDSM.16.M88.4 R16, [R2+UR5+0x10000] ;  /* 0x010000050210783b */ /* 0x000e680008000200 */
[----:B------:R-:W2:Y:S04]  /*230c0*/  LDSM.16.M88.4 R12, [R2+UR5+0x10800] ;  /* 0x01080005020c783b */ /* 0x000ea80008000200 */
[----:B0-----:R-:W-:Y:S04]  /*230d0*/  STL.64 [R1+0x2408], R26 ;  /* 0x0024081a01007387 */ /* 0x001fe80000100a00 */
[----:B------:R-:W-:Y:S04]  /*230e0*/  STL.64 [R1+0x2400], R24 ;  /* 0x0024001801007387 */ /* 0x000fe80000100a00 */
[----:B-1----:R-:W-:Y:S04]  /*230f0*/  STL [R1+0x2328], R18 ;  /* 0x0023281201007387 */ /* 0x002fe80000100800 */
[----:B------:R-:W-:Y:S04]  /*23100*/  STL [R1+0x2324], R19 ;  /* 0x0023241301007387 */ /* 0x000fe80000100800 */
[----:B--2---:R-:W-:Y:S04]  /*23110*/  STL [R1+0x2358], R14 ;  /* 0x0023580e01007387 */ /* 0x004fe80000100800 */
[----:B------:R-:W-:Y:S04]  /*23120*/  STL [R1+0x2354], R15 ;  /* 0x0023540f01007387 */ /* 0x000fe80000100800 */
[----:B------:R-:W-:Y:S04]  /*23130*/  STL [R1+0x2320], R2 ;  /* 0x0023200201007387 */ /* 0x000fe80000100800 */
[----:B------:R-:W-:Y:S04]  /*23140*/  STL.64 [R1+0x23e8], R10 ;  /* 0x0023e80a01007387 */ /* 0x000fe80000100a00 */
[----:B------:R0:W-:Y:S04]  /*23150*/  STL.64 [R1+0x23e0], R8 ;  /* 0x0023e00801007387 */ /* 0x0001e80000100a00 */
[----:B------:R-:W-:Y:S04]  /*23160*/  STL.64 [R1+0x23d8], R22 ;  /* 0x0023d81601007387 */ /* 0x000fe80000100a00 */
[----:B------:R-:W-:Y:S04]  /*23170*/  STL.64 [R1+0x23d0], R20 ;  /* 0x0023d01401007387 */ /* 0x000fe80000100a00 */
[----:B0-----:R-:W2:Y:S04]  /*23180*/  LDL.LU.64 R8, [R1+0x290] ;  /* 0x0002900001087983 */ /* 0x001ea80000300a00 */
[----:B------:R-:W3:Y:S01]  /*23190*/  LDL.LU.64 R10, [R1+0x298] ;  /* 0x00029800010a7983 */ /* 0x000ee20000300a00 */
[----:B------:R-:W-:-:S03]  /*231a0*/  LOP3.LUT R0, R28, 0x40, RZ, 0x3c, !PT ;  /* 0x000000401c007812 */ /* 0x000fc600078e3cff */
[----:B------:R-:W-:Y:S04]  /*231b0*/  STL.64 [R1+0x30], R4 ;  /* 0x0000300401007387 */ /* 0x000fe80000100a00 */
[----:B------:R-:W-:Y:S04]  /*231c0*/  STL.64 [R1+0x38], R6 ;  /* 0x0000380601007387 */ /* 0x000fe80000100a00 */
[----:B------:R-:W0:Y:S04]  /*231d0*/  LDSM.16.MT88.4 R4, [R0+UR5] ;  /* 0x000000050004783b */ /* 0x000e280008004200 */
[----:B------:R-:W1:Y:S01]  /*231e0*/  LDSM.16.MT88.4 R24, [R0+UR5+0x180] ;  /* 0x000180050018783b */ /* 0x000e620008004200 */
[----:B0-----:R-:W-:-:S02]  /*231f0*/  IMAD.MOV.U32 R29, RZ, RZ, R5 ;  /* 0x000000ffff1d7224 */ /* 0x001fc400078e0005 */
[----:B------:R-:W-:Y:S02]  /*23200*/  IMAD.MOV.U32 R3, RZ, RZ, R6 ;  /* 0x000000ffff037224 */ /* 0x000fe400078e0006 */
[----:B------:R-:W-:Y:S02]  /*23210*/  IMAD.MOV.U32 R2, RZ, RZ, R7 ;  /* 0x000000ffff027224 */ /* 0x000fe400078e0007 */
[----:B-1----:R-:W-:Y:S02]  /*23220*/  IMAD.MOV.U32 R14, RZ, RZ, R26 ;  /* 0x000000ffff0e7224 */ /* 0x002fe400078e001a */
[----:B------:R-:W-:Y:S01]  /*23230*/  IMAD.MOV.U32 R15, RZ, RZ, R27 ;  /* 0x000000ffff0f7224 */ /* 0x000fe200078e001b */
[----:B---3--:R-:W-:Y:S04]  /*23240*/  STL.64 [R1+0x23f8], R10 ;  /* 0x0023f80a01007387 */ /* 0x008fe80000100a00 */
[----:B--2---:R0:W-:Y:S04]  /*23250*/  STL.64 [R1+0x23f0], R8 ;  /* 0x0023f00801007387 */ /* 0x0041e80000100a00 */
[----:B0-----:R-:W2:Y:S04]  /*23260*/  LDL.LU.64 R8, [R1+0x310] ;  /* 0x0003100001087983 */ /* 0x001ea80000300a00 */
[----:B------:R-:W2:Y:S04]  /*23270*/  LDL.LU.64 R10, [R1+0x318] ;  /* 0x00031800010a7983 */ /* 0x000ea80000300a00 */
[----:B------:R-:W-:Y:S04]  /*23280*/  STL [R1+0x10], R4 ;  /* 0x0000100401007387 */ /* 0x000fe80000100800 */
[----:B------:R-:W0:Y:S04]  /*23290*/  LDSM.16.MT88.4 R4, [R0+UR5+0x80] ;  /* 0x000080050004783b */ /* 0x000e280008004200 */
[----:B------:R-:W3:Y:S04]  /*232a0*/  LDL.LU.64 R20, [R1+0x2f0] ;  /* 0x0002f00001147983 */ /* 0x000ee80000300a00 */
[----:B------:R-:W3:Y:S04]  /*232b0*/  LDL.LU.64 R22, [R1+0x2f8] ;  /* 0x0002f80001167983 */ /* 0x000ee80000300a00 */
[----:B0-----:R-:W-:Y:S04]  /*232c0*/  STL.64 [R1], R4 ;  /* 0x0000000401007387 */ /* 0x001fe80000100a00 */
[----:B------:R-:W-:Y:S04]  /*232d0*/  STL.64 [R1+0x8], R6 ;  /* 0x0000080601007387 */ /* 0x000fe80000100a00 */
[----:B------:R-:W0:Y:S04]  /*232e0*/  LDSM.16.MT88.4 R4, [R0+UR5+0x100] ;  /* 0x000100050004783b */ /* 0x000e280008004200 */
[----:B0-----:R-:W-:Y:S04]  /*232f0*/  STL.64 [R1+0x2388], R6 ;  /* 0x0023880601007387 */ /* 0x001fe80000100a00 */
[----:B------:R0:W-:Y:S04]  /*23300*/  STL.64 [R1+0x2380], R4 ;  /* 0x0023800401007387 */ /* 0x0001e80000100a00 */
[----:B0-----:R-:W4:Y:S04]  /*23310*/  LDL.LU.64 R4, [R1+0x2d0] ;  /* 0x0002d00001047983 */ /* 0x001f280000300a00 */
[----:B------:R-:W4:Y:S04]  /*23320*/  LDL.LU.64 R6, [R1+0x2d8] ;  /* 0x0002d80001067983 */ /* 0x000f280000300a00 */
[----:B------:R0:W-:Y:S04]  /*23330*/  STL.64 [R1+0x60], R24 ;  /* 0x0000601801007387 */ /* 0x0001e80000100a00 */
[----:B------:R-:W2:Y:S04]  /*23340*/  LDL.LU.64 R26, [R1+0x2408] ;  /* 0x00240800011a7983 */ /* 0x000ea80000300a00 */
[----:B0-----:R-:W2:Y:S02]  /*23350*/  LDL.LU.64 R24, [R1+0x2400] ;  /* 0x0024000001187983 */ /* 0x001ea40000300a00 */
[----:B--2---:R-:W-:-:S15]  /*23360*/  HMMA.16816.F32 R8, R24, R16, R8 ;  /* 0x000000101808723c */ /* 0x004fde0000001808 */
[----:B------:R-:W-:-:S04]  /*23370*/  NOP ;  /* 0x0000000000007918 */ /* 0x000fc80000000000 */
[----:B------:R-:W-:Y:S04]  /*23380*/  STL.64 [R1+0x110], R8 ;  /* 0x0001100801007387 */ /* 0x000fe80000100a00 */
[----:B------:R0:W-:Y:S04]  /*23390*/  STL.64 [R1+0x118], R10 ;  /* 0x0001180a01007387 */ /* 0x0001e80000100a00 */
[----:B0-----:R-:W2:Y:S04]  /*233a0*/  LDL.LU.64 R10, [R1+0x23f8] ;  /* 0x0023f800010a7983 */ /* 0x001ea80000300a00 */
[----:B------:R-:W2:Y:S02]  /*233b0*/  LDL.LU.64 R8, [R1+0x23f0] ;  /* 0x0023f00001087983 */ /* 0x000ea40000300a00 */
[----:B--2---:R-:W-:Y:S02]  /*233c0*/  HMMA.16816.F32 R24, R24, R12, R8 ;  /* 0x0000000c1818723c */ /* 0x004fe40000001808 */
[----:B------:R-:W3:Y:S04]  /*233d0*/  LDL.LU.64 R10, [R1+0x23e8] ;  /* 0x0023e800010a7983 */ /* 0x000ee80000300a00 */
[----:B------:R-:W3:-:S13]  /*233e0*/  LDL.LU.64 R8, [R1+0x23e0] ;  /* 0x0023e00001087983 */ /* 0x000eda0000300a00 */
[----:B------:R-:W-:Y:S02]  /*233f0*/  IMAD.MOV.U32 R19, RZ, RZ, R27 ;  /* 0x000000ffff137224 */ /* 0x000fe400078e001b */
[----:B------:R-:W-:Y:S01]  /*23400*/  IMAD.MOV.U32 R18, RZ, RZ, R26 ;  /* 0x000000ffff127224 */ /* 0x000fe200078e001a */
[----:B------:R0:W-:Y:S04]  /*23410*/  STL.64 [R1+0xf0], R24 ;  /* 0x0000f01801007387 */ /* 0x0001e80000100a00 */
[----:B0-----:R-:W2:Y:S04]  /*23420*/  LDL.LU.64 R24, [R1+0x270] ;  /* 0x0002700001187983 */ /* 0x001ea80000300a00 */
[----:B------:R-:W2:Y:S04]  /*23430*/  LDL.LU.64 R26, [R1+0x278] ;  /* 0x00027800011a7983 */ /* 0x000ea80000300a00 */
[----:B------:R-:W-:Y:S04]  /*23440*/  STL [R1+0x2330], R19 ;  /* 0x0023301301007387 */ /* 0x000fe80000100800 */
[----:B------:R-:W-:Y:S01]  /*23450*/  STL [R1+0x232c], R18 ;  /* 0x00232c1201007387 */ /* 0x000fe20000100800 */
[----:B---3--:R-:W-:-:S15]  /*23460*/  HMMA.16816.F32 R20, R8, R16, R20 ;  /* 0x000000100814723c */ /* 0x008fde0000001814 */
[----:B------:R-:W-:-:S04]  /*23470*/  NOP ;  /* 0x0000000000007918 */ /* 0x000fc80000000000 */
[----:B------:R-:W-:Y:S04]  /*23480*/  STL.64 [R1+0xe0], R20 ;  /* 0x0000e01401007387 */ /* 0x000fe80000100a00 */
[----:B------:R-:W-:Y:S04]  /*23490*/  STL.64 [R1+0xe8], R22 ;  /* 0x0000e81601007387 */ /* 0x000fe80000100a00 */
[----:B------:R-:W0:Y:S04]  /*234a0*/  LDSM.16.MT88.4 R20, [R28+UR5+0x2000] ;  /* 0x002000051c14783b */ /* 0x000e280008004200 */
[----:B0-----:R-:W-:Y:S04]  /*234b0*/  STL.64 [R1+0x70], R20 ;  /* 0x0000701401007387 */ /* 0x001fe80000100a00 */
[----:B------:R0:W-:Y:S04]  /*234c0*/  STL.64 [R1+0x78], R22 ;  /* 0x0000781601007387 */ /* 0x0001e80000100a00 */
[----:B0-----:R-:W4:Y:S04]  /*234d0*/  LDL.LU.64 R22, [R1+0x23d8] ;  /* 0x0023d80001167983 */ /* 0x001f280000300a00 */
[----:B------:R-:W4:Y:S01]  /*234e0*/  LDL.LU.64 R20, [R1+0x23d0] ;  /* 0x0023d00001147983 */ /* 0x000f220000300a00 */
[----:B--2---:R-:W-:-:S15]  /*234f0*/  HMMA.16816.F32 R8, R8, R12, R24 ;  /* 0x0000000c0808723c */ /* 0x004fde0000001818 */
[----:B------:R-:W-:-:S04]  /*23500*/  NOP ;  /* 0x0000000000007918 */ /* 0x000fc80000000000 */
[----:B------:R-:W-:Y:S01]  /*23510*/  IMAD.MOV.U32 R19, RZ, RZ, R10 ;  /* 0x000000ffff137224 */ /* 0x000fe200078e000a */
[----:B------:R-:W-:Y:S01]  /*23520*/  STL.64 [R1+0xc0], R8 ;  /* 0x0000c00801007387 */ /* 0x000fe20000100a00 */
[----:B------:R-:W-:-:S03]  /*23530*/  IMAD.MOV.U32 R18, RZ, RZ, R11 ;  /* 0x000000ffff127224 */ /* 0x000fc600078e000b */
[----:B------:R-:W0:Y:S04]  /*23540*/  LDSM.16.MT88.4 R8, [R28+UR5+0x2080] ;  /* 0x002080051c08783b */ /* 0x000e280008004200 */
[----:B------:R1:W-:Y:S04]  /*23550*/  STL [R1+0x2338], R18 ;  /* 0x0023381201007387 */ /* 0x0003e80000100800 */
[----:B------:R2:W-:Y:S04]  /*23560*/  STL [R1+0x2334], R19 ;  /* 0x0023341301007387 */ /* 0x0005e80000100800 */
[----:B0-----:R-:W-:Y:S04]  /*23570*/  STL.64 [R1+0x50], R8 ;  /* 0x0000500801007387 */ /* 0x001fe80000100a00 */
[----:B------:R-:W-:Y:S01]  /*23580*/  STL.64 [R1+0x58], R10 ;  /* 0x0000580a01007387 */ /* 0x000fe20000100a00 */
[----:B----4-:R-:W-:Y:S01]  /*23590*/  HMMA.16816.F32 R4, R20, R16, R4 ;  /* 0x000000101404723c */ /* 0x010fe20000001804 */
[----:B------:R-:W-:-:S02]  /*235a0*/  IMAD.MOV.U32 R26, RZ, RZ, R3 ;  /* 0x000000ffff1a7224 */ /* 0x000fc400078e0003 */
[----:B------:R-:W-:Y:S02]  /*235b0*/  IMAD.MOV.U32 R27, RZ, RZ, R2 ;  /* 0x000000ffff1b7224 */ /* 0x000fe400078e0002 */
[----:B------:R-:W-:Y:S01]  /*235c0*/  IMAD.MOV.U32 R25, RZ, RZ, R29 ;  /* 0x000000ffff197224 */ /* 0x000fe200078e001d */
[----:B------:R-:W0:-:S13]  /*235d0*/  LDSM.16.MT88.4 R8, [R28+UR5+0x2180] ;  /* 0x002180051c08783b */ /* 0x000e1a0008004200 */
[----:B------:R3:W-:Y:S01]  /*235e0*/  STL.64 [R1+0xd0], R4 ;  /* 0x0000d00401007387 */ /* 0x0007e20000100a00 */
[----:B-1----:R-:W-:Y:S02]  /*235f0*/  IMAD.MOV.U32 R18, RZ, RZ, R6 ;  /* 0x000000ffff127224 */ /* 0x002fe400078e0006 */
[----:B--2---:R-:W-:Y:S01]  /*23600*/  IMAD.MOV.U32 R19, RZ, RZ, R7 ;  /* 0x000000ffff137224 */ /* 0x004fe200078e0007 */
[----:B---3--:R-:W2:Y:S04]  /*23610*/  LDL.LU.64 R4, [R1+0x2b0] ;  /* 0x0002b00001047983 */ /* 0x008ea80000300a00 */
[----:B------:R-:W2:Y:S04]  /*23620*/  LDL.LU.64 R6, [R1+0x2b8] ;  /* 0x0002b80001067983 */ /* 0x000ea80000300a00 */
[----:B------:R-:W3:Y:S04]  /*23630*/  LDL.LU R24, [R1+0x10] ;  /* 0x0000100001187983 */ /* 0x000ee80000300800 */
[----:B------:R-:W-:Y:S01]  /*23640*/  STL.64 [R1+0x23c8], R26 ;  /* 0x0023c81a01007387 */ /* 0x000fe20000100a00 */
[----:B0-----:R-:W-:-:S02]  /*23650*/  IMAD.MOV.U32 R3, RZ, RZ, R11 ;  /* 0x000000ffff037224 */ /* 0x001fc400078e000b */
[----:B------:R-:W-:Y:S02]  /*23660*/  IMAD.MOV.U32 R29, RZ, RZ, R10 ;  /* 0x000000ffff1d7224 */ /* 0x000fe400078e000a */
[----:B------:R-:W-:Y:S01]  /*23670*/  IMAD.MOV.U32 R2, RZ, RZ, R9 ;  /* 0x000000ffff027224 */ /* 0x000fe200078e0009 */
[----:B---3--:R-:W-:Y:S04]  /*23680*/  STL.64 [R1+0x23c0], R24 ;  /* 0x0023c01801007387 */ /* 0x008fe80000100a00 */
[----:B------:R-:W0:Y:S01]  /*23690*/  LDSM.16.MT88.4 R24, [R28+UR5+0x2100] ;  /* 0x002100051c18783b */ /* 0x000e220008004200 */
[----:B--2---:R-:W-:Y:S03]  /*236a0*/  HMMA.16816.F32 R4, R20, R12, R4 ;  /* 0x0000000c1404723c */ /* 0x004fe60000001804 */
[----:B------:R1:W-:Y:S04]  /*236b0*/  STL [R1+0x2340], R19 ;  /* 0x0023401301007387 */ /* 0x0003e80000100800 */
[----:B------:R2:W-:-:S12]  /*236c0*/  STL [R1+0x233c], R18 ;  /* 0x00233c1201007387 */ /* 0x0005d80000100800 */
[----:B-1----:R-:W-:Y:S02]  /*236d0*/  IMAD.MOV.U32 R19, RZ, RZ, R6 ;  /* 0x000000ffff137224 */ /* 0x002fe400078e0006 */
[----:B--2---:R-:W-:Y:S01]  /*236e0*/  IMAD.MOV.U32 R18, RZ, RZ, R7 ;  /* 0x000000ffff127224 */ /* 0x004fe200078e0007 */
[----:B0-----:R0:W-:Y:S04]  /*236f0*/  STL.64 [R1+0x40], R24 ;  /* 0x0000401801007387 */ /* 0x0011e80000100a00 */
[----:B------:R1:W-:Y:S04]  /*23700*/  STL.64 [R1+0x48], R26 ;  /* 0x0000481a01007387 */ /* 0x0003e80000100a00 */
[----:B------:R-:W-:Y:S04]  /*23710*/  STL [R1+0x20], R8 ;  /* 0x0000200801007387 */ /* 0x000fe80000100800 */
[----:B------:R-:W-:Y:S04]  /*23720*/  STL [R1+0x2350], R3 ;  /* 0x0023500301007387 */ /* 0x000fe80000100800 */
[----:B------:R-:W-:Y:S04]  /*23730*/  STL [R1+0x234c], R29 ;  /* 0x00234c1d01007387 */ /* 0x000fe80000100800 */
[----:B------:R-:W-:Y:S04]  /*23740*/  STL [R1+0x2348], R2 ;  /* 0x0023480201007387 */ /* 0x000fe80000100800 */
[----:B------:R-:W-:Y:S04]  /*23750*/  STL [R1+0x2344], R28 ;  /* 0x0023441c01007387 */ /* 0x000fe80000100800 */
[----:B------:R2:W-:Y:S04]  /*23760*/  STL.64 [R1+0xb0], R4 ;  /* 0x0000b00401007387 */ /* 0x0005e80000100a00 */
[----:B------:R-:W3:Y:S04]  /*23770*/  LDSM.16.MT88.4 R8, [R0+UR5+0x2000] ;  /* 0x002000050008783b */ /* 0x000ee80008004200 */
[----:B0-----:R-:W4:Y:S04]  /*23780*/  LDL.LU.64 R24, [R1+0x320] ;  /* 0x0003200001187983 */ /* 0x001f280000300a00 */
[----:B-1----:R-:W4:Y:S04]  /*23790*/  LDL.LU.64 R26, [R1+0x328] ;  /* 0x00032800011a7983 */ /* 0x002f280000300a00 */
[----:B------:R-:W3:Y:S04]  /*237a0*/  LDL.LU.64 R20, [R1+0x300] ;  /* 0x0003000001147983 */ /* 0x000ee80000300a00 */
[----:B------:R-:W3:Y:S04]  /*237b0*/  LDL.LU.64 R22, [R1+0x308] ;  /* 0x0003080001167983 */ /* 0x000ee80000300a00 */
[----:B--2---:R-:W2:Y:S04]  /*237c0*/  LDL.LU R4, [R1] ;  /* 0x0000000001047983 */ /* 0x004ea80000300800 */
[----:B------:R-:W2:Y:S04]  /*237d0*/  LDL.LU R5, [R1+0x4] ;  /* 0x0000040001057983 */ /* 0x000ea80000300800 */
[----:B------:R-:W2:Y:S04]  /*237e0*/  LDL.LU R6, [R1+0x8] ;  /* 0x0000080001067983 */ /* 0x000ea80000300800 */
[----:B------:R-:W2:Y:S04]  /*237f0*/  LDL.LU R7, [R1+0xc] ;  /* 0x00000c0001077983 */ /* 0x000ea80000300800 */
[----:B--2---:R-:W-:Y:S04]  /*23800*/  STL.64 [R1+0x23b8], R6 ;  /* 0x0023b80601007387 */ /* 0x004fe80000100a00 */
[----:B------:R0:W-:Y:S04]  /*23810*/  STL.64 [R1+0x23b0], R4 ;  /* 0x0023b00401007387 */ /* 0x0001e80000100a00 */
[----:B0-----:R-:W4:Y:S04]  /*23820*/  LDL.LU R4, [R1+0x30] ;  /* 0x0000300001047983 */ /* 0x001f280000300800 */
[----:B------:R-:W4:Y:S04]  /*23830*/  LDL.LU R5, [R1+0x34] ;  /* 0x0000340001057983 */ /* 0x000f280000300800 */
[----:B------:R-:W4:Y:S04]  /*23840*/  LDL.LU R6, [R1+0x38] ;  /* 0x0000380001067983 */ /* 0x000f280000300800 */
[----:B------:R-:W4:Y:S04]  /*23850*/  LDL.LU R7, [R1+0x3c] ;  /* 0x00003c0001077983 */ /* 0x000f280000300800 */
[----:B---3--:R-:W-:Y:S04]  /*23860*/  STL.64 [R1+0x2280], R10 ;  /* 0x0022800a01007387 */ /* 0x008fe80000100a00 */
[----:B------:R0:W-:Y:S04]  /*23870*/  STL.64 [R1+0x2278], R8 ;  /* 0x0022780801007387 */ /* 0x0001e80000100a00 */
[----:B0-----:R-:W2:Y:S04]  /*23880*/  LDL.LU.64 R8, [R1+0x2a0] ;  /* 0x0002a00001087983 */ /* 0x001ea80000300a00 */
[----:B------:R-:W2:Y:S01]  /*23890*/  LDL.LU.64 R10, [R1+0x2a8] ;  /* 0x0002a800010a7983 */ /* 0x000ea20000300a00 */
[----:B----4-:R-:W-:-:S15]  /*238a0*/  HMMA.16816.F32 R24, R4, R16, R24 ;  /* 0x000000100418723c */ /* 0x010fde0000001818 */
[----:B------:R-:W-:-:S04]  /*238b0*/  NOP ;  /* 0x0000000000007918 */ /* 0x000fc80000000000 */
[----:B------:R-:W-:Y:S02]  /*238c0*/  IMAD.MOV.U32 R2, RZ, RZ, R26 ;  /* 0x000000ffff027224 */ /* 0x000fe400078e001a */
[----:B------:R-:W-:Y:S02]  /*238d0*/  IMAD.MOV.U32 R28, RZ, RZ, R27 ;  /* 0x000000ffff1c7224 */ /* 0x000fe400078e001b */
[----:B------:R-:W-:Y:S02]  /*238e0*/  IMAD.MOV.U32 R3, RZ, RZ, R24 ;  /* 0x000000ffff037224 */ /* 0x000fe400078e0018 */
[----:B------:R-:W-:Y:S01]  /*238f0*/  IMAD.MOV.U32 R29, RZ, RZ, R25 ;  /* 0x000000ffff1d7224 */ /* 0x000fe200078e0019 */
[----:B------:R-:W3:Y:S04]  /*23900*/  LDL.LU.64 R26, [R1+0x23c8] ;  /* 0x0023c800011a7983 */ /* 0x000ee80000300a00 */
[----:B------:R-:W3:Y:S01]  /*23910*/  LDL.LU.64 R24, [R1+0x23c0] ;  /* 0x0023c00001187983 */ /* 0x000ee20000300a00 */
[----:B--2---:R-:W-:-:S15]  /*23920*/  HMMA.16816.F32 R8, R4, R12, R8 ;  /* 0x0000000c0408723c */ /* 0x004fde0000001808 */
[----:B------:R-:W-:-:S04]  /*23930*/  NOP ;  /* 0x0000000000007918 */ /* 0x000fc80000000000 */
[----:B------:R0:W-:Y:S04]  /*23940*/  STL.64 [R1+0x2290], R10 ;  /* 0x0022900a01007387 */ /* 0x0001e80000100a00 */
[----:B------:R1:W-:Y:S01]  /*23950*/  STL.64 [R1+0x2288], R8 ;  /* 0x0022880801007387 */ /* 0x0003e20000100a00 */
[----:B---3--:R-:W-:-:S15]  /*23960*/  HMMA.16816.F32 R4, R24, R16, R20 ;  /* 0x000000101804723c */ /* 0x008fde0000001814 */
[----:B------:R-:W-:-:S04]  /*23970*/  NOP ;  /* 0x0000000000007918 */ /* 0x000fc80000000000 */
[----:B0-----:R-:W-:Y:S02]  /*23980*/  IMAD.MOV.U32 R11, RZ, RZ, R4 ;  /* 0x000000ffff0b7224 */ /* 0x001fe400078e0004 */
[----:B------:R-:W-:Y:S02]  /*23990*/  IMAD.MOV.U32 R10, RZ, RZ, R5 ;  /* 0x000000ffff0a7224 */ /* 0x000fe400078e0005 */
[----:B-1----:R-:W-:Y:S02]  /*239a0*/  IMAD.MOV.U32 R9, RZ, RZ, R6 ;  /* 0x000000ffff097224 */ /* 0x002fe400078e0006 */
[----:B------:R-:W-:Y:S01]  /*239b0*/  IMAD.MOV.U32 R8, RZ, RZ, R7 ;  /* 0x000000ffff087224 */ /* 0x000fe200078e0007 */
[----:B------:R-:W2:Y:S04]  /*239c0*/  LDL.LU.64 R4, [R1+0x280] ;  /* 0x0002800001047983 */ /* 0x000ea80000300a00 */
[----:B------:R-:W2:Y:S04]  /*239d0*/  LDL.LU.64 R6, [R1+0x288] ;  /* 0x0002880001067983 */ /* 0x000ea80000300a00 */
[----:B------:R-:W-:Y:S04]  /*239e0*/  STL.64 [R1+0x2368], R10 ;  /* 0x0023680a01007387 */ /* 0x000fe80000100a00 */
[----:B------:R0:W-:Y:S04]  /*239f0*/  STL.64 [R1+0x2360], R8 ;  /* 0x0023600801007387 */ /* 0x0001e80000100a00 */
[----:B0-----:R-:W3:Y:S04]  /*23a00*/  LDL.LU.64 R8, [R1+0x130] ;  /* 0x0001300001087983 */ /* 0x001ee80000300a00 */
[----:B------:R-:W4:Y:S04]  /*23a10*/  LDL.LU.64 R10, [R1+0x138] ;  /* 0x00013800010a7983 */ /* 0x000f280000300a00 */
[----:B----4-:R-:W-:Y:S04]  /*23a20*/  STL.64 [R1+0x2378], R10 ;  /* 0x0023780a01007387 */ /* 0x010fe80000100a00 */
[----:B---3--:R0:W-:Y:S04]  /*23a30*/  STL.64 [R1+0x2370], R8 ;  /* 0x0023700801007387 */ /* 0x0081e80000100a00 */
[----:B0-----:R-:W3:Y:S04]  /*23a40*/  LDL.LU.64 R8, [R1+0x2c0] ;  /* 0x0002c00001087983 */ /* 0x001ee80000300a00 */
[----:B------:R-:W4:Y:S01]  /*23a50*/  LDL.LU.64 R10, [R1+0x2c8] ;  /* 0x0002c800010a7983 */ /* 0x000f220000300a00 */
[----:B--2---:R-:W-:Y:S03]  /*23a60*/  HMMA.16816.F32 R4, R24, R12, R4 ;  /* 0x0000000c1804723c */ /* 0x004fe60000001804 */
[----:B----4-:R-:W-:Y:S04]  /*23a70*/  STL.64 [R1+0x2398], R10 ;  /* 0x0023980a01007387 */ /* 0x010fe80000100a00 */
[----:B---3--:R0:W-:Y:S04]  /*23a80*/  STL.64 [R1+0x2390], R8 ;  /* 0x0023900801007387 */ /* 0x0081e80000100a00 */
[----:B0-----:R-:W2:Y:S04]  /*23a90*/  LDL.LU.64 R8, [R1+0x120] ;  /* 0x0001200001087983 */ /* 0x001ea80000300a00 */
[----:B------:R-:W3:Y:S04]  /*23aa0*/  LDL.LU.64 R10, [R1+0x128] ;  /* 0x00012800010a7983 */ /* 0x000ee80000300a00 */
[----:B------:R-:W-:-:S02]  /*23ab0*/  IMAD.MOV.U32 R25, RZ, RZ, R6 ;  /* 0x000000ffff197224 */ /* 0x000fc400078e0006 */
[----:B------:R-:W-:Y:S02]  /*23ac0*/  IMAD.MOV.U32 R24, RZ, RZ, R7 ;  /* 0x000000ffff187224 */ /* 0x000fe400078e0007 */
[----:B------:R-:W-:Y:S02]  /*23ad0*/  IMAD.MOV.U32 R27, RZ, RZ, R4 ;  /* 0x000000ffff1b7224 */ /* 0x000fe400078e0004 */
[----:B------:R-:W-:Y:S01]  /*23ae0*/  IMAD.MOV.U32 R26, RZ, RZ, R5 ;  /* 0x000000ffff1a7224 */ /* 0x000fe200078e0005 */
[----:B---3--:R-:W-:Y:S04]  /*23af0*/  STL.64 [R1+0x23a8], R10 ;  /* 0x0023a80a01007387 */ /* 0x008fe80000100a00 */
[----:B--2---:R0:W-:Y:S04]  /*23b00*/  STL.64 [R1+0x23a0], R8 ;  /* 0x0023a00801007387 */ /* 0x0041e80000100a00 */
[----:B0-----:R-:W2:Y:S04]  /*23b10*/  LDL.LU.64 R8, [R1+0x2e0] ;  /* 0x0002e00001087983 */ /* 0x001ea80000300a00 */
[----:B------:R-:W2:Y:S04]  /*23b20*/  LDL.LU.64 R10, [R1+0x2e8] ;  /* 0x0002e800010a7983 */ /* 0x000ea80000300a00 */
[----:B------:R-:W3:Y:S04]  /*23b30*/  LDL.LU.64 R20, [R1+0x140] ;  /* 0x0001400001147983 */ /* 0x000ee80000300a00 */
[----:B------:R-:W3:Y:S04]  /*23b40*/  LDL.LU.64 R22, [R1+0x148] ;  /* 0x0001480001167983 */ /* 0x000ee80000300a00 */
[----:B------:R-:W2:Y:S04]  /*23b50*/  LDL.LU.64 R6, [R1+0x23b8] ;  /* 0x0023b80001067983 */ /* 0x000ea80000300a00 */
[----:B------:R-:W2:Y:S02]  /*23b60*/  LDL.LU.64 R4, [R1+0x23b0] ;  /* 0x0023b00001047983 */ /* 0x000ea40000300a00 */
[----:B--2---:R-:W-:-:S15]  /*23b70*/  HMMA.16816.F32 R8, R4, R16, R8 ;  /* 0x000000100408723c */ /* 0x004fde0000001808 */
[----:B------:R-:W-:-:S04]  /*23b80*/  NOP ;  /* 0x0000000000007918 */ /* 0x000fc80000000000 */
[----:B------:R-:W-:Y:S04]  /*23b90*/  STL.64 [R1+0x100], R8 ;  /* 0x0001000801007387 */ /* 0x000fe80000100a00 */
[----:B------:R0:W-:Y:S04]  /*23ba0*/  STL.64 [R1+0x108], R10 ;  /* 0x0001080a01007387 */ /* 0x0001e80000100a00 */
[----:B0-----:R-:W2:Y:S04]  /*23bb0*/  LDL.LU.64 R10, [R1+0x23a8] ;  /* 0x0023a800010a7983 */ /* 0x001ea80000300a00 */
[----:B------:R-:W2:Y:S02]  /*23bc0*/  LDL.LU.64 R8, [R1+0x23a0] ;  /* 0x0023a00001087983 */ /* 0x000ea40000300a00 */
[----:B--2---:R-:W-:Y:S02]  /*23bd0*/  HMMA.16816.F32 R4, R4, R12, R8 ;  /* 0x0000000c0404723c */ /* 0x004fe40000001808 */
[----:B------:R-:W2:Y:S04]  /*23be0*/  LDL.LU.64 R10, [R1+0x2398] ;  /* 0x00239800010a7983 */ /* 0x000ea80000300a00 */
[----:B------:R-:W2:-:S13]  /*23bf0*/  LDL.LU.64 R8, [R1+0x2390] ;  /* 0x0023900001087983 */ /* 0x000e9a0000300a00 */
[----:B------:R-:W-:Y:S04]  /*23c00*/  STL.64 [R1], R4 ;  /* 0x0000000401007387 */ /* 0x000fe80000100a00 */
[----:B------:R0:W-:Y:S04]  /*23c10*/  STL.64 [R1+0x8], R6 ;  /* 0x0000080601007387 */ /* 0x0001e80000100a00 */
[----:B0-----:R-:W2:Y:S04]  /*23c20*/  LDL.LU.64 R6, [R1+0x2388] ;  /* 0x0023880001067983 */ /* 0x001ea80000300a00 */
        /* <DEDUP_REMOVED lines=9> */
[----:B------:R-:W4:-:S13]  /*23cc0*/  LDL.LU.64 R8, [R1+0x2360] ;  /* 0x0023600001087983 */ /* 0x000f1a0000300a00 */
[----:B------:R0:W-:Y:S04]  /*23cd0*/  STL.64 [R1+0x130], R4 ;  /* 0x0001300401007387 */ /* 0x0001e80000100a00 */
[----:B------:R1:W-:Y:S04]  /*23ce0*/  STL.64 [R1+0x138], R6 ;  /* 0x0001380601007387 */ /* 0x0003e80000100a00 */
[----:B0-----:R-:W3:Y:S04]  /*23cf0*/  LDL.LU R4, [R1+0x60] ;  /* 0x0000600001047983 */ /* 0x001ee80000300800 */
[----:B------:R-:W3:Y:S01]  /*23d00*/  LDL.LU R5, [R1+0x64] ;  /* 0x0000640001057983 */ /* 0x000ee20000300800 */
[----:B-1----:R-:W-:-:S02]  /*23d10*/  IMAD.MOV.U32 R6, RZ, RZ, R14 ;  /* 0x000000ffff067224 */ /* 0x002fc400078e000e */
[----:B------:R-:W-:Y:S01]  /*23d20*/  IMAD.MOV.U32 R7, RZ, RZ, R15 ;  /* 0x000000ffff077224 */ /* 0x000fe200078e000f */
[----:B------:R-:W2:Y:S04]  /*23d30*/  LDL.LU R14, [R1+0x2358] ;  /* 0x00235800010e7983 */ /* 0x000ea80000300800 */
[----:B------:R-:W2:Y:S02]  /*23d40*/  LDL.LU R15, [R1+0x2354] ;  /* 0x00235400010f7983 */ /* 0x000ea40000300800 */
[----:B---3--:R-:W-:-:S15]  /*23d50*/  HMMA.16816.F32 R20, R4, R16, R20 ;  /* 0x000000100414723c */ /* 0x008fde0000001814 */
[----:B------:R-:W-:-:S04]  /*23d60*/  NOP ;  /* 0x0000000000007918 */ /* 0x000fc80000000000 */
[----:B------:R-:W-:Y:S04]  /*23d70*/  STL.64 [R1+0x140], R20 ;  /* 0x0001401401007387 */ /* 0x000fe80000100a00 */
[----:B------:R-:W-:Y:S04]  /*23d80*/  STL.64 [R1+0x148], R22 ;  /* 0x0001481601007387 */ /* 0x000fe80000100a00 */
[----:B------:R-:W0:Y:S04]  /*23d90*/  LDSM.16.MT88.4 R20, [R0+UR5+0x2080] ;  /* 0x002080050014783b */ /* 0x000e280008004200 */
[----:B0-----:R-:W-:Y:S04]  /*23da0*/  STL.64 [R1+0x2270], R22 ;  /* 0x0022701601007387 */ /* 0x001fe80000100a00 */
[----:B------:R0:W-:Y:S04]  /*23db0*/  STL.64 [R1+0x2268], R20 ;  /* 0x0022681401007387 */ /* 0x0001e80000100a00 */
[----:B0-----:R-:W3:Y:S04]  /*23dc0*/  LDL.LU.64 R20, [R1+0x150] ;  /* 0x0001500001147983 */ /* 0x001ee80000300a00 */
[----:B------:R-:W3:Y:S02]  /*23dd0*/  LDL.LU.64 R22, [R1+0x158] ;  /* 0x0001580001167983 */ /* 0x000ee40000300a00 */
[----:B---3--:R-:W-:Y:S01]  /*23de0*/  HMMA.16816.F32 R4, R4, R12, R20 ;  /* 0x0000000c0404723c */ /* 0x008fe20000001814 */
[----:B----4-:R-:W-:-:S02]  /*23df0*/  IMAD.MOV.U32 R22, RZ, RZ, R9 ;  /* 0x000000ffff167224 */ /* 0x010fc400078e0009 */
[----:B------:R-:W-:Y:S02]  /*23e00*/  IMAD.MOV.U32 R23, RZ, RZ, R8 ;  /* 0x000000ffff177224 */ /* 0x000fe400078e0008 */
[----:B--2---:R-:W-:Y:S02]  /*23e10*/  IMAD.MOV.U32 R20, RZ, RZ, R11 ;  /* 0x000000ffff147224 */ /* 0x004fe400078e000b */
[----:B------:R-:W-:-:S12]  /*23e20*/  IMAD.MOV.U32 R21, RZ, RZ, R10 ;  /* 0x000000ffff157224 */ /* 0x000fd800078e000a */
[----:B------:R-:W-:Y:S04]  /*23e30*/  STL.64 [R1+0x190], R4 ;  /* 0x0001900401007387 */ /* 0x000fe80000100a00 */
[----:B------:R-:W-:Y:S04]  /*23e40*/  STL.64 [R1+0x2318], R14 ;  /* 0x0023180e01007387 */ /* 0x000fe80000100a00 */
[----:B------:R-:W-:Y:S04]  /*23e50*/  STL.64 [R1+0x22a0], R22 ;  /* 0x0022a01601007387 */ /* 0x000fe80000100a00 */
[----:B------:R0:W-:Y:S04]  /*23e60*/  STL.64 [R1+0x2298], R20 ;  /* 0x0022981401007387 */ /* 0x0001e80000100a00 */
[----:B0-----:R-:W2:Y:S04]  /*23e70*/  LDL.LU R20, [R1+0x40] ;  /* 0x0000400001147983 */ /* 0x001ea80000300800 */
[----:B------:R-:W2:Y:S04]  /*23e80*/  LDL.LU R21, [R1+0x44] ;  /* 0x0000440001157983 */ /* 0x000ea80000300800 */
[----:B------:R-:W3:Y:S04]  /*23e90*/  LDL.LU R22, [R1+0x48] ;  /* 0x0000480001167983 */ /* 0x000ee80000300800 */
[----:B------:R-:W3:Y:S01]  /*23ea0*/  LDL.LU R23, [R1+0x4c] ;  /* 0x00004c0001177983 */ /* 0x000ee20000300800 */
[----:B------:R-:W-:-:S02]  /*23eb0*/  IMAD.MOV.U32 R8, RZ, RZ, R3 ;  /* 0x000000ffff087224 */ /* 0x000fc400078e0003 */
[----:B------:R-:W-:Y:S02]  /*23ec0*/  IMAD.MOV.U32 R9, RZ, RZ, R29 ;  /* 0x000000ffff097224 */ /* 0x000fe400078e001d */
[----:B------:R-:W-:Y:S02]  /*23ed0*/  IMAD.MOV.U32 R10, RZ, RZ, R2 ;  /* 0x000000ffff0a7224 */ /* 0x000fe400078e0002 */
[----:B------:R-:W-:Y:S01]  /*23ee0*/  IMAD.MOV.U32 R11, RZ, RZ, R28 ;  /* 0x000000ffff0b7224 */ /* 0x000fe200078e001c */
[----:B---3--:R-:W-:Y:S04]  /*23ef0*/  STL.64 [R1+0x22d0], R22 ;  /* 0x0022d01601007387 */ /* 0x008fe80000100a00 */
[----:B--2---:R0:W-:Y:S04]  /*23f00*/  STL.64 [R1+0x22c8], R20 ;  /* 0x0022c81401007387 */ /* 0x0041e80000100a00 */
[----:B------:R-:W2:Y:S04]  /*23f10*/  LDL.LU R3, [R1+0x2350] ;  /* 0x0023500001037983 */ /* 0x000ea80000300800 */
[----:B------:R-:W3:Y:S04]  /*23f20*/  LDL.LU R29, [R1+0x234c] ;  /* 0x00234c00011d7983 */ /* 0x000ee80000300800 */
[----:B------:R-:W4:Y:S04]  /*23f30*/  LDL.LU R2, [R1+0x2348] ;  /* 0x0023480001027983 */ /* 0x000f280000300800 */
[----:B------:R-:W2:Y:S04]  /*23f40*/  LDL.LU R28, [R1+0x2344] ;  /* 0x00234400011c7983 */ /* 0x000ea80000300800 */
[----:B0-----:R-:W2:Y:S04]  /*23f50*/  LDL.LU R20, [R1+0x50] ;  /* 0x0000500001147983 */ /* 0x001ea80000300800 */
[----:B------:R-:W2:Y:S04]  /*23f60*/  LDL.LU R21, [R1+0x54] ;  /* 0x0000540001157983 */ /* 0x000ea80000300800 */
[----:B------:R-:W2:Y:S04]  /*23f70*/  LDL.LU R22, [R1+0x58] ;  /* 0x0000580001167983 */ /* 0x000ea80000300800 */
[----:B------:R-:W2:Y:S04]  /*23f80*/  LDL.LU R23, [R1+0x5c] ;  /* 0x00005c0001177983 */ /* 0x000ea80000300800 */
[----:B--2---:R-:W-:Y:S04]  /*23f90*/  STL.64 [R1+0x2300], R22 ;  /* 0x0023001601007387 */ /* 0x004fe80000100a00 */
[----:B------:R-:W-:Y:S04]  /*23fa0*/  STL.64 [R1+0x22f8], R20 ;  /* 0x0022f81401007387 */ /* 0x000fe80000100a00 */
[----:B------:R-:W-:Y:S04]  /*23fb0*/  STL.64 [R1+0x22b0], R10 ;  /* 0x0022b00a01007387 */ /* 0x000fe80000100a00 */
[----:B------:R0:W-:Y:S04]  /*23fc0*/  STL.64 [R1+0x22a8], R8 ;  /* 0x0022a80801007387 */ /* 0x0001e80000100a00 */
[----:B0-----:R-:W2:Y:S04]  /*23fd0*/  LDL.LU R8, [R1+0xb0] ;  /* 0x0000b00001087983 */ /* 0x001ea80000300800 */
[----:B------:R-:W2:Y:S01]  /*23fe0*/  LDL.LU R9, [R1+0xb4] ;  /* 0x0000b40001097983 */ /* 0x000ea20000300800 */
[----:B------:R-:W-:-:S02]  /*23ff0*/  IMAD.MOV.U32 R10, RZ, RZ, R19 ;  /* 0x000000ffff0a7224 */ /* 0x000fc400078e0013 */
[----:B------:R-:W-:Y:S01]  /*24000*/  IMAD.MOV.U32 R11, RZ, RZ, R18 ;  /* 0x000000ffff0b7224 */ /* 0x000fe200078e0012 */
[----:B------:R-:W3:Y:S04]  /*24010*/  LDL.LU R19, [R1+0x2340] ;  /* 0x0023400001137983 */ /* 0x000ee80000300800 */
[----:B------:R-:W3:Y:S04]  /*24020*/  LDL.LU R18, [R1+0x233c] ;  /* 0x00233c0001127983 */ /* 0x000ee80000300800 */
[----:B------:R-:W3:Y:S04]  /*24030*/  LDL.LU R20, [R1+0x70] ;  /* 0x0000700001147983 */ /* 0x000ee80000300800 */
[----:B------:R-:W3:Y:S04]  /*24040*/  LDL.LU R21, [R1+0x74] ;  /* 0x0000740001157983 */ /* 0x000ee80000300800 */
[----:B------:R-:W4:Y:S04]  /*24050*/  LDL.LU R22, [R1+0x78] ;  /* 0x0000780001167983 */ /* 0x000f280000300800 */
[----:B------:R-:W4:Y:S04]  /*24060*/  LDL.LU R23, [R1+0x7c] ;  /* 0x00007c0001177983 */ /* 0x000f280000300800 */
[----:B------:R-:W-:Y:S04]  /*24070*/  STL.64 [R1+0x22c0], R10 ;  /* 0x0022c00a01007387 */ /* 0x000fe80000100a00 */
[----:B--2---:R0:W-:Y:S04]  /*24080*/  STL.64 [R1+0x22b8], R8 ;  /* 0x0022b80801007387 */ /* 0x0041e80000100a00 */
[----:B0-----:R-:W2:Y:S04]  /*24090*/  LDL.LU R8, [R1+0xd0] ;  /* 0x0000d00001087983 */ /* 0x001ea80000300800 */
[----:B------:R-:W2:Y:S01]  /*240a0*/  LDL.LU R9, [R1+0xd4] ;  /* 0x0000d40001097983 */ /* 0x000ea20000300800 */
[----:B---3--:R-:W-:-:S02]  /*240b0*/  IMAD.MOV.U32 R10, RZ, RZ, R18 ;  /* 0x000000ffff0a7224 */ /* 0x008fc400078e0012 */
        /* <DEDUP_REMOVED lines=15> */
[----:B------:R-:W-:Y:S04]  /*241b0*/  STL.64 [R1+0x22f0], R10 ;  /* 0x0022f00a01007387 */ /* 0x000fe80000100a00 */
[----:B--2---:R0:W-:Y:S04]  /*241c0*/  STL.64 [R1+0x22e8], R8 ;  /* 0x0022e80801007387 */ /* 0x0041e80000100a00 */
[----:B0-----:R-:W2:Y:S04]  /*241d0*/  LDL.LU R8, [R1+0xe0] ;  /* 0x0000e00001087983 */ /* 0x001ea80000300800 */
[----:B------:R-:W2:Y:S04]  /*241e0*/  LDL.LU R9, [R1+0xe4] ;  /* 0x0000e40001097983 */ /* 0x000ea80000300800 */
[----:B------:R-:W2:Y:S04]  /*241f0*/  LDL.LU R10, [R1+0xe8] ;  /* 0x0000e800010a7983 */ /* 0x000ea80000300800 */
[----:B------:R-:W2:Y:S01]  /*24200*/  LDL.LU R11, [R1+0xec] ;  /* 0x0000ec00010b7983 */ /* 0x000ea20000300800 */
[----:B------:R-:W-:-:S02]  /*24210*/  IMAD.MOV.U32 R17, RZ, RZ, R6 ;  /* 0x000000ffff117224 */ /* 0x000fc400078e0006 */
[----:B------:R-:W-:Y:S02]  /*24220*/  IMAD.MOV.U32 R16, RZ, RZ, R7 ;  /* 0x000000ffff107224 */ /* 0x000fe400078e0007 */
[----:B------:R-:W-:Y:S02]  /*24230*/  IMAD.MOV.U32 R4, RZ, RZ, R27 ;  /* 0x000000ffff047224 */ /* 0x000fe400078e001b */
[----:B------:R-:W-:Y:S02]  /*24240*/  IMAD.MOV.U32 R5, RZ, RZ, R26 ;  /* 0x000000ffff057224 */ /* 0x000fe400078e001a */
[----:B------:R-:W-:Y:S02]  /*24250*/  IMAD.MOV.U32 R6, RZ, RZ, R25 ;  /* 0x000000ffff067224 */ /* 0x000fe400078e0019 */
[----:B------:R-:W-:Y:S02]  /*24260*/  IMAD.MOV.U32 R7, RZ, RZ, R24 ;  /* 0x000000ffff077224 */ /* 0x000fe400078e0018 */
[----:B------:R-:W0:Y:S04]  /*24270*/  LDSM.16.MT88.4 R24, [R0+UR5+0x2100] ;  /* 0x002100050018783b */ /* 0x000e280008004200 */
[----:B--2---:R3:W-:Y:S04]  /*24280*/  STL.64 [R1+0x2310], R10 ;  /* 0x0023100a01007387 */ /* 0x0047e80000100a00 */
[----:B------:R1:W-:Y:S01]  /*24290*/  STL.64 [R1+0x2308], R8 ;  /* 0x0023080801007387 */ /* 0x0003e20000100a00 */
[----:B---3--:R-:W-:-:S03]  /*242a0*/  IMAD.MOV.U32 R10, RZ, RZ, R18 ;  /* 0x000000ffff0a7224 */ /* 0x008fc600078e0012 */
[----:B-1----:R-:W2:Y:S04]  /*242b0*/  LDL.LU R8, [R1+0xf0] ;  /* 0x0000f00001087983 */ /* 0x002ea80000300800 */
[----:B------:R-:W2:Y:S04]  /*242c0*/  LDL.LU R9, [R1+0xf4] ;  /* 0x0000f40001097983 */ /* 0x000ea80000300800 */
[----:B------:R-:W3:Y:S01]  /*242d0*/  LDL.LU R18, [R1+0x2328] ;  /* 0x0023280001127983 */ /* 0x000ee20000300800 */
[----:B------:R-:W-:-:S03]  /*242e0*/  IMAD.MOV.U32 R11, RZ, RZ, R19 ;  /* 0x000000ffff0b7224 */ /* 0x000fc600078e0013 */
[----:B------:R-:W3:Y:S04]  /*242f0*/  LDL.LU R19, [R1+0x2324] ;  /* 0x0023240001137983 */ /* 0x000ee80000300800 */
[----:B------:R-:W-:Y:S04]  /*24300*/  STL [R1+0x2264], R16 ;  /* 0x0022641001007387 */ /* 0x000fe80000100800 */
[----:B------:R-:W-:Y:S04]  /*24310*/  STL [R1+0x2260], R17 ;  /* 0x0022601101007387 */ /* 0x000fe80000100800 */
[----:B0-----:R-:W-:Y:S04]  /*24320*/  STL.64 [R1+0x2248], R26 ;  /* 0x0022481a01007387 */ /* 0x001fe80000100a00 */
[----:B------:R0:W-:Y:S04]  /*24330*/  STL.64 [R1+0x2240], R24 ;  /* 0x0022401801007387 */ /* 0x0001e80000100a00 */
[----:B0-----:R-:W2:Y:S01]  /*24340*/  LDL.LU R24, [R1+0x20] ;  /* 0x0000200001187983 */ /* 0x001ea20000300800 */
[----:B----4-:R-:W-:-:S03]  /*24350*/  IMAD.MOV.U32 R25, RZ, RZ, R2 ;  /* 0x000000ffff197224 */ /* 0x010fc600078e0002 */
[----:B------:R-:W4:Y:S01]  /*24360*/  LDL.LU R2, [R1+0x2320] ;  /* 0x0023200001027983 */ /* 0x000f220000300800 */
[----:B---3--:R-:W-:-:S15]  /*24370*/  HMMA.16816.F32 R12, R20, R18, R12 ;  /* 0x00000012140c723c */ /* 0x008fde000000180c */
[----:B------:R-:W-:-:S04]  /*24380*/  NOP ;  /* 0x0000000000007918 */ /* 0x000fc80000000000 */
[----:B------:R-:W-:Y:S04]  /*24390*/  STL.64 [R1+0x1b0], R12 ;  /* 0x0001b00c01007387 */ /* 0x000fe80000100a00 */
[----:B------:R0:W-:Y:S04]  /*243a0*/  STL.64 [R1+0x1b8], R14 ;  /* 0x0001b80e01007387 */ /* 0x0001e80000100a00 */
[----:B0-----:R-:W2:Y:S02]  /*243b0*/  LDL.LU.64 R14, [R1+0x2318] ;  /* 0x00231800010e7983 */ /* 0x001ea40000300a00 */
[----:B--2---:R-:W-:Y:S02]  /*243c0*/  HMMA.16816.F32 R20, R20, R14, R8 ;  /* 0x0000000e1414723c */ /* 0x004fe40000001808 */
[----:B------:R-:W2:Y:S04]  /*243d0*/  LDL.LU.64 R10, [R1+0x2310] ;  /* 0x00231000010a7983 */ /* 0x000ea80000300a00 */
[----:B------:R-:W2:-:S13]  /*243e0*/  LDL.LU.64 R8, [R1+0x2308] ;  /* 0x0023080001087983 */ /* 0x000e9a0000300a00 */
[----:B------:R-:W-:Y:S01]  /*243f0*/  IMAD.MOV.U32 R13, RZ, RZ, R22 ;  /* 0x000000ffff0d7224 */ /* 0x000fe200078e0016 */
[----:B------:R0:W-:Y:S01]  /*24400*/  STL.64 [R1+0x180], R20 ;  /* 0x0001801401007387 */ /* 0x0001e20000100a00 */
[----:B------:R-:W-:-:S03]  /*24410*/  IMAD.MOV.U32 R12, RZ, RZ, R23 ;  /* 0x000000ffff0c7224 */ /* 0x000fc600078e0017 */
[----:B------:R-:W2:Y:S04]  /*24420*/  LDL.LU.64 R22, [R1+0x2300] ;  /* 0x0023000001167983 */ /* 0x000ea80000300a00 */
[----:B0-----:R-:W2:Y:S04]  /*24430*/  LDL.LU.64 R20, [R1+0x22f8] ;  /* 0x0022f80001147983 */ /* 0x001ea80000300a00 */
[----:B------:R-:W-:Y:S04]  /*24440*/  STL [R1+0x222c], R13 ;  /* 0x00222c0d01007387 */ /* 0x000fe80000100800 */
[----:B------:R-:W-:Y:S01]  /*24450*/  STL [R1+0x2228], R12 ;  /* 0x0022280c01007387 */ /* 0x000fe20000100800 */
        /* <DEDUP_REMOVED lines=9> */
[----:B------:R-:W-:Y:S04]  /*244f0*/  STL.64 [R1+0x60], R20 ;  /* 0x0000601401007387 */ /* 0x000fe80000100a00 */
[----:B------:R-:W-:Y:S04]  /*24500*/  STL.64 [R1+0x68], R22 ;  /* 0x0000681601007387 */ /* 0x000fe80000100a00 */
[----:B------:R-:W0:Y:S02]  /*24510*/  LDSM.16.MT88.4 R20, [R0+UR5+0x2180] ;  /* 0x002180050014783b */ /* 0x000e240008004200 */
[----:B0-----:R-:W-:-:S02]  /*24520*/  IMAD.MOV.U32 R16, RZ, RZ, R22 ;  /* 0x000000ffff107224 */ /* 0x001fc400078e0016 */
[----:B------:R0:W-:Y:S01]  /*24530*/  STL.64 [R1+0x30], R20 ;  /* 0x0000301401007387 */ /* 0x0001e20000100a00 */
[----:B------:R-:W-:-:S03]  /*24540*/  IMAD.MOV.U32 R17, RZ, RZ, R23 ;  /* 0x000000ffff117224 */ /* 0x000fc600078e0017 */
[----:B------:R-:W2:Y:S04]  /*24550*/  LDL.LU.64 R22, [R1+0x22d0] ;  /* 0x0022d00001167983 */ /* 0x000ea80000300a00 */
[----:B0-----:R-:W2:Y:S01]  /*24560*/  LDL.LU.64 R20, [R1+0x22c8] ;  /* 0x0022c80001147983 */ /* 0x001ea20000300a00 */
[----:B------:R-:W-:Y:S02]  /*24570*/  IMAD.MOV.U32 R26, RZ, RZ, R29 ;  /* 0x000000ffff1a7224 */ /* 0x000fe400078e001d */
[----:B------:R-:W-:Y:S01]  /*24580*/  IMAD.MOV.U32 R27, RZ, RZ, R3 ;  /* 0x000000ffff1b7224 */ /* 0x000fe200078e0003 */
[----:B--2---:R-:W-:-:S15]  /*24590*/  HMMA.16816.F32 R8, R20, R18, R8 ;  /* 0x000000121408723c */ /* 0x004fde0000001808 */
[----:B------:R-:W-:-:S04]  /*245a0*/  NOP ;  /* 0x0000000000007918 */ /* 0x000fc80000000000 */
[----:B------:R-:W-:Y:S01]  /*245b0*/  IMAD.MOV.U32 R29, RZ, RZ, R10 ;  /* 0x000000ffff1d7224 */ /* 0x000fe200078e000a */
[----:B------:R0:W-:Y:S01]  /*245c0*/  STL.64 [R1+0x1a0], R8 ;  /* 0x0001a00801007387 */ /* 0x0001e20000100a00 */
[----:B------:R-:W-:-:S03]  /*245d0*/  IMAD.MOV.U32 R3, RZ, RZ, R11 ;  /* 0x000000ffff037224 */ /* 0x000fc600078e000b */
[----:B------:R-:W2:Y:S04]  /*245e0*/  LDL.LU.64 R10, [R1+0x22c0] ;  /* 0x0022c000010a7983 */ /* 0x000ea80000300a00 */
[----:B0-----:R-:W2:Y:S04]  /*245f0*/  LDL.LU.64 R8, [R1+0x22b8] ;  /* 0x0022b80001087983 */ /* 0x001ea80000300a00 */
[----:B------:R-:W-:Y:S04]  /*24600*/  STL [R1+0x21d4], R3 ;  /* 0x0021d40301007387 */ /* 0x000fe80000100800 */
[----:B------:R-:W-:Y:S01]  /*24610*/  STL [R1+0x21d0], R29 ;  /* 0x0021d01d01007387 */ /* 0x000fe20000100800 */
[----:B--2---:R-:W-:Y:S03]  /*24620*/  HMMA.16816.F32 R20, R20, R14, R8 ;  /* 0x0000000e1414723c */ /* 0x004fe60000001808 */
[----:B------:R-:W2:Y:S04]  /*24630*/  LDL.LU.64 R10, [R1+0x22b0] ;  /* 0x0022b000010a7983 */ /* 0x000ea80000300a00 */
[----:B------:R-:W2:-:S12]  /*24640*/  LDL.LU.64 R8, [R1+0x22a8] ;  /* 0x0022a80001087983 */ /* 0x000e980000300a00 */
[----:B------:R-:W-:Y:S04]  /*24650*/  STL.64 [R1+0x170], R20 ;  /* 0x0001701401007387 */ /* 0x000fe80000100a00 */
[----:B------:R0:W-:Y:S04]  /*24660*/  STL.64 [R1+0x178], R22 ;  /* 0x0001781601007387 */ /* 0x0001e80000100a00 */
[----:B0-----:R-:W3:Y:S04]  /*24670*/  LDL.LU.64 R22, [R1+0x22a0] ;  /* 0x0022a00001167983 */ /* 0x001ee80000300a00 */
[----:B------:R-:W3:Y:S01]  /*24680*/  LDL.LU.64 R20, [R1+0x2298] ;  /* 0x0022980001147983 */ /* 0x000ee20000300a00 */
        /* <DEDUP_REMOVED lines=8> */
[----:B------:R0:W-:Y:S01]  /*24710*/  STL [R1+0x21d8], R3 ;  /* 0x0021d80301007387 */ /* 0x0001e20000100800 */
[----:B--2---:R-:W-:Y:S03]  /*24720*/  HMMA.16816.F32 R24, R24, R14, R8 ;  /* 0x0000000e1818723c */ /* 0x004fe60000001808 */
[----:B------:R-:W3:Y:S04]  /*24730*/  LDL.LU.64 R10, [R1+0x2280] ;  /* 0x00228000010a7983 */ /* 0x000ee80000300a00 */
[----:B------:R-:W3:Y:S01]  /*24740*/  LDL.LU.64 R8, [R1+0x2278] ;  /* 0x0022780001087983 */ /* 0x000ee20000300a00 */
[----:B----4-:R-:W-:-:S11]  /*24750*/  LOP3.LUT R2, R2, 0x40, RZ, 0x3c, !PT ;  /* 0x0000004002027812 */ /* 0x010fd600078e3cff */
[----:B------:R-:W-:Y:S04]  /*24760*/  STL.64 [R1+0x50], R24 ;  /* 0x0000501801007387 */ /* 0x000fe80000100a00 */
[----:B------:R-:W-:Y:S01]  /*24770*/  STL.64 [R1+0x58], R26 ;  /* 0x0000581a01007387 */ /* 0x000fe20000100a00 */
[C---:B---3--:R-:W-:Y:S08]  /*24780*/  HMMA.16816.F32 R20, R8.reuse, R18, R20 ;  /* 0x000000120814723c */ /* 0x048ff00000001814 */
[----:B------:R-:W-:Y:S01]  /*24790*/  HMMA.16816.F32 R8, R8, R14, R4 ;  /* 0x0000000e0808723c */ /* 0x000fe20000001804 */
[----:B------:R-:W1:Y:S10]  /*247a0*/  LDSM.16.MT88.4 R4, [R28+UR5+0x4000] ;  /* 0x004000051c04783b */ /* 0x000e740008004200 */
[----:B0-----:R-:W-:-:S02]  /*247b0*/  IMAD.MOV.U32 R3, RZ, RZ, R23 ;  /* 0x000000ffff037224 */ /* 0x001fc400078e0017 */
[----:B------:R-:W-:Y:S01]  /*247c0*/  IMAD.MOV.U32 R29, RZ, RZ, R22 ;  /* 0x000000ffff1d7224 */ /* 0x000fe200078e0016 */
[----:B------:R-:W-:Y:S04]  /*247d0*/  STL.64 [R1+0x150], R20 ;  /* 0x0001501401007387 */ /* 0x000fe80000100a00 */
[----:B------:R-:W-:Y:S04]  /*247e0*/  STL [R1+0x21e4], R3 ;  /* 0x0021e40301007387 */ /* 0x000fe80000100800 */
[----:B------:R-:W-:Y:S04]  /*247f0*/  LDSM.16.MT88.4 R20, [R28+UR5+0x4080] ;  /* 0x004080051c14783b */ /* 0x000fe80008004200 */
[----:B------:R-:W-:Y:S04]  /*24800*/  STL [R1+0x21e0], R29 ;  /* 0x0021e01d01007387 */ /* 0x000fe80000100800 */
[----:B------:R-:W-:Y:S04]  /*24810*/  STL.64 [R1+0x110], R8 ;  /* 0x0001100801007387 */ /* 0x000fe80000100a00 */
[----:B------:R-:W-:Y:S04]  /*24820*/  STL.64 [R1+0x118], R10 ;  /* 0x0001180a01007387 */ /* 0x000fe80000100a00 */
[----:B------:R-:W-:Y:S01]  /*24830*/  LDSM.16.M88.4 R8, [R2+UR5+0x10800] ;  /* 0x010800050208783b */ /* 0x000fe20008000200 */
[----:B-1----:R-:W-:-:S03]  /*24840*/  IMAD.MOV.U32 R13, RZ, RZ, R6 ;  /* 0x000000ffff0d7224 */ /* 0x002fc600078e0006 */
[----:B------:R-:W-:Y:S01]  /*24850*/  STL.64 [R1+0x20], R4 ;  /* 0x0000200401007387 */ /* 0x000fe20000100a00 */
[----:B------:R-:W-:-:S03]  /*24860*/  IMAD.MOV.U32 R12, RZ, RZ, R7 ;  /* 0x000000ffff0c7224 */ /* 0x000fc600078e0007 */
[----:B------:R-:W0:Y:S04]  /*24870*/  LDSM.16.M88.4 R4, [R2+UR5+0x10000] ;  /* 0x010000050204783b */ /* 0x000e280008000200 */
[----:B------:R-:W-:Y:S04]  /*24880*/  STL.64 [R1+0x2258], R14 ;  /* 0x0022580e01007387 */ /* 0x000fe80000100a00 */
[----:B------:R1:W-:Y:S04]  /*24890*/  STL.64 [R1+0x2250], R12 ;  /* 0x0022500c01007387 */ /* 0x0003e80000100a00 */
[----:B------:R-:W2:Y:S04]  /*248a0*/  LDL.LU R24, [R1] ;  /* 0x0000000001187983 */ /* 0x000ea80000300800 */
[----:B------:R-:W2:Y:S04]  /*248b0*/  LDL.LU R25, [R1+0x4] ;  /* 0x0000040001197983 */ /* 0x000ea80000300800 */
[----:B------:R-:W2:Y:S04]  /*248c0*/  LDL.LU R26, [R1+0x8] ;  /* 0x00000800011a7983 */ /* 0x000ea80000300800 */
[----:B------:R-:W2:Y:S04]  /*248d0*/  LDL.LU R27, [R1+0xc] ;  /* 0x00000c00011b7983 */ /* 0x000ea80000300800 */
[----:B-1----:R-:W3:Y:S04]  /*248e0*/  LDL.LU R12, [R1+0x100] ;  /* 0x00010000010c7983 */ /* 0x002ee80000300800 */
[----:B------:R-:W3:Y:S04]  /*248f0*/  LDL.LU R13, [R1+0x104] ;  /* 0x00010400010d7983 */ /* 0x000ee80000300800 */
[----:B------:R-:W3:Y:S04]  /*24900*/  LDL.LU R14, [R1+0x108] ;  /* 0x00010800010e7983 */ /* 0x000ee80000300800 */
[----:B------:R-:W3:Y:S04]  /*24910*/  LDL.LU R15, [R1+0x10c] ;  /* 0x00010c00010f7983 */ /* 0x000ee80000300800 */
[----:B0-----:R0:W-:Y:S04]  /*24920*/  STL [R1+0x20fc], R6 ;  /* 0x0020fc0601007387 */ /* 0x0011e80000100800 */
[----:B------:R1:W-:Y:S04]  /*24930*/  STL [R1+0x20f8], R7 ;  /* 0x0020f80701007387 */ /* 0x0003e80000100800 */
[----:B------:R4:W-:Y:S04]  /*24940*/  STL [R1+0x2100], R10 ;  /* 0x0021000a01007387 */ /* 0x0009e80000100800 */
[----:B------:R4:W-:Y:S04]  /*24950*/  STL [R1+0x20a0], R11 ;  /* 0x0020a00b01007387 */ /* 0x0009e80000100800 */
[----:B------:R-:W-:Y:S01]  /*24960*/  STL [R1+0x1dd4], R2 ;  /* 0x001dd40201007387 */ /* 0x000fe20000100800 */
[----:B0-----:R-:W-:-:S02]  /*24970*/  IMAD.MOV.U32 R6, RZ, RZ, R23 ;  /* 0x000000ffff067224 */ /* 0x001fc400078e0017 */
[----:B-1----:R-:W-:Y:S02]  /*24980*/  IMAD.MOV.U32 R7, RZ, RZ, R22 ;  /* 0x000000ffff077224 */ /* 0x002fe400078e0016 */
[----:B----4-:R-:W-:Y:S02]  /*24990*/  IMAD.MOV.U32 R10, RZ, RZ, R21 ;  /* 0x000000ffff0a7224 */ /* 0x010fe400078e0015 */
[----:B------:R-:W-:Y:S01]  /*249a0*/  IMAD.MOV.U32 R11, RZ, RZ, R20 ;  /* 0x000000ffff0b7224 */ /* 0x000fe200078e0014 */
[----:B------:R-:W3:Y:S04]  /*249b0*/  LDL.LU.64 R22, [R1+0x2270] ;  /* 0x0022700001167983 */ /* 0x000ee80000300a00 */
[----:B------:R-:W3:Y:S04]  /*249c0*/  LDL.LU.64 R20, [R1+0x2268] ;  /* 0x0022680001147983 */ /* 0x000ee80000300a00 */
[----:B------:R-:W-:Y:S04]  /*249d0*/  STL.64 [R1+0x2220], R6 ;  /* 0x0022200601007387 */ /* 0x000fe80000100a00 */
[----:B------:R0:W-:Y:S04]  /*249e0*/  STL.64 [R1+0x2218], R4 ;  /* 0x0022180401007387 */ /* 0x0001e80000100a00 */
[----:B0-----:R-:W4:Y:S04]  /*249f0*/  LDL.LU R4, [R1+0x140] ;  /* 0x0001400001047983 */ /* 0x001f280000300800 */
[----:B------:R-:W4:Y:S04]  /*24a00*/  LDL.LU R5, [R1+0x144] ;  /* 0x0001440001057983 */ /* 0x000f280000300800 */
[----:B------:R-:W2:Y:S04]  /*24a10*/  LDL.LU R6, [R1+0x148] ;  /* 0x0001480001067983 */ /* 0x000ea80000300800 */
[----:B------:R-:W2:Y:S01]  /*24a20*/  LDL.LU R7, [R1+0x14c] ;  /* 0x00014c0001077983 */ /* 0x000ea20000300800 */
[----:B---3--:R-:W-:Y:S03]  /*24a30*/  HMMA.16816.F32 R12, R20, R18, R12 ;  /* 0x00000012140c723c */ /* 0x008fe6000000180c */
[----:B--2---:R-:W-:Y:S04]  /*24a40*/  STL.64 [R1+0x2238], R6 ;  /* 0x0022380601007387 */ /* 0x004fe80000100a00 */
[----:B----4-:R0:W-:Y:S04]  /*24a50*/  STL.64 [R1+0x2230], R4 ;  /* 0x0022300401007387 */ /* 0x0101e80000100a00 */
[----:B0-----:R-:W2:Y:S04]  /*24a60*/  LDL.LU R4, [R1+0x120] ;  /* 0x0001200001047983 */ /* 0x001ea80000300800 */
[----:B------:R-:W2:Y:S04]  /*24a70*/  LDL.LU R5, [R1+0x124] ;  /* 0x0001240001057983 */ /* 0x000ea80000300800 */
[----:B------:R-:W2:Y:S04]  /*24a80*/  LDL.LU R6, [R1+0x128] ;  /* 0x0001280001067983 */ /* 0x000ea80000300800 */
[----:B------:R-:W2:Y:S04]  /*24a90*/  LDL.LU R7, [R1+0x12c] ;  /* 0x00012c0001077983 */ /* 0x000ea80000300800 */
[----:B------:R0:W-:Y:S04]  /*24aa0*/  STL.64 [R1+0x2210], R10 ;  /* 0x0022100a01007387 */ /* 0x0001e80000100a00 */
[----:B------:R1:W-:Y:S01]  /*24ab0*/  STL.64 [R1+0x2208], R8 ;  /* 0x0022080801007387 */ /* 0x0003e20000100a00 */
[----:B0-----:R-:W-:-:S03]  /*24ac0*/  IMAD.MOV.U32 R10, RZ, RZ, R16 ;  /* 0x000000ffff0a7224 */ /* 0x001fc600078e0010 */
[----:B-1----:R-:W3:Y:S04]  /*24ad0*/  LDL.LU R8, [R1+0x30] ;  /* 0x0000300001087983 */ /* 0x002ee80000300800 */
[----:B------:R-:W3:Y:S04]  /*24ae0*/  LDL.LU R9, [R1+0x34] ;  /* 0x0000340001097983 */ /* 0x000ee80000300800 */
[----:B------:R-:W4:Y:S01]  /*24af0*/  LDL.LU R16, [R1+0x2264] ;  /* 0x0022640001107983 */ /* 0x000f220000300800 */
[----:B------:R-:W-:-:S03]  /*24b00*/  IMAD.MOV.U32 R11, RZ, RZ, R17 ;  /* 0x000000ffff0b7224 */ /* 0x000fc600078e0011 */
[----:B------:R-:W2:Y:S04]  /*24b10*/  LDL.LU R17, [R1+0x2260] ;  /* 0x0022600001117983 */ /* 0x000ea80000300800 */
[----:B------:R-:W-:Y:S04]  /*24b20*/  STL.64 [R1+0x100], R12 ;  /* 0x0001000c01007387 */ /* 0x000fe80000100a00 */
[----:B------:R0:W-:Y:S04]  /*24b30*/  STL.64 [R1+0x108], R14 ;  /* 0x0001080e01007387 */ /* 0x0001e80000100a00 */
[----:B0-----:R-:W2:Y:S04]  /*24b40*/  LDL.LU.64 R14, [R1+0x2258] ;  /* 0x00225800010e7983 */ /* 0x001ea80000300a00 */
[----:B------:R-:W3:Y:S01]  /*24b50*/  LDL.LU.64 R12, [R1+0x2250] ;  /* 0x00225000010c7983 */ /* 0x000ee20000300a00 */
[----:B--2---:R-:W-:Y:S03]  /*24b60*/  HMMA.16816.F32 R20, R20, R14, R24 ;  /* 0x0000000e1414723c */ /* 0x004fe60000001818 */
[----:B------:R-:W2:Y:S04]  /*24b70*/  LDL.LU.64 R26, [R1+0x2248] ;  /* 0x00224800011a7983 */ /* 0x000ea80000300a00 */
[----:B------:R-:W2:-:S12]  /*24b80*/  LDL.LU.64 R24, [R1+0x2240] ;  /* 0x0022400001187983 */ /* 0x000e980000300a00 */
[----:B------:R0:W-:Y:S04]  /*24b90*/  STL.64 [R1+0xf0], R20 ;  /* 0x0000f01401007387 */ /* 0x0001e80000100a00 */
[----:B------:R1:W-:Y:S04]  /*24ba0*/  STL.64 [R1+0xf8], R22 ;  /* 0x0000f81601007387 */ /* 0x0003e80000100a00 */
[----:B0-----:R-:W3:Y:S04]  /*24bb0*/  LDL.LU R20, [R1+0x130] ;  /* 0x0001300001147983 */ /* 0x001ee80000300800 */
[----:B------:R-:W3:Y:S04]  /*24bc0*/  LDL.LU R21, [R1+0x134] ;  /* 0x0001340001157983 */ /* 0x000ee80000300800 */
[----:B-1----:R-:W3:Y:S04]  /*24bd0*/  LDL.LU R22, [R1+0x138] ;  /* 0x0001380001167983 */ /* 0x002ee80000300800 */
[----:B------:R-:W3:Y:S01]  /*24be0*/  LDL.LU R23, [R1+0x13c] ;  /* 0x00013c0001177983 */ /* 0x000ee20000300800 */
[----:B--2---:R-:W-:-:S15]  /*24bf0*/  HMMA.16816.F32 R4, R24, R18, R4 ;  /* 0x000000121804723c */ /* 0x004fde0000001804 */
[----:B------:R-:W-:-:S04]  /*24c00*/  NOP ;  /* 0x0000000000007918 */ /* 0x000fc80000000000 */
[----:B------:R-:W-:Y:S04]  /*24c10*/  STL.64 [R1+0xe0], R4 ;  /* 0x0000e00401007387 */ /* 0x000fe80000100a00 */
[----:B------:R-:W-:Y:S04]  /*24c20*/  STL.64 [R1+0xe8], R6 ;  /* 0x0000e80601007387 */ /* 0x000fe80000100a00 */
[----:B------:R-:W0:Y:S02]  /*24c30*/  LDSM.16.MT88.4 R4, [R28+UR5+0x4100] ;  /* 0x004100051c04783b */ /* 0x000e240008004200 */
[----:B0-----:R-:W-:-:S02]  /*24c40*/  IMAD.MOV.U32 R29, RZ, RZ, R6 ;  /* 0x000000ffff1d7224 */ /* 0x001fc400078e0006 */
[----:B------:R0:W-:Y:S01]  /*24c50*/  STL [R1+0x10], R4 ;  /* 0x0000100401007387 */ /* 0x0001e20000100800 */
[----:B------:R-:W-:Y:S02]  /*24c60*/  IMAD.MOV.U32 R2, RZ, RZ, R7 ;  /* 0x000000ffff027224 */ /* 0x000fe400078e0007 */
[----:B------:R-:W-:Y:S01]  /*24c70*/  IMAD.MOV.U32 R3, RZ, RZ, R5 ;  /* 0x000000ffff037224 */ /* 0x000fe200078e0005 */
[----:B------:R-:W2:Y:S04]  /*24c80*/  LDL.LU.64 R6, [R1+0x2238] ;  /* 0x0022380001067983 */ /* 0x000ea80000300a00 */
[----:B0-----:R-:W2:Y:S01]  /*24c90*/  LDL.LU.64 R4, [R1+0x2230] ;  /* 0x0022300001047983 */ /* 0x001ea20000300a00 */
[----:B---3--:R-:W-:Y:S03]  /*24ca0*/  HMMA.16816.F32 R24, R24, R14, R20 ;  /* 0x0000000e1818723c */ /* 0x008fe60000001814 */
[----:B------:R-:W0:Y:S04]  /*24cb0*/  LDSM.16.MT88.4 R20, [R28+UR5+0x4180] ;  /* 0x004180051c14783b */ /* 0x000e280008004200 */
[----:B------:R0:W-:Y:S04]  /*24cc0*/  STL [R1+0x21f0], R3 ;  /* 0x0021f00301007387 */ /* 0x0001e80000100800 */
[----:B------:R1:W-:Y:S04]  /*24cd0*/  STL [R1+0x21ec], R29 ;  /* 0x0021ec1d01007387 */ /* 0x0003e80000100800 */
[----:B------:R3:W-:Y:S04]  /*24ce0*/  STL [R1+0x21e8], R2 ;  /* 0x0021e80201007387 */ /* 0x0007e80000100800 */
[----:B------:R-:W-:Y:S04]  /*24cf0*/  STL.64 [R1+0xc0], R24 ;  /* 0x0000c01801007387 */ /* 0x000fe80000100a00 */
[----:B------:R-:W-:Y:S04]  /*24d00*/  STL.64 [R1+0xc8], R26 ;  /* 0x0000c81a01007387 */ /* 0x000fe80000100a00 */
[----:B------:R-:W-:Y:S01]  /*24d10*/  LDSM.16.MT88.4 R24, [R0+UR5+0x4100] ;  /* 0x004100050018783b */ /* 0x000fe20008004200 */
[----:B0-----:R-:W-:-:S02]  /*24d20*/  IMAD.MOV.U32 R3, RZ, RZ, R20 ;  /* 0x000000ffff037224 */ /* 0x001fc400078e0014 */
[----:B-1----:R-:W-:Y:S01]  /*24d30*/  IMAD.MOV.U32 R29, RZ, RZ, R21 ;  /* 0x000000ffff1d7224 */ /* 0x002fe200078e0015 */
[----:B------:R2:W-:Y:S01]  /*24d40*/  STL [R1+0xc], R23 ;  /* 0x00000c1701007387 */ /* 0x0005e20000100800 */
[----:B---3--:R-:W-:Y:S02]  /*24d50*/  IMAD.MOV.U32 R2, RZ, RZ, R22 ;  /* 0x000000ffff027224 */ /* 0x008fe400078e0016 */
[----:B--2---:R-:W-:Y:S01]  /*24d60*/  HMMA.16816.F32 R20, R8, R18, R4 ;  /* 0x000000120814723c */ /* 0x004fe20000001804 */
[----:B------:R-:W-:Y:S02]  /*24d70*/  IMAD.MOV.U32 R6, RZ, RZ, R17 ;  /* 0x000000ffff067224 */ /* 0x000fe400078e0011 */
[----:B----4-:R-:W-:Y:S01]  /*24d80*/  IMAD.MOV.U32 R7, RZ, RZ, R16 ;  /* 0x000000ffff077224 */ /* 0x010fe200078e0010 */
[----:B------:R-:W2:Y:S04]  /*24d90*/  LDL.LU R4, [R1+0x190] ;  /* 0x0001900001047983 */ /* 0x000ea80000300800 */
[----:B------:R-:W0:Y:S11]  /*24da0*/  LDSM.16.MT88.4 R16, [R0+UR5+0x4000] ;  /* 0x004000050010783b */ /* 0x000e360008004200 */
[----:B------:R-:W-:Y:S04]  /*24db0*/  STL.64 [R1+0xd0], R20 ;  /* 0x0000d01401007387 */ /* 0x000fe80000100a00 */
[----:B------:R-:W-:Y:S04]  /*24dc0*/  STL.64 [R1+0xd8], R22 ;  /* 0x0000d81601007387 */ /* 0x000fe80000100a00 */
[----:B------:R-:W2:Y:S04]  /*24dd0*/  LDL.LU R5, [R1+0x194] ;  /* 0x0001940001057983 */ /* 0x000ea80000300800 */
[----:B------:R-:W1:Y:S04]  /*24de0*/  LDSM.16.MT88.4 R20, [R0+UR5+0x4080] ;  /* 0x004080050014783b */ /* 0x000e680008004200 */
[----:B0-----:R-:W-:Y:S04]  /*24df0*/  STL.64 [R1+0x2160], R18 ;  /* 0x0021601201007387 */ /* 0x001fe80000100a00 */
[----:B------:R0:W-:Y:S04]  /*24e00*/  STL.64 [R1+0x2158], R16 ;  /* 0x0021581001007387 */ /* 0x0001e80000100a00 */
[----:B0-----:R-:W3:Y:S04]  /*24e10*/  LDL.LU R16, [R1+0x70] ;  /* 0x0000700001107983 */ /* 0x001ee80000300800 */
[----:B------:R-:W3:Y:S04]  /*24e20*/  LDL.LU R17, [R1+0x74] ;  /* 0x0000740001117983 */ /* 0x000ee80000300800 */
[----:B------:R-:W4:Y:S04]  /*24e30*/  LDL.LU R18, [R1+0x78] ;  /* 0x0000780001127983 */ /* 0x000f280000300800 */
[----:B------:R-:W4:Y:S04]  /*24e40*/  LDL.LU R19, [R1+0x7c] ;  /* 0x00007c0001137983 */ /* 0x000f280000300800 */
[----:B----4-:R-:W-:Y:S04]  /*24e50*/  STL.64 [R1+0x2200], R18 ;  /* 0x0022001201007387 */ /* 0x010fe80000100a00 */
[----:B---3--:R0:W-:Y:S04]  /*24e60*/  STL.64 [R1+0x21f8], R16 ;  /* 0x0021f81001007387 */ /* 0x0081e80000100a00 */
[----:B0-----:R-:W3:Y:S04]  /*24e70*/  LDL.LU R16, [R1+0x1b0] ;  /* 0x0001b00001107983 */ /* 0x001ee80000300800 */
[----:B------:R-:W3:Y:S04]  /*24e80*/  LDL.LU R17, [R1+0x1b4] ;  /* 0x0001b40001117983 */ /* 0x000ee80000300800 */
[----:B------:R-:W3:Y:S04]  /*24e90*/  LDL.LU R18, [R1+0x1b8] ;  /* 0x0001b80001127983 */ /* 0x000ee80000300800 */
[----:B------:R-:W3:Y:S04]  /*24ea0*/  LDL.LU R19, [R1+0x1bc] ;  /* 0x0001bc0001137983 */ /* 0x000ee80000300800 */
[----:B-1----:R0:W-:Y:S04]  /*24eb0*/  STL [R1+0x2144], R20 ;  /* 0x0021441401007387 */ /* 0x0021e80000100800 */
[----:B------:R1:W-:Y:S04]  /*24ec0*/  STL [R1+0x2140], R21 ;  /* 0x0021401501007387 */ /* 0x0003e80000100800 */
[----:B------:R4:W-:Y:S04]  /*24ed0*/  STL [R1+0x213c], R22 ;  /* 0x00213c1601007387 */ /* 0x0009e80000100800 */
[----:B------:R2:W-:Y:S04]  /*24ee0*/  STL [R1+0x2138], R23 ;  /* 0x0021381701007387 */ /* 0x0005e80000100800 */
[----:B0-----:R-:W3:Y:S04]  /*24ef0*/  LDL.LU R20, [R1+0x20] ;  /* 0x0000200001147983 */ /* 0x001ee80000300800 */
[----:B-1----:R-:W3:Y:S01]  /*24f00*/  LDL.LU R21, [R1+0x24] ;  /* 0x0000240001157983 */ /* 0x002ee20000300800 */
[----:B----4-:R-:W-:-:S02]  /*24f10*/  IMAD.MOV.U32 R22, RZ, RZ, R13 ;  /* 0x000000ffff167224 */ /* 0x010fc400078e000d */
[----:B--2---:R-:W-:Y:S01]  /*24f20*/  IMAD.MOV.U32 R23, RZ, RZ, R12 ;  /* 0x000000ffff177224 */ /* 0x004fe200078e000c */
[----:B------:R-:W2:Y:S04]  /*24f30*/  LDL.LU R13, [R1+0x222c] ;  /* 0x00222c00010d7983 */ /* 0x000ea80000300800 */
[----:B------:R-:W4:Y:S04]  /*24f40*/  LDL.LU R12, [R1+0x2228] ;  /* 0x00222800010c7983 */ /* 0x000f280000300800 */
[----:B------:R0:W-:Y:S04]  /*24f50*/  STL [R1+0x2110], R24 ;  /* 0x0021101801007387 */ /* 0x0001e80000100800 */
[----:B------:R1:W-:Y:S04]  /*24f60*/  STL [R1+0x210c], R25 ;  /* 0x00210c1901007387 */ /* 0x0003e80000100800 */
[----:B------:R2:W-:Y:S04]  /*24f70*/  STL [R1+0x2108], R26 ;  /* 0x0021081a01007387 */ /* 0x0005e80000100800 */
[----:B------:R4:W-:Y:S04]  /*24f80*/  STL [R1+0x2104], R27 ;  /* 0x0021041b01007387 */ /* 0x0009e80000100800 */
[----:B0-----:R-:W3:Y:S04]  /*24f90*/  LDL.LU R24, [R1+0x180] ;  /* 0x0001800001187983 */ /* 0x001ee80000300800 */
[----:B-1----:R-:W3:Y:S01]  /*24fa0*/  LDL.LU R25, [R1+0x184] ;  /* 0x0001840001197983 */ /* 0x002ee20000300800 */
[----:B--2---:R-:W-:-:S02]  /*24fb0*/  IMAD.MOV.U32 R26, RZ, RZ, R13 ;  /* 0x000000ffff1a7224 */ /* 0x004fc400078e000d */
[----:B----4-:R-:W-:Y:S02]  /*24fc0*/  IMAD.MOV.U32 R27, RZ, RZ, R12 ;  /* 0x000000ffff1b7224 */ /* 0x010fe400078e000c */
[----:B------:R-:W-:Y:S01]  /*24fd0*/  HMMA.16816.F32 R12, R8, R14, R4 ;  /* 0x0000000e080c723c */ /* 0x000fe20000001804 */
[----:B------:R-:W2:Y:S04]  /*24fe0*/  LDL.LU.64 R6, [R1+0x2220] ;  /* 0x0022200001067983 */ /* 0x000ea80000300a00 */
[----:B------:R-:W3:Y:S04]  /*24ff0*/  LDL.LU.64 R4, [R1+0x2218] ;  /* 0x0022180001047983 */ /* 0x000ee80000300a00 */
[----:B------:R-:W4:Y:S04]  /*25000*/  LDL.LU.64 R10, [R1+0x2210] ;  /* 0x00221000010a7983 */ /* 0x000f280000300a00 */
[----:B------:R-:W4:Y:S06]  /*25010*/  LDL.LU.64 R8, [R1+0x2208] ;  /* 0x0022080001087983 */ /* 0x000f2c0000300a00 */
[----:B------:R-:W-:Y:S04]  /*25020*/  STL.64 [R1+0xb0], R12 ;  /* 0x0000b00c01007387 */ /* 0x000fe80000100a00 */
[----:B------:R-:W-:Y:S04]  /*25030*/  STL.64 [R1+0xb8], R14 ;  /* 0x0000b80e01007387 */ /* 0x000fe80000100a00 */
[----:B------:R-:W0:Y:S04]  /*25040*/  LDSM.16.MT88.4 R12, [R0+UR5+0x4180] ;  /* 0x00418005000c783b */ /* 0x000e280008004200 */
[----:B------:R-:W-:Y:S04]  /*25050*/  STL [R1+0x2114], R0 ;  /* 0x0021140001007387 */ /* 0x000fe80000100800 */
[----:B0-----:R2:W-:Y:S04]  /*25060*/  STL.64 [R1+0x20d0], R14 ;  /* 0x0020d00e01007387 */ /* 0x0015e80000100a00 */
[----:B------:R4:W-:Y:S01]  /*25070*/  STL.64 [R1+0x20c8], R12 ;  /* 0x0020c80c01007387 */ /* 0x0009e20000100a00 */
[----:B---3--:R-:W-:Y:S01]  /*25080*/  HMMA.16816.F32 R16, R20, R4, R16 ;  /* 0x000000041410723c */ /* 0x008fe20000001810 */
[----:B--2---:R-:W-:-:S02]  /*25090*/  IMAD.MOV.U32 R14, RZ, RZ, R7 ;  /* 0x000000ffff0e7224 */ /* 0x004fc400078e0007 */
[----:B------:R-:W-:Y:S02]  /*250a0*/  IMAD.MOV.U32 R15, RZ, RZ, R6 ;  /* 0x000000ffff0f7224 */ /* 0x000fe400078e0006 */
[----:B----4-:R-:W-:-:S14]  /*250b0*/  IMAD.MOV.U32 R13, RZ, RZ, R10 ;  /* 0x000000ffff0d7224 */ /* 0x010fdc00078e000a */
[----:B------:R-:W-:Y:S01]  /*250c0*/  IMAD.MOV.U32 R6, RZ, RZ, R18 ;  /* 0x000000ffff067224 */ /* 0x000fe200078e0012 */
[----:B------:R0:W-:Y:S01]  /*250d0*/  STL [R1+0xa0], R16 ;  /* 0x0000a01001007387 */ /* 0x0001e20000100800 */
[----:B------:R-:W-:Y:S02]  /*250e0*/  IMAD.MOV.U32 R7, RZ, RZ, R19 ;  /* 0x000000ffff077224 */ /* 0x000fe400078e0013 */
[----:B------:R-:W-:Y:S01]  /*250f0*/  IMAD.MOV.U32 R10, RZ, RZ, R17 ;  /* 0x000000ffff0a7224 */ /* 0x000fe200078e0011 */
[----:B------:R-:W2:Y:S04]  /*25100*/  LDL.LU.64 R18, [R1+0x2200] ;  /* 0x0022000001127983 */ /* 0x000ea80000300a00 */
[----:B0-----:R-:W2:Y:S01]  /*25110*/  LDL.LU.64 R16, [R1+0x21f8] ;  /* 0x0021f80001107983 */ /* 0x001ea20000300a00 */
[----:B------:R-:W-:Y:S01]  /*25120*/  IMAD.MOV.U32 R12, RZ, RZ, R11 ;  /* 0x000000ffff0c7224 */ /* 0x000fe200078e000b */
[----:B------:R-:W-:Y:S02]  /*25130*/  HMMA.16816.F32 R20, R20, R8, R24 ;  /* 0x000000081414723c */ /* 0x000fe40000001818 */
[----:B------:R-:W-:Y:S04]  /*25140*/  STL [R1+0x2120], R7 ;  /* 0x0021200701007387 */ /* 0x000fe80000100800 */
[----:B------:R-:W-:Y:S04]  /*25150*/  STL [R1+0x211c], R6 ;  /* 0x00211c0601007387 */ /* 0x000fe80000100800 */
[----:B------:R-:W-:Y:S09]  /*25160*/  STL [R1+0x2118], R10 ;  /* 0x0021180a01007387 */ /* 0x000ff20000100800 */
[----:B------:R-:W-:-:S02]  /*25170*/  IMAD.MOV.U32 R26, RZ, RZ, R22 ;  /* 0x000000ffff1a7224 */ /* 0x000fc400078e0016 */
[----:B------:R-:W-:Y:S02]  /*25180*/  IMAD.MOV.U32 R27, RZ, RZ, R23 ;  /* 0x000000ffff1b7224 */ /* 0x000fe400078e0017 */
[----:B------:R-:W-:Y:S02]  /*25190*/  IMAD.MOV.U32 R24, RZ, RZ, R20 ;  /* 0x000000ffff187224 */ /* 0x000fe400078e0014 */
[----:B------:R-:W-:Y:S01]  /*251a0*/  IMAD.MOV.U32 R25, RZ, RZ, R21 ;  /* 0x000000ffff197224 */ /* 0x000fe200078e0015 */
[----:B------:R-:W-:Y:S04]  /*251b0*/  STL.64 [R1+0x2130], R26 ;  /* 0x0021301a01007387 */ /* 0x000fe80000100a00 */
[----:B------:R0:W-:Y:S01]  /*251c0*/  STL.64 [R1+0x2128], R24 ;  /* 0x0021281801007387 */ /* 0x0001e20000100a00 */
[----:B--2---:R-:W-:-:S15]  /*251d0*/  HMMA.16816.F32 R16, R12, R4, R16 ;  /* 0x000000040c10723c */ /* 0x004fde0000001810 */
[----:B------:R-:W-:-:S04]  /*251e0*/  NOP ;  /* 0x0000000000007918 */ /* 0x000fc80000000000 */
[----:B------:R1:W-:Y:S04]  /*251f0*/  STL [R1+0x74], R17 ;  /* 0x0000741101007387 */ /* 0x0003e80000100800 */
[----:B------:R2:W-:Y:S04]  /*25200*/  STL.64 [R1+0x78], R18 ;  /* 0x0000781201007387 */ /* 0x0005e80000100a00 */
[----:B------:R-:W-:Y:S04]  /*25210*/  STL.64 [R1+0x21c8], R14 ;  /* 0x0021c80e01007387 */ /* 0x000fe80000100a00 */
[----:B------:R-:W-:Y:S04]  /*25220*/  STL.64 [R1+0x21c0], R12 ;  /* 0x0021c00c01007387 */ /* 0x000fe80000100a00 */
[----:B------:R-:W-:Y:S04]  /*25230*/  STL.64 [R1+0x21b8], R4 ;  /* 0x0021b80401007387 */ /* 0x000fe80000100a00 */
[----:B0-----:R-:W3:Y:S04]  /*25240*/  LDL.LU R24, [R1+0x110] ;  /* 0x0001100001187983 */ /* 0x001ee80000300800 */
[----:B------:R-:W3:Y:S01]  /*25250*/  LDL.LU R25, [R1+0x114] ;  /* 0x0001140001197983 */ /* 0x000ee20000300800 */
[----:B------:R-:W-:-:S03]  /*25260*/  IMAD.MOV.U32 R11, RZ, RZ, R16 ;  /* 0x000000ffff0b7224 */ /* 0x000fc600078e0010 */
[----:B------:R-:W4:Y:S04]  /*25270*/  LDL.LU R26, [R1+0x118] ;  /* 0x00011800011a7983 */ /* 0x000f280000300800 */
[----:B------:R-:W4:Y:S01]  /*25280*/  LDL.LU R27, [R1+0x11c] ;  /* 0x00011c00011b7983 */ /* 0x000f220000300800 */
[----:B------:R-:W-:Y:S02]  /*25290*/  IMAD.MOV.U32 R16, RZ, RZ, R3 ;  /* 0x000000ffff107224 */ /* 0x000fe400078e0003 */
[----:B-1----:R-:W-:Y:S01]  /*252a0*/  IMAD.MOV.U32 R17, RZ, RZ, R29 ;  /* 0x000000ffff117224 */ /* 0x002fe200078e001d */
[----:B------:R-:W3:Y:S04]  /*252b0*/  LDL.LU R3, [R1+0x21f0] ;  /* 0x0021f00001037983 */ /* 0x000ee80000300800 */
[----:B------:R-:W3:Y:S01]  /*252c0*/  LDL.LU R29, [R1+0x21ec] ;  /* 0x0021ec00011d7983 */ /* 0x000ee20000300800 */
[----:B--2---:R-:W-:-:S03]  /*252d0*/  IMAD.MOV.U32 R18, RZ, RZ, R2 ;  /* 0x000000ffff127224 */ /* 0x004fc600078e0002 */
[----:B------:R-:W0:Y:S04]  /*252e0*/  LDSM.16.MT88.4 R12, [R28+UR5+0x6000] ;  /* 0x006000051c0c783b */ /* 0x000e280008004200 */
[----:B------:R-:W2:Y:S04]  /*252f0*/  LDL.LU R2, [R1+0x21e8] ;  /* 0x0021e80001027983 */ /* 0x000ea80000300800 */
[----:B------:R-:W2:Y:S04]  /*25300*/  LDL.LU R19, [R1+0xc] ;  /* 0x00000c0001137983 */ /* 0x000ea80000300800 */
[----:B--2---:R3:W-:Y:S04]  /*25310*/  STL.64 [R1+0x2190], R18 ;  /* 0x0021901201007387 */ /* 0x0047e80000100a00 */
[----:B------:R1:W-:Y:S01]  /*25320*/  STL.64 [R1+0x2188], R16 ;  /* 0x0021881001007387 */ /* 0x0003e20000100a00 */
[----:B---3--:R-:W-:-:S03]  /*25330*/  IMAD.MOV.U32 R18, RZ, RZ, R29 ;  /* 0x000000ffff127224 */ /* 0x008fc600078e001d */
[----:B-1----:R-:W2:Y:S01]  /*25340*/  LDL.LU R16, [R1+0x10] ;  /* 0x0000100001107983 */ /* 0x002ea20000300800 */
[----:B------:R-:W-:-:S03]  /*25350*/  IMAD.MOV.U32 R17, RZ, RZ, R3 ;  /* 0x000000ffff117224 */ /* 0x000fc600078e0003 */
[----:B------:R-:W3:Y:S04]  /*25360*/  LDL.LU R3, [R1+0x21e4] ;  /* 0x0021e40001037983 */ /* 0x000ee80000300800 */
[----:B------:R-:W2:Y:S04]  /*25370*/  LDL.LU R29, [R1+0x21e0] ;  /* 0x0021e000011d7983 */ /* 0x000ea80000300800 */
[----:B------:R-:W2:Y:S04]  /*25380*/  LDL.LU R4, [R1+0x60] ;  /* 0x0000600001047983 */ /* 0x000ea80000300800 */
[----:B------:R-:W2:Y:S04]  /*25390*/  LDL.LU R5, [R1+0x64] ;  /* 0x0000640001057983 */ /* 0x000ea80000300800 */
[----:B------:R-:W2:Y:S04]  /*253a0*/  LDL.LU R6, [R1+0x68] ;  /* 0x0000680001067983 */ /* 0x000ea80000300800 */
[----:B------:R-:W2:Y:S04]  /*253b0*/  LDL.LU R7, [R1+0x6c] ;  /* 0x00006c0001077983 */ /* 0x000ea80000300800 */
[----:B----4-:R-:W-:Y:S04]  /*253c0*/  STL.64 [R1+0x2150], R26 ;  /* 0x0021501a01007387 */ /* 0x010fe80000100a00 */
[----:B------:R1:W-:Y:S04]  /*253d0*/  STL.64 [R1+0x2148], R24 ;  /* 0x0021481801007387 */ /* 0x0003e80000100a00 */
[----:B-1----:R-:W4:Y:S04]  /*253e0*/  LDL.LU R24, [R1+0x150] ;  /* 0x0001500001187983 */ /* 0x002f280000300800 */
[----:B------:R-:W4:Y:S01]  /*253f0*/  LDL.LU R25, [R1+0x154] ;  /* 0x0001540001197983 */ /* 0x000f220000300800 */
[----:B---3--:R-:W-:-:S02]  /*25400*/  IMAD.MOV.U32 R27, RZ, RZ, R3 ;  /* 0x000000ffff1b7224 */ /* 0x008fc400078e0003 */
[----:B--2---:R-:W-:Y:S02]  /*25410*/  IMAD.MOV.U32 R26, RZ, RZ, R29 ;  /* 0x000000ffff1a7224 */ /* 0x004fe400078e001d */
[----:B------:R-:W2:Y:S04]  /*25420*/  LDL.LU R29, [R1+0x21dc] ;  /* 0x0021dc00011d7983 */ /* 0x000ea80000300800 */
[----:B------:R-:W3:Y:S04]  /*25430*/  LDL.LU R3, [R1+0x21d8] ;  /* 0x0021d80001037983 */ /* 0x000ee80000300800 */
[----:B------:R-:W-:Y:S04]  /*25440*/  STL.64 [R1+0x2170], R26 ;  /* 0x0021701a01007387 */ /* 0x000fe80000100a00 */
[----:B----4-:R1:W-:Y:S04]  /*25450*/  STL.64 [R1+0x2168], R24 ;  /* 0x0021681801007387 */ /* 0x0103e80000100a00 */
[----:B-1----:R-:W4:Y:S04]  /*25460*/  LDL.LU R24, [R1+0x50] ;  /* 0x0000500001187983 */ /* 0x002f280000300800 */
[----:B------:R-:W4:Y:S04]  /*25470*/  LDL.LU R25, [R1+0x54] ;  /* 0x0000540001197983 */ /* 0x000f280000300800 */
[----:B------:R-:W2:Y:S04]  /*25480*/  LDL.LU R26, [R1+0x58] ;  /* 0x00005800011a7983 */ /* 0x000ea80000300800 */
[----:B------:R-:W2:Y:S04]  /*25490*/  LDL.LU R27, [R1+0x5c] ;  /* 0x00005c00011b7983 */ /* 0x000ea80000300800 */
[----:B--2---:R-:W-:Y:S04]  /*254a0*/  STL.64 [R1+0x2180], R26 ;  /* 0x0021801a01007387 */ /* 0x004fe80000100a00 */
[----:B----4-:R1:W-:Y:S04]  /*254b0*/  STL.64 [R1+0x2178], R24 ;  /* 0x0021781801007387 */ /* 0x0103e80000100a00 */
[----:B-1----:R-:W2:Y:S04]  /*254c0*/  LDL.LU R24, [R1+0x160] ;  /* 0x0001600001187983 */ /* 0x002ea80000300800 */
[----:B------:R-:W2:Y:S01]  /*254d0*/  LDL.LU R25, [R1+0x164] ;  /* 0x0001640001197983 */ /* 0x000ea20000300800 */
[----:B---3--:R-:W-:-:S02]  /*254e0*/  IMAD.MOV.U32 R26, RZ, RZ, R3 ;  /* 0x000000ffff1a7224 */ /* 0x008fc400078e0003 */
[----:B------:R-:W-:Y:S01]  /*254f0*/  IMAD.MOV.U32 R27, RZ, RZ, R29 ;  /* 0x000000ffff1b7224 */ /* 0x000fe200078e001d */
[----:B------:R-:W3:Y:S04]  /*25500*/  LDL.LU R3, [R1+0x21d4] ;  /* 0x0021d40001037983 */ /* 0x000ee80000300800 */
[----:B------:R-:W4:Y:S04]  /*25510*/  LDL.LU R29, [R1+0x21d0] ;  /* 0x0021d000011d7983 */ /* 0x000f280000300800 */
[----:B------:R-:W-:Y:S04]  /*25520*/  STL.64 [R1+0x21a0], R26 ;  /* 0x0021a01a01007387 */ /* 0x000fe80000100a00 */
[----:B--2---:R1:W-:Y:S04]  /*25530*/  STL.64 [R1+0x2198], R24 ;  /* 0x0021981801007387 */ /* 0x0043e80000100a00 */
[----:B-1----:R-:W2:Y:S04]  /*25540*/  LDL.LU R24, [R1+0x170] ;  /* 0x0001700001187983 */ /* 0x002ea80000300800 */
[----:B------:R-:W2:Y:S04]  /*25550*/  LDL.LU R25, [R1+0x174] ;  /* 0x0001740001197983 */ /* 0x000ea80000300800 */
[----:B------:R-:W2:Y:S04]  /*25560*/  LDL.LU R26, [R1+0x178] ;  /* 0x00017800011a7983 */ /* 0x000ea80000300800 */
[----:B------:R-:W2:Y:S01]  /*25570*/  LDL.LU R27, [R1+0x17c] ;  /* 0x00017c00011b7983 */ /* 0x000ea20000300800 */
[----:B0-----:R-:W-:-:S02]  /*25580*/  IMAD.MOV.U32 R22, RZ, RZ, R14 ;  /* 0x000000ffff167224 */ /* 0x001fc400078e000e */
[----:B------:R-:W-:Y:S02]  /*25590*/  IMAD.MOV.U32 R23, RZ, RZ, R15 ;  /* 0x000000ffff177224 */ /* 0x000fe400078e000f */
[----:B------:R-:W-:Y:S02]  /*255a0*/  IMAD.MOV.U32 R20, RZ, RZ, R12 ;  /* 0x000000ffff147224 */ /* 0x000fe400078e000c */
[----:B------:R-:W-:Y:S01]  /*255b0*/  IMAD.MOV.U32 R21, RZ, RZ, R13 ;  /* 0x000000ffff157224 */ /* 0x000fe200078e000d */
[----:B--2---:R-:W-:Y:S04]  /*255c0*/  STL.64 [R1+0x21b0], R26 ;  /* 0x0021b01a01007387 */ /* 0x004fe80000100a00 */
[----:B------:R0:W-:Y:S04]  /*255d0*/  STL.64 [R1+0x21a8], R24 ;  /* 0x0021a81801007387 */ /* 0x0001e80000100a00 */
[----:B0-----:R-:W2:Y:S04]  /*255e0*/  LDL.LU R24, [R1+0x1a0] ;  /* 0x0001a00001187983 */ /* 0x001ea80000300800 */
[----:B------:R-:W2:Y:S04]  /*255f0*/  LDL.LU R25, [R1+0x1a4] ;  /* 0x0001a40001197983 */ /* 0x000ea80000300800 */
[----:B------:R-:W2:Y:S04]  /*25600*/  LDL.LU.64 R14, [R1+0x21c8] ;  /* 0x0021c800010e7983 */ /* 0x000ea80000300a00 */
[----:B------:R-:W2:Y:S02]  /*25610*/  LDL.LU.64 R12, [R1+0x21c0] ;  /* 0x0021c000010c7983 */ /* 0x000ea40000300a00 */
[----:B--2---:R-:W-:-:S15]  /*25620*/  HMMA.16816.F32 R4, R12, R8, R4 ;  /* 0x000000080c04723c */ /* 0x004fde0000001804 */
[----:B------:R-:W-:-:S04]  /*25630*/  NOP ;  /* 0x0000000000007918 */ /* 0x000fc80000000000 */
[----:B------:R-:W-:Y:S02]  /*25640*/  IMAD.MOV.U32 R15, RZ, RZ, R4 ;  /* 0x000000ffff0f7224 */ /* 0x000fe400078e0004 */
[----:B------:R-:W-:Y:S02]  /*25650*/  IMAD.MOV.U32 R14, RZ, RZ, R5 ;  /* 0x000000ffff0e7224 */ /* 0x000fe400078e0005 */
[----:B------:R-:W-:Y:S02]  /*25660*/  IMAD.MOV.U32 R13, RZ, RZ, R6 ;  /* 0x000000ffff0d7224 */ /* 0x000fe400078e0006 */
[----:B------:R-:W-:Y:S02]  /*25670*/  IMAD.MOV.U32 R12, RZ, RZ, R7 ;  /* 0x000000ffff0c7224 */ /* 0x000fe400078e0007 */
[----:B------:R-:W0:Y:S04]  /*25680*/  LDSM.16.MT88.4 R4, [R28+UR5+0x6080] ;  /* 0x006080051c04783b */ /* 0x000e280008004200 */
[----:B------:R0:W-:Y:S04]  /*25690*/  STL.64 [R1+0x20e0], R14 ;  /* 0x0020e00e01007387 */ /* 0x0001e80000100a00 */
[----:B------:R1:W-:Y:S01]  /*256a0*/  STL.64 [R1+0x20d8], R12 ;  /* 0x0020d80c01007387 */ /* 0x0003e20000100a00 */
[----:B0-----:R-:W-:-:S02]  /*256b0*/  IMAD.MOV.U32 R15, RZ, RZ, R4 ;  /* 0x000000ffff0f7224 */ /* 0x001fc400078e0004 */
[----:B------:R-:W-:Y:S02]  /*256c0*/  IMAD.MOV.U32 R14, RZ, RZ, R5 ;  /* 0x000000ffff0e7224 */ /* 0x000fe400078e0005 */
[----:B------:R-:W2:Y:S01]  /*256d0*/  LDL.LU.64 R4, [R1+0x21b8] ;  /* 0x0021b80001047983 */ /* 0x000ea20000300a00 */
[----:B------:R-:W-:Y:S02]  /*256e0*/  IMAD.MOV.U32 R19, RZ, RZ, R2 ;  /* 0x000000ffff137224 */ /* 0x000fe400078e0002 */
[----:B----4-:R-:W-:Y:S02]  /*256f0*/  IMAD.MOV.U32 R26, RZ, RZ, R29 ;  /* 0x000000ffff1a7224 */ /* 0x010fe400078e001d */
[----:B---3--:R-:W-:Y:S02]  /*25700*/  IMAD.MOV.U32 R27, RZ, RZ, R3 ;  /* 0x000000ffff1b7224 */ /* 0x008fe400078e0003 */
[----:B-1----:R-:W-:Y:S02]  /*25710*/  IMAD.MOV.U32 R13, RZ, RZ, R6 ;  /* 0x000000ffff0d7224 */ /* 0x002fe400078e0006 */
[----:B------:R-:W-:-:S03]  /*25720*/  IMAD.MOV.U32 R12, RZ, RZ, R7 ;  /* 0x000000ffff0c7224 */ /* 0x000fc600078e0007 */
[----:B--2---:R-:W-:-:S15]  /*25730*/  HMMA.16816.F32 R24, R16, R4, R24 ;  /* 0x000000041018723c */ /* 0x004fde0000001818 */
[----:B------:R-:W-:-:S04]  /*25740*/  NOP ;  /* 0x0000000000007918 */ /* 0x000fc80000000000 */
[----:B------:R-:W-:Y:S02]  /*25750*/  IMAD.MOV.U32 R10, RZ, RZ, R26 ;  /* 0x000000ffff0a7224 */ /* 0x000fe400078e001a */
[----:B------:R-:W-:Y:S02]  /*25760*/  IMAD.MOV.U32 R0, RZ, RZ, R27 ;  /* 0x000000ffff007224 */ /* 0x000fe400078e001b */
[----:B------:R-:W-:Y:S02]  /*25770*/  IMAD.MOV.U32 R7, RZ, RZ, R24 ;  /* 0x000000ffff077224 */ /* 0x000fe400078e0018 */
[----:B------:R-:W-:Y:S01]  /*25780*/  IMAD.MOV.U32 R6, RZ, RZ, R25 ;  /* 0x000000ffff067224 */ /* 0x000fe200078e0019 */
[----:B------:R-:W2:Y:S04]  /*25790*/  LDL.LU.64 R26, [R1+0x21b0] ;  /* 0x0021b000011a7983 */ /* 0x000ea80000300a00 */
[----:B------:R-:W2:Y:S02]  /*257a0*/  LDL.LU.64 R24, [R1+0x21a8] ;  /* 0x0021a80001187983 */ /* 0x000ea40000300a00 */
        /* <DEDUP_REMOVED lines=34> */
[----:B------:R-:W2:-:S15]  /*259d0*/  LDL.LU R24, [R1+0xf0] ;  /* 0x0000f00001187983 */ /* 0x000e9e0000300800 */
[----:B------:R-:W-:Y:S02]  /*259e0*/  NOP ;  /* 0x0000000000007918 */ /* 0x000fe40000000000 */
[----:B------:R0:W-:Y:S04]  /*259f0*/  STL.64 [R1+0x160], R16 ;  /* 0x0001601001007387 */ /* 0x0001e80000100a00 */
[----:B------:R1:W-:Y:S04]  /*25a00*/  STL.64 [R1+0x168], R18 ;  /* 0x0001681201007387 */ /* 0x0003e80000100a00 */
[----:B------:R-:W2:Y:S04]  /*25a10*/  LDL.LU R25, [R1+0xf4] ;  /* 0x0000f40001197983 */ /* 0x000ea80000300800 */
[----:B------:R-:W2:Y:S04]  /*25a20*/  LDL.LU R26, [R1+0xf8] ;  /* 0x0000f800011a7983 */ /* 0x000ea80000300800 */
[----:B------:R-:W2:Y:S01]  /*25a30*/  LDL.LU R27, [R1+0xfc] ;  /* 0x0000fc00011b7983 */ /* 0x000ea20000300800 */
[----:B0-----:R-:W-:-:S02]  /*25a40*/  IMAD.MOV.U32 R16, RZ, RZ, R15 ;  /* 0x000000ffff107224 */ /* 0x001fc400078e000f */
[----:B-1----:R-:W-:Y:S02]  /*25a50*/  IMAD.MOV.U32 R18, RZ, RZ, R13 ;  /* 0x000000ffff127224 */ /* 0x002fe400078e000d */
[----:B------:R-:W-:Y:S02]  /*25a60*/  IMAD.MOV.U32 R19, RZ, RZ, R12 ;  /* 0x000000ffff137224 */ /* 0x000fe400078e000c */
[----:B------:R-:W-:-:S03]  /*25a70*/  IMAD.MOV.U32 R17, RZ, RZ, R14 ;  /* 0x000000ffff117224 */ /* 0x000fc600078e000e */
[----:B------:R-:W-:Y:S04]  /*25a80*/  STL.64 [R1+0x2078], R18 ;  /* 0x0020781201007387 */ /* 0x000fe80000100a00 */
[----:B------:R0:W-:Y:S02]  /*25a90*/  STL.64 [R1+0x2070], R16 ;  /* 0x0020701001007387 */ /* 0x0001e40000100a00 */
[----:B0-----:R-:W-:Y:S02]  /*25aa0*/  IMAD.MOV.U32 R16, RZ, RZ, R20 ;  /* 0x000000ffff107224 */ /* 0x001fe400078e0014 */
[----:B------:R-:W-:Y:S01]  /*25ab0*/  IMAD.MOV.U32 R17, RZ, RZ, R21 ;  /* 0x000000ffff117224 */ /* 0x000fe200078e0015 */
[----:B------:R-:W3:Y:S04]  /*25ac0*/  LDL.LU R20, [R1+0x2144] ;  /* 0x0021440001147983 */ /* 0x000ee80000300800 */
[----:B------:R-:W3:Y:S01]  /*25ad0*/  LDL.LU R21, [R1+0x2140] ;  /* 0x0021400001157983 */ /* 0x000ee20000300800 */
[----:B------:R-:W-:-:S02]  /*25ae0*/  IMAD.MOV.U32 R18, RZ, RZ, R22 ;  /* 0x000000ffff127224 */ /* 0x000fc400078e0016 */
[----:B------:R-:W-:Y:S01]  /*25af0*/  IMAD.MOV.U32 R19, RZ, RZ, R23 ;  /* 0x000000ffff137224 */ /* 0x000fe200078e0017 */
[----:B------:R-:W3:Y:S04]  /*25b00*/  LDL.LU R22, [R1+0x213c] ;  /* 0x00213c0001167983 */ /* 0x000ee80000300800 */
[----:B------:R-:W3:Y:S04]  /*25b10*/  LDL.LU R23, [R1+0x2138] ;  /* 0x0021380001177983 */ /* 0x000ee80000300800 */
[----:B------:R-:W4:Y:S04]  /*25b20*/  LDL.LU R12, [R1+0xc0] ;  /* 0x0000c000010c7983 */ /* 0x000f280000300800 */
[----:B------:R-:W4:Y:S04]  /*25b30*/  LDL.LU R13, [R1+0xc4] ;  /* 0x0000c400010d7983 */ /* 0x000f280000300800 */
[----:B------:R-:W2:Y:S04]  /*25b40*/  LDL.LU R14, [R1+0xc8] ;  /* 0x0000c800010e7983 */ /* 0x000ea80000300800 */
[----:B------:R-:W2:Y:S04]  /*25b50*/  LDL.LU R15, [R1+0xcc] ;  /* 0x0000cc00010f7983 */ /* 0x000ea80000300800 */
[----:B--2---:R-:W-:Y:S04]  /*25b60*/  STL.64 [R1+0x20f0], R14 ;  /* 0x0020f00e01007387 */ /* 0x004fe80000100a00 */
[----:B----4-:R0:W-:Y:S04]  /*25b70*/  STL.64 [R1+0x20e8], R12 ;  /* 0x0020e80c01007387 */ /* 0x0101e80000100a00 */
[----:B0-----:R-:W2:Y:S04]  /*25b80*/  LDL.LU R12, [R1+0xe0] ;  /* 0x0000e000010c7983 */ /* 0x001ea80000300800 */
[----:B------:R-:W2:Y:S04]  /*25b90*/  LDL.LU R13, [R1+0xe4] ;  /* 0x0000e400010d7983 */ /* 0x000ea80000300800 */
[----:B------:R-:W2:Y:S04]  /*25ba0*/  LDL.LU R14, [R1+0xe8] ;  /* 0x0000e800010e7983 */ /* 0x000ea80000300800 */
[----:B------:R-:W2:Y:S04]  /*25bb0*/  LDL.LU R15, [R1+0xec] ;  /* 0x0000ec00010f7983 */ /* 0x000ea80000300800 */
[----:B------:R-:W-:Y:S04]  /*25bc0*/  STL.64 [R1+0x20b0], R18 ;  /* 0x0020b01201007387 */ /* 0x000fe80000100a00 */
[----:B------:R0:W-:Y:S04]  /*25bd0*/  STL.64 [R1+0x20a8], R16 ;  /* 0x0020a81001007387 */ /* 0x0001e80000100a00 */
[----:B0-----:R-:W3:Y:S04]  /*25be0*/  LDL.LU R16, [R1+0x100] ;  /* 0x0001000001107983 */ /* 0x001ee80000300800 */
[----:B------:R-:W3:Y:S04]  /*25bf0*/  LDL.LU R17, [R1+0x104] ;  /* 0x0001040001117983 */ /* 0x000ee80000300800 */
[----:B------:R-:W3:Y:S04]  /*25c00*/  LDL.LU R18, [R1+0x108] ;  /* 0x0001080001127983 */ /* 0x000ee80000300800 */
[----:B------:R-:W3:Y:S02]  /*25c10*/  LDL.LU R19, [R1+0x10c] ;  /* 0x00010c0001137983 */ /* 0x000ee40000300800 */
[----:B---3--:R-:W-:-:S15]  /*25c20*/  HMMA.16816.F32 R16, R20, R4, R16 ;  /* 0x000000041410723c */ /* 0x008fde0000001810 */
[----:B------:R-:W-:-:S04]  /*25c30*/  NOP ;  /* 0x0000000000007918 */ /* 0x000fc80000000000 */
[----:B------:R0:W-:Y:S04]  /*25c40*/  STL.64 [R1+0x150], R16 ;  /* 0x0001501001007387 */ /* 0x0001e80000100a00 */
[----:B------:R1:W-:Y:S04]  /*25c50*/  STL.64 [R1+0x158], R18 ;  /* 0x0001581201007387 */ /* 0x0003e80000100a00 */
[----:B0-----:R-:W3:Y:S04]  /*25c60*/  LDL.LU R16, [R1+0xb0] ;  /* 0x0000b00001107983 */ /* 0x001ee80000300800 */
[----:B------:R-:W3:Y:S04]  /*25c70*/  LDL.LU R17, [R1+0xb4] ;  /* 0x0000b40001117983 */ /* 0x000ee80000300800 */
[----:B-1----:R-:W4:Y:S04]  /*25c80*/  LDL.LU R18, [R1+0xb8] ;  /* 0x0000b80001127983 */ /* 0x002f280000300800 */
[----:B------:R-:W4:Y:S01]  /*25c90*/  LDL.LU R19, [R1+0xbc] ;  /* 0x0000bc0001137983 */ /* 0x000f220000300800 */
[----:B------:R-:W-:Y:S03]  /*25ca0*/  HMMA.16816.F32 R20, R20, R8, R24 ;  /* 0x000000081414723c */ /* 0x000fe60000001818 */
[----:B----4-:R-:W-:Y:S04]  /*25cb0*/  STL.64 [R1+0x20c0], R18 ;  /* 0x0020c01201007387 */ /* 0x010fe80000100a00 */
[----:B---3--:R0:W-:Y:S04]  /*25cc0*/  STL.64 [R1+0x20b8], R16 ;  /* 0x0020b81001007387 */ /* 0x0081e80000100a00 */
[----:B0-----:R-:W3:Y:S04]  /*25cd0*/  LDL.LU R16, [R1+0xd0] ;  /* 0x0000d00001107983 */ /* 0x001ee80000300800 */
[----:B------:R-:W3:Y:S04]  /*25ce0*/  LDL.LU R17, [R1+0xd4] ;  /* 0x0000d40001117983 */ /* 0x000ee80000300800 */
[----:B------:R-:W3:Y:S04]  /*25cf0*/  LDL.LU R18, [R1+0xd8] ;  /* 0x0000d80001127983 */ /* 0x000ee80000300800 */
[----:B------:R-:W3:Y:S04]  /*25d00*/  LDL.LU R19, [R1+0xdc] ;  /* 0x0000dc0001137983 */ /* 0x000ee80000300800 */
[----:B------:R-:W4:Y:S04]  /*25d10*/  LDL.LU.64 R26, [R1+0x2130] ;  /* 0x00213000011a7983 */ /* 0x000f280000300a00 */
[----:B------:R-:W2:Y:S04]  /*25d20*/  LDL.LU.64 R24, [R1+0x2128] ;  /* 0x0021280001187983 */ /* 0x000ea80000300a00 */
[----:B------:R0:W-:Y:S04]  /*25d30*/  STL.64 [R1+0x180], R20 ;  /* 0x0001801401007387 */ /* 0x0001e80000100a00 */
[----:B------:R1:W-:Y:S01]  /*25d40*/  STL.64 [R1+0x188], R22 ;  /* 0x0001881601007387 */ /* 0x0003e20000100a00 */
[----:B0-----:R-:W-:-:S02]  /*25d50*/  IMAD.MOV.U32 R20, RZ, RZ, R7 ;  /* 0x000000ffff147224 */ /* 0x001fc400078e0007 */
[----:B-1----:R-:W-:Y:S02]  /*25d60*/  IMAD.MOV.U32 R22, RZ, RZ, R10 ;  /* 0x000000ffff167224 */ /* 0x002fe400078e000a */
[----:B------:R-:W-:Y:S01]  /*25d70*/  IMAD.MOV.U32 R23, RZ, RZ, R0 ;  /* 0x000000ffff177224 */ /* 0x000fe200078e0000 */
[----:B------:R-:W3:Y:S01]  /*25d80*/  LDL.LU R7, [R1+0x2120] ;  /* 0x0021200001077983 */ /* 0x000ee20000300800 */
[----:B------:R-:W-:-:S03]  /*25d90*/  IMAD.MOV.U32 R21, RZ, RZ, R6 ;  /* 0x000000ffff157224 */ /* 0x000fc600078e0006 */
[----:B------:R-:W3:Y:S04]  /*25da0*/  LDL.LU R6, [R1+0x211c] ;  /* 0x00211c0001067983 */ /* 0x000ee80000300800 */
[----:B------:R-:W3:Y:S04]  /*25db0*/  LDL.LU R10, [R1+0x2118] ;  /* 0x00211800010a7983 */ /* 0x000ee80000300800 */
[----:B------:R-:W3:Y:S04]  /*25dc0*/  LDL.LU R0, [R1+0x2114] ;  /* 0x0021140001007983 */ /* 0x000ee80000300800 */
[----:B------:R-:W-:Y:S04]  /*25dd0*/  STL.64 [R1+0x2088], R22 ;  /* 0x0020881601007387 */ /* 0x000fe80000100a00 */
[----:B------:R2:W-:Y:S02]  /*25de0*/  STL.64 [R1+0x2080], R20 ;  /* 0x0020801401007387 */ /* 0x0005e40000100a00 */
[----:B--2---:R-:W-:-:S02]  /*25df0*/  IMAD.MOV.U32 R20, RZ, RZ, R24 ;  /* 0x000000ffff147224 */ /* 0x004fc400078e0018 */
[----:B------:R-:W-:Y:S01]  /*25e00*/  IMAD.MOV.U32 R21, RZ, RZ, R25 ;  /* 0x000000ffff157224 */ /* 0x000fe200078e0019 */
[----:B------:R-:W2:Y:S04]  /*25e10*/  LDL.LU R24, [R1+0x2110] ;  /* 0x0021100001187983 */ /* 0x000ea80000300800 */
[----:B------:R-:W2:Y:S01]  /*25e20*/  LDL.LU R25, [R1+0x210c] ;  /* 0x00210c0001197983 */ /* 0x000ea20000300800 */
[----:B----4-:R-:W-:Y:S02]  /*25e30*/  IMAD.MOV.U32 R22, RZ, RZ, R26 ;  /* 0x000000ffff167224 */ /* 0x010fe400078e001a */
[----:B------:R-:W-:Y:S01]  /*25e40*/  IMAD.MOV.U32 R23, RZ, RZ, R27 ;  /* 0x000000ffff177224 */ /* 0x000fe200078e001b */
[----:B------:R-:W2:Y:S04]  /*25e50*/  LDL.LU R26, [R1+0x2108] ;  /* 0x00210800011a7983 */ /* 0x000ea80000300800 */
[----:B------:R-:W2:Y:S04]  /*25e60*/  LDL.LU R27, [R1+0x2104] ;  /* 0x00210400011b7983 */ /* 0x000ea80000300800 */
[----:B------:R3:W-:Y:S04]  /*25e70*/  STL.64 [R1+0x2098], R22 ;  /* 0x0020981601007387 */ /* 0x0007e80000100a00 */
[----:B------:R0:W-:Y:S01]  /*25e80*/  STL.64 [R1+0x2090], R20 ;  /* 0x0020901401007387 */ /* 0x0001e20000100a00 */
[----:B---3--:R-:W-:-:S03]  /*25e90*/  IMAD.MOV.U32 R22, RZ, RZ, R6 ;  /* 0x000000ffff167224 */ /* 0x008fc600078e0006 */
[----:B0-----:R-:W3:Y:S01]  /*25ea0*/  LDL.LU R20, [R1+0xa0] ;  /* 0x0000a00001147983 */ /* 0x001ee20000300800 */
[----:B------:R-:W-:-:S03]  /*25eb0*/  IMAD.MOV.U32 R21, RZ, RZ, R10 ;  /* 0x000000ffff157224 */ /* 0x000fc600078e000a */
[----:B------:R-:W4:Y:S04]  /*25ec0*/  LDL.LU R10, [R1+0x2100] ;  /* 0x00210000010a7983 */ /* 0x000f280000300800 */
[----:B------:R-:W3:Y:S01]  /*25ed0*/  LDL.LU R6, [R1+0x20fc] ;  /* 0x0020fc0001067983 */ /* 0x000ee20000300800 */
[----:B------:R-:W-:-:S03]  /*25ee0*/  IMAD.MOV.U32 R23, RZ, RZ, R7 ;  /* 0x000000ffff177224 */ /* 0x000fc600078e0007 */
[----:B------:R-:W3:Y:S01]  /*25ef0*/  LDL.LU R7, [R1+0x20f8] ;  /* 0x0020f80001077983 */ /* 0x000ee20000300800 */
        /* <DEDUP_REMOVED lines=8> */
[----:B------:R-:W3:-:S13]  /*25f80*/  LDL.LU.64 R12, [R1+0x20d8] ;  /* 0x0020d800010c7983 */ /* 0x000eda0000300a00 */
[----:B------:R2:W-:Y:S04]  /*25f90*/  STL.64 [R1+0x170], R24 ;  /* 0x0001701801007387 */ /* 0x0005e80000100a00 */
[----:B------:R3:W-:Y:S01]  /*25fa0*/  STL.64 [R1+0x178], R26 ;  /* 0x0001781a01007387 */ /* 0x0007e20000100a00 */
[----:B--2---:R-:W-:Y:S02]  /*25fb0*/  IMAD.MOV.U32 R24, RZ, RZ, R15 ;  /* 0x000000ffff187224 */ /* 0x004fe400078e000f */
[----:B------:R-:W-:Y:S02]  /*25fc0*/  IMAD.MOV.U32 R25, RZ, RZ, R14 ;  /* 0x000000ffff197224 */ /* 0x000fe400078e000e */
[----:B---3--:R-:W-:Y:S02]  /*25fd0*/  IMAD.MOV.U32 R26, RZ, RZ, R13 ;  /* 0x000000ffff1a7224 */ /* 0x008fe400078e000d */
[----:B------:R-:W-:-:S02]  /*25fe0*/  IMAD.MOV.U32 R27, RZ, RZ, R12 ;  /* 0x000000ffff1b7224 */ /* 0x000fc400078e000c */
[----:B------:R-:W0:Y:S04]  /*25ff0*/  LDSM.16.MT88.4 R12, [R28+UR5+0x6180] ;  /* 0x006180051c0c783b */ /* 0x000e280008004200 */
[----:B0-----:R-:W-:Y:S04]  /*26000*/  STL.64 [R1+0x20], R12 ;  /* 0x0000200c01007387 */ /* 0x001fe80000100a00 */
[----:B------:R-:W-:Y:S04]  /*26010*/  STL.64 [R1+0x28], R14 ;  /* 0x0000280e01007387 */ /* 0x000fe80000100a00 */
[----:B------:R-:W0:Y:S04]  /*26020*/  LDSM.16.MT88.4 R12, [R0+UR5+0x6000] ;  /* 0x00600005000c783b */ /* 0x000e280008004200 */
[----:B0-----:R-:W-:Y:S04]  /*26030*/  STL.64 [R1+0x10], R12 ;  /* 0x0000100c01007387 */ /* 0x001fe80000100a00 */
[----:B------:R0:W-:Y:S04]  /*26040*/  STL.64 [R1+0x18], R14 ;  /* 0x0000180e01007387 */ /* 0x0001e80000100a00 */
[----:B0-----:R-:W2:Y:S04]  /*26050*/  LDL.LU.64 R14, [R1+0x20d0] ;  /* 0x0020d000010e7983 */ /* 0x001ea80000300a00 */
[----:B------:R-:W2:Y:S02]  /*26060*/  LDL.LU.64 R12, [R1+0x20c8] ;  /* 0x0020c800010c7983 */ /* 0x000ea40000300a00 */
        /* <DEDUP_REMOVED lines=10> */
[----:B0-----:R-:W2:Y:S02]  /*26110*/  LDL.LU.64 R16, [R1+0x20b8] ;  /* 0x0020b80001107983 */ /* 0x001ea40000300a00 */
[----:B--2---:R-:W-:Y:S02]  /*26120*/  HMMA.16816.F32 R12, R12, R8, R16 ;  /* 0x000000080c0c723c */ /* 0x004fe40000001810 */
[----:B------:R-:W2:Y:S04]  /*26130*/  LDL.LU.64 R18, [R1+0x20b0] ;  /* 0x0020b00001127983 */ /* 0x000ea80000300a00 */
[----:B------:R-:W2:-:S13]  /*26140*/  LDL.LU.64 R16, [R1+0x20a8] ;  /* 0x0020a80001107983 */ /* 0x000e9a0000300a00 */
[----:B------:R0:W-:Y:S04]  /*26150*/  STL.64 [R1+0x1b0], R12 ;  /* 0x0001b00c01007387 */ /* 0x0001e80000100a00 */
[----:B------:R1:W-:Y:S01]  /*26160*/  STL.64 [R1+0x1b8], R14 ;  /* 0x0001b80e01007387 */ /* 0x0003e20000100a00 */
[----:B0-----:R-:W-:-:S03]  /*26170*/  IMAD.MOV.U32 R12, RZ, RZ, R11 ;  /* 0x000000ffff0c7224 */ /* 0x001fc600078e000b */
[----:B------:R-:W4:Y:S04]  /*26180*/  LDL.LU R11, [R1+0x20a0] ;  /* 0x0020a000010b7983 */ /* 0x000f280000300800 */
[----:B------:R-:W3:Y:S04]  /*26190*/  LDL.LU R13, [R1+0x74] ;  /* 0x00007400010d7983 */ /* 0x000ee80000300800 */
[----:B-1----:R-:W3:Y:S04]  /*261a0*/  LDL.LU R14, [R1+0x78] ;  /* 0x00007800010e7983 */ /* 0x002ee80000300800 */
[----:B------:R-:W3:Y:S01]  /*261b0*/  LDL.LU R15, [R1+0x7c] ;  /* 0x00007c00010f7983 */ /* 0x000ee20000300800 */
[----:B--2---:R-:W-:-:S15]  /*261c0*/  HMMA.16816.F32 R20, R16, R6, R20 ;  /* 0x000000061014723c */ /* 0x004fde0000001814 */
[----:B------:R-:W-:-:S04]  /*261d0*/  NOP ;  /* 0x0000000000007918 */ /* 0x000fc80000000000 */
[----:B------:R-:W-:Y:S04]  /*261e0*/  STL.64 [R1+0x1a0], R20 ;  /* 0x0001a01401007387 */ /* 0x000fe80000100a00 */
[----:B------:R0:W-:Y:S04]  /*261f0*/  STL.64 [R1+0x1a8], R22 ;  /* 0x0001a81601007387 */ /* 0x0001e80000100a00 */
[----:B0-----:R-:W4:Y:S04]  /*26200*/  LDL.LU.64 R22, [R1+0x2098] ;  /* 0x0020980001167983 */ /* 0x001f280000300a00 */
[----:B------:R-:W4:Y:S02]  /*26210*/  LDL.LU.64 R20, [R1+0x2090] ;  /* 0x0020900001147983 */ /* 0x000f240000300a00 */
[----:B----4-:R-:W-:Y:S02]  /*26220*/  HMMA.16816.F32 R16, R16, R10, R20 ;  /* 0x0000000a1010723c */ /* 0x010fe40000001814 */
[----:B------:R-:W2:Y:S04]  /*26230*/  LDL.LU.64 R22, [R1+0x2088] ;  /* 0x0020880001167983 */ /* 0x000ea80000300a00 */
[----:B------:R-:W2:-:S13]  /*26240*/  LDL.LU.64 R20, [R1+0x2080] ;  /* 0x0020800001147983 */ /* 0x000e9a0000300a00 */
[----:B------:R-:W-:Y:S04]  /*26250*/  STL.64 [R1+0x130], R16 ;  /* 0x0001301001007387 */ /* 0x000fe80000100a00 */
[----:B------:R0:W-:Y:S04]  /*26260*/  STL.64 [R1+0x138], R18 ;  /* 0x0001381201007387 */ /* 0x0001e80000100a00 */
[----:B0-----:R-:W3:Y:S04]  /*26270*/  LDL.LU.64 R18, [R1+0x2078] ;  /* 0x0020780001127983 */ /* 0x001ee80000300a00 */
[----:B------:R-:W3:Y:S02]  /*26280*/  LDL.LU.64 R16, [R1+0x2070] ;  /* 0x0020700001107983 */ /* 0x000ee40000300a00 */
[----:B---3--:R-:W-:-:S15]  /*26290*/  HMMA.16816.F32 R12, R16, R6, R12 ;  /* 0x00000006100c723c */ /* 0x008fde000000180c */
[----:B------:R-:W-:-:S04]  /*262a0*/  NOP ;  /* 0x0000000000007918 */ /* 0x000fc80000000000 */
[----:B------:R-:W-:Y:S04]  /*262b0*/  STL.64 [R1+0x120], R12 ;  /* 0x0001200c01007387 */ /* 0x000fe80000100a00 */
[----:B------:R-:W-:Y:S04]  /*262c0*/  STL.64 [R1+0x128], R14 ;  /* 0x0001280e01007387 */ /* 0x000fe80000100a00 */
[----:B------:R-:W0:Y:S04]  /*262d0*/  LDSM.16.MT88.4 R12, [R0+UR5+0x6100] ;  /* 0x00610005000c783b */ /* 0x000e280008004200 */
[----:B0-----:R-:W-:Y:S04]  /*262e0*/  STL.64 [R1+0x1fe0], R14 ;  /* 0x001fe00e01007387 */ /* 0x001fe80000100a00 */
[----:B------:R0:W-:Y:S02]  /*262f0*/  STL.64 [R1+0x1fd8], R12 ;  /* 0x001fd80c01007387 */ /* 0x0001e40000100a00 */
[----:B0-----:R-:W-:Y:S02]  /*26300*/  HMMA.16816.F32 R12, R16, R10, R24 ;  /* 0x0000000a100c723c */ /* 0x001fe40000001818 */
[----:B------:R-:W0:Y:S04]  /*26310*/  LDSM.16.MT88.4 R16, [R0+UR5+0x6180] ;  /* 0x006180050010783b */ /* 0x000e280008004200 */
[----:B0-----:R-:W-:-:S13]  /*26320*/  STL.64 [R1+0x1fd0], R18 ;  /* 0x001fd01201007387 */ /* 0x001fda0000100a00 */
[----:B------:R-:W-:Y:S04]  /*26330*/  STL.64 [R1+0x100], R12 ;  /* 0x0001000c01007387 */ /* 0x000fe80000100a00 */
[----:B------:R-:W-:Y:S04]  /*26340*/  STL.64 [R1+0x108], R14 ;  /* 0x0001080e01007387 */ /* 0x000fe80000100a00 */
[----:B------:R0:W-:Y:S01]  /*26350*/  STL.64 [R1+0x1fc8], R16 ;  /* 0x001fc81001007387 */ /* 0x0001e20000100a00 */
[----:B------:R-:W1:Y:S03]  /*26360*/  S2R R27, SR_TID.X ;  /* 0x00000000001b7919 */ /* 0x000e660000002100 */
[----:B------:R-:W3:Y:S04]  /*26370*/  LDSM.16.MT88.4 R12, [R28+UR5+0x8000] ;  /* 0x008000051c0c783b */ /* 0x000ee80008004200 */
[----:B0-----:R-:W2:Y:S04]  /*26380*/  LDL.LU R16, [R1+0x50] ;  /* 0x0000500001107983 */ /* 0x001ea80000300800 */
[----:B------:R-:W2:Y:S01]  /*26390*/  LDL.LU R17, [R1+0x54] ;  /* 0x0000540001117983 */ /* 0x000ea20000300800 */
[----:B------:R-:W-:-:S02]  /*263a0*/  IMAD.MOV.U32 R19, RZ, RZ, R29 ;  /* 0x000000ffff137224 */ /* 0x000fc400078e001d */
[----:B------:R-:W0:Y:S01]  /*263b0*/  S2R R29, SR_TID.X ;  /* 0x00000000001d7919 */ /* 0x000e220000002100 */
[----:B------:R-:W-:Y:S02]  /*263c0*/  IMAD.MOV.U32 R18, RZ, RZ, R2 ;  /* 0x000000ffff127224 */ /* 0x000fe400078e0002 */
[----:B------:R-:W4:Y:S01]  /*263d0*/  LDL.LU R2, [R1+0x206c] ;  /* 0x00206c0001027983 */ /* 0x000f220000300800 */
[----:B-1----:R-:W-:-:S05]  /*263e0*/  LOP3.LUT R27, R27, 0x7, RZ, 0xc0, !PT ;  /* 0x000000071b1b7812 */ /* 0x002fca00078ec0ff */
[----:B------:R-:W-:Y:S02]  /*263f0*/  IMAD R27, R27, 0x110, RZ ;  /* 0x000001101b1b7824 */ /* 0x000fe400078e02ff */
[----:B0-----:R-:W-:Y:S01]  /*26400*/  IMAD.SHL.U32 R29, R29, 0x2, RZ ;  /* 0x000000021d1d7824 */ /* 0x001fe200078e00ff */
[----:B---3--:R0:W-:Y:S04]  /*26410*/  STL.64 [R1+0x40], R12 ;  /* 0x0000400c01007387 */ /* 0x0081e80000100a00 */
[----:B------:R-:W-:Y:S01]  /*26420*/  LOP3.LUT R27, R27, 0x30, R29, 0x78, !PT ;  /* 0x000000301b1b7812 */ /* 0x000fe200078e781d */
[----:B0-----:R-:W-:Y:S01]  /*26430*/  IMAD.MOV.U32 R12, RZ, RZ, R3 ;  /* 0x000000ffff0c7224 */ /* 0x001fe200078e0003 */
[----:B--2---:R-:W-:-:S15]  /*26440*/  HMMA.16816.F32 R20, R16, R6, R20 ;  /* 0x000000061014723c */ /* 0x004fde0000001814 */
[----:B------:R-:W-:-:S04]  /*26450*/  NOP ;  /* 0x0000000000007918 */ /* 0x000fc80000000000 */
[----:B------:R-:W-:Y:S04]  /*26460*/  STL.64 [R1+0xb0], R20 ;  /* 0x0000b01401007387 */ /* 0x000fe80000100a00 */
[----:B------:R-:W-:Y:S04]  /*26470*/  STL.64 [R1+0xb8], R22 ;  /* 0x0000b81601007387 */ /* 0x000fe80000100a00 */
[----:B------:R-:W0:Y:S04]  /*26480*/  LDSM.16.M88.4 R20, [R27+UR5+0x10080] ;  /* 0x010080051b14783b */ /* 0x000e280008000200 */
[----:B------:R1:W-:Y:S01]  /*26490*/  STL [R1+0x48], R14 ;  /* 0x0000480e01007387 */ /* 0x0003e20000100800 */
[----:B------:R-:W-:-:S03]  /*264a0*/  IMAD.MOV.U32 R29, RZ, RZ, R15 ;  /* 0x000000ffff1d7224 */ /* 0x000fc600078e000f */
[----:B------:R-:W2:Y:S04]  /*264b0*/  LDSM.16.M88.4 R24, [R27+UR5+0x10880] ;  /* 0x010880051b18783b */ /* 0x000ea80008000200 */
[----:B0-----:R-:W-:Y:S04]  /*264c0*/  STL [R1+0x1e5c], R22 ;  /* 0x001e5c1601007387 */ /* 0x001fe80000100800 */
[----:B------:R-:W-:Y:S04]  /*264d0*/  STL [R1+0x1e58], R23 ;  /* 0x001e581701007387 */ /* 0x000fe80000100800 */
[----:B------:R-:W3:Y:S04]  /*264e0*/  LDL.LU R3, [R1+0x2068] ;  /* 0x0020680001037983 */ /* 0x000ee80000300800 */
[----:B------:R-:W2:Y:S01]  /*264f0*/  LDL.LU R13, [R1+0x4] ;  /* 0x00000400010d7983 */ /* 0x000ea20000300800 */
[----:B-1----:R-:W-:-:S02]  /*26500*/  IMAD.MOV.U32 R14, RZ, RZ, R5 ;  /* 0x000000ffff0e7224 */ /* 0x002fc400078e0005 */
[----:B------:R-:W-:-:S05]  /*26510*/  IMAD.MOV.U32 R15, RZ, RZ, R4 ;  /* 0x000000ffff0f7224 */ /* 0x000fca00078e0004 */
[----:B------:R-:W-:Y:S04]  /*26520*/  STL.64 [R1+0x2010], R14 ;  /* 0x0020100e01007387 */ /* 0x000fe80000100a00 */
[----:B--2---:R0:W-:Y:S04]  /*26530*/  STL.64 [R1+0x2008], R12 ;  /* 0x0020080c01007387 */ /* 0x0041e80000100a00 */
[----:B0-----:R-:W2:Y:S04]  /*26540*/  LDL.LU R12, [R1+0x1d0] ;  /* 0x0001d000010c7983 */ /* 0x001ea80000300800 */
[----:B------:R-:W2:Y:S04]  /*26550*/  LDL.LU R13, [R1+0x1d4] ;  /* 0x0001d400010d7983 */ /* 0x000ea80000300800 */
[----:B------:R-:W-:Y:S04]  /*26560*/  STL [R1+0x1fc4], R24 ;  /* 0x001fc41801007387 */ /* 0x000fe80000100800 */
[----:B------:R-:W-:Y:S04]  /*26570*/  STL [R1+0x1fc0], R25 ;  /* 0x001fc01901007387 */ /* 0x000fe80000100800 */
[----:B------:R-:W-:Y:S04]  /*26580*/  STL [R1+0x1f14], R26 ;  /* 0x001f141a01007387 */ /* 0x000fe80000100800 */
[----:B------:R-:W-:Y:S04]  /*26590*/  STL [R1+0x1f10], R27 ;  /* 0x001f101b01007387 */ /* 0x000fe80000100800 */
[----:B------:R-:W0:Y:S01]  /*265a0*/  LDSM.16.MT88.4 R24, [R28+UR5+0x8080] ;  /* 0x008080051c18783b */ /* 0x000e220008004200 */
[----:B---3--:R-:W-:-:S02]  /*265b0*/  IMAD.MOV.U32 R14, RZ, RZ, R3 ;  /* 0x000000ffff0e7224 */ /* 0x008fc400078e0003 */
[----:B----4-:R-:W-:Y:S02]  /*265c0*/  IMAD.MOV.U32 R15, RZ, RZ, R2 ;  /* 0x000000ffff0f7224 */ /* 0x010fe400078e0002 */
[----:B0-----:R-:W-:Y:S02]  /*265d0*/  IMAD.MOV.U32 R23, RZ, RZ, R24 ;  /* 0x000000ffff177224 */ /* 0x001fe400078e0018 */
[----:B------:R-:W-:-:S05]  /*265e0*/  IMAD.MOV.U32 R22, RZ, RZ, R25 ;  /* 0x000000ffff167224 */ /* 0x000fca00078e0019 */
[----:B------:R-:W-:Y:S04]  /*265f0*/  STL.64 [R1+0x1fa8], R22 ;  /* 0x001fa81601007387 */ /* 0x000fe80000100a00 */
[----:B------:R-:W-:Y:S04]  /*26600*/  STL.64 [R1+0x1fa0], R20 ;  /* 0x001fa01401007387 */ /* 0x000fe80000100a00 */
[----:B------:R-:W0:Y:S01]  /*26610*/  LDSM.16.MT88.4 R20, [R28+UR5+0x8100] ;  /* 0x008100051c14783b */ /* 0x000e220008004200 */
[----:B--2---:R-:W-:Y:S03]  /*26620*/  HMMA.16816.F32 R16, R16, R10, R12 ;  /* 0x0000000a1010723c */ /* 0x004fe6000000180c */
[----:B------:R-:W2:-:S15]  /*26630*/  LDL.LU R12, [R1+0x10] ;  /* 0x00001000010c7983 */ /* 0x000e9e0000300800 */
[----:B------:R-:W-:Y:S01]  /*26640*/  NOP ;  /* 0x0000000000007918 */ /* 0x000fe20000000000 */
[----:B------:R1:W-:Y:S04]  /*26650*/  STL.64 [R1+0xf0], R16 ;  /* 0x0000f01001007387 */ /* 0x0003e80000100a00 */
[----:B------:R3:W-:Y:S04]  /*26660*/  STL.64 [R1+0xf8], R18 ;  /* 0x0000f81201007387 */ /* 0x0007e80000100a00 */
[----:B------:R-:W2:Y:S04]  /*26670*/  LDL.LU R13, [R1+0x14] ;  /* 0x00001400010d7983 */ /* 0x000ea80000300800 */
[----:B------:R-:W4:Y:S04]  /*26680*/  LDL.LU R14, [R1+0x18] ;  /* 0x00001800010e7983 */ /* 0x000f280000300800 */
[----:B------:R-:W4:Y:S04]  /*26690*/  LDL.LU R15, [R1+0x1c] ;  /* 0x00001c00010f7983 */ /* 0x000f280000300800 */
[----:B----4-:R-:W-:Y:S04]  /*266a0*/  STL.64 [R1+0x2040], R14 ;  /* 0x0020400e01007387 */ /* 0x010fe80000100a00 */
[----:B--2---:R2:W-:Y:S04]  /*266b0*/  STL.64 [R1+0x2038], R12 ;  /* 0x0020380c01007387 */ /* 0x0045e80000100a00 */
[----:B-1----:R-:W4:Y:S04]  /*266c0*/  LDL.LU R16, [R1+0x1f0] ;  /* 0x0001f00001107983 */ /* 0x002f280000300800 */
[----:B------:R-:W4:Y:S04]  /*266d0*/  LDL.LU R17, [R1+0x1f4] ;  /* 0x0001f40001117983 */ /* 0x000f280000300800 */
[----:B---3--:R-:W3:Y:S04]  /*266e0*/  LDL.LU R18, [R1+0x1f8] ;  /* 0x0001f80001127983 */ /* 0x008ee80000300800 */
[----:B------:R-:W3:Y:S04]  /*266f0*/  LDL.LU R19, [R1+0x1fc] ;  /* 0x0001fc0001137983 */ /* 0x000ee80000300800 */
[----:B--2---:R-:W2:Y:S04]  /*26700*/  LDL.LU R12, [R1+0x20] ;  /* 0x00002000010c7983 */ /* 0x004ea80000300800 */
[----:B------:R-:W2:Y:S04]  /*26710*/  LDL.LU R13, [R1+0x24] ;  /* 0x00002400010d7983 */ /* 0x000ea80000300800 */
[----:B------:R-:W2:Y:S04]  /*26720*/  LDL.LU R14, [R1+0x28] ;  /* 0x00002800010e7983 */ /* 0x000ea80000300800 */
[----:B------:R-:W2:Y:S04]  /*26730*/  LDL.LU R15, [R1+0x2c] ;  /* 0x00002c00010f7983 */ /* 0x000ea80000300800 */
[----:B---3--:R-:W-:Y:S04]  /*26740*/  STL.64 [R1+0x1ff0], R18 ;  /* 0x001ff01201007387 */ /* 0x008fe80000100a00 */
[----:B----4-:R1:W-:Y:S04]  /*26750*/  STL.64 [R1+0x1fe8], R16 ;  /* 0x001fe81001007387 */ /* 0x0103e80000100a00 */
[----:B-1----:R-:W3:Y:S04]  /*26760*/  LDL.LU R16, [R1+0x180] ;  /* 0x0001800001107983 */ /* 0x002ee80000300800 */
[----:B------:R-:W3:Y:S04]  /*26770*/  LDL.LU R17, [R1+0x184] ;  /* 0x0001840001117983 */ /* 0x000ee80000300800 */
[----:B------:R-:W4:Y:S04]  /*26780*/  LDL.LU R18, [R1+0x188] ;  /* 0x0001880001127983 */ /* 0x000f280000300800 */
[----:B------:R-:W4:Y:S04]  /*26790*/  LDL.LU R19, [R1+0x18c] ;  /* 0x00018c0001137983 */ /* 0x000f280000300800 */
[----:B----4-:R-:W-:Y:S04]  /*267a0*/  STL.64 [R1+0x2000], R18 ;  /* 0x0020001201007387 */ /* 0x010fe80000100a00 */
[----:B---3--:R1:W-:Y:S04]  /*267b0*/  STL.64 [R1+0x1ff8], R16 ;  /* 0x001ff81001007387 */ /* 0x0083e80000100a00 */
        /* <DEDUP_REMOVED lines=24> */
[----:B-1----:R-:W2:Y:S04]  /*26940*/  LDL.LU R16, [R1+0x1e0] ;  /* 0x0001e00001107983 */ /* 0x002ea80000300800 */
[----:B------:R-:W2:Y:S04]  /*26950*/  LDL.LU R17, [R1+0x1e4] ;  /* 0x0001e40001117983 */ /* 0x000ea80000300800 */
[----:B------:R-:W2:Y:S04]  /*26960*/  LDL.LU R18, [R1+0x1e8] ;  /* 0x0001e80001127983 */ /* 0x000ea80000300800 */
[----:B------:R-:W2:Y:S01]  /*26970*/  LDL.LU R19, [R1+0x1ec] ;  /* 0x0001ec0001137983 */ /* 0x000ea20000300800 */
[----:B0-----:R-:W-:-:S02]  /*26980*/  IMAD.MOV.U32 R4, RZ, RZ, R20 ;  /* 0x000000ffff047224 */ /* 0x001fc400078e0014 */
[----:B------:R-:W-:Y:S01]  /*26990*/  IMAD.MOV.U32 R5, RZ, RZ, R21 ;  /* 0x000000ffff057224 */ /* 0x000fe200078e0015 */
[----:B------:R-:W3:Y:S01]  /*269a0*/  LDL.LU R20, [R1+0x170] ;  /* 0x0001700001147983 */ /* 0x000ee20000300800 */
[----:B------:R-:W-:-:S03]  /*269b0*/  IMAD.MOV.U32 R24, RZ, RZ, R22 ;  /* 0x000000ffff187224 */ /* 0x000fc600078e0016 */
[----:B------:R-:W3:Y:S01]  /*269c0*/  LDL.LU R21, [R1+0x174] ;  /* 0x0001740001157983 */ /* 0x000ee20000300800 */
[----:B------:R-:W-:-:S03]  /*269d0*/  IMAD.MOV.U32 R25, RZ, RZ, R23 ;  /* 0x000000ffff197224 */ /* 0x000fc600078e0017 */
[----:B------:R-:W3:Y:S04]  /*269e0*/  LDL.LU R22, [R1+0x178] ;  /* 0x0001780001167983 */ /* 0x000ee80000300800 */
[----:B------:R-:W3:Y:S01]  /*269f0*/  LDL.LU R23, [R1+0x17c] ;  /* 0x00017c0001177983 */ /* 0x000ee20000300800 */
        /* <DEDUP_REMOVED lines=14> */
[----:B0-----:R-:W2:Y:S04]  /*26ae0*/  LDL.LU.64 R14, [R1+0x2040] ;  /* 0x00204000010e7983 */ /* 0x001ea80000300a00 */
[----:B------:R-:W2:Y:S02]  /*26af0*/  LDL.LU.64 R12, [R1+0x2038] ;  /* 0x00203800010c7983 */ /* 0x000ea40000300a00 */
        /* <DEDUP_REMOVED lines=22> */
[----:B------:R-:W-:Y:S01]  /*26c60*/  STL.64 [R1+0x20], R16 ;  /* 0x0000201001007387 */ /* 0x000fe20000100a00 */
[----:B------:R-:W-:-:S03]  /*26c70*/  IMAD.MOV.U32 R8, RZ, RZ, R19 ;  /* 0x000000ffff087224 */ /* 0x000fc600078e0013 */
[----:B------:R-:W0:Y:S04]  /*26c80*/  LDSM.16.MT88.4 R16, [R0+UR5+0x8000] ;  /* 0x008000050010783b */ /* 0x000e280008004200 */
[----:B------:R-:W-:Y:S04]  /*26c90*/  STL [R1+0x1f34], R8 ;  /* 0x001f340801007387 */ /* 0x000fe80000100800 */
[----:B------:R-:W-:Y:S04]  /*26ca0*/  STL [R1+0x1f30], R9 ;  /* 0x001f300901007387 */ /* 0x000fe80000100800 */
[----:B0-----:R-:W-:Y:S04]  /*26cb0*/  STL.64 [R1+0x10], R16 ;  /* 0x0000101001007387 */ /* 0x001fe80000100a00 */
[----:B------:R0:W-:Y:S04]  /*26cc0*/  STL.64 [R1+0x18], R18 ;  /* 0x0000181201007387 */ /* 0x0001e80000100a00 */
[----:B0-----:R-:W2:Y:S04]  /*26cd0*/  LDL.LU.64 R18, [R1+0x2000] ;  /* 0x0020000001127983 */ /* 0x001ea80000300a00 */
[----:B------:R-:W2:Y:S02]  /*26ce0*/  LDL.LU.64 R16, [R1+0x1ff8] ;  /* 0x001ff80001107983 */ /* 0x000ea40000300a00 */
[----:B--2---:R-:W-:Y:S02]  /*26cf0*/  HMMA.16816.F32 R12, R12, R10, R16 ;  /* 0x0000000a0c0c723c */ /* 0x004fe40000001810 */
[----:B------:R-:W2:Y:S04]  /*26d00*/  LDL.LU.64 R18, [R1+0x1ff0] ;  /* 0x001ff00001127983 */ /* 0x000ea80000300a00 */
[----:B------:R-:W2:-:S13]  /*26d10*/  LDL.LU.64 R16, [R1+0x1fe8] ;  /* 0x001fe80001107983 */ /* 0x000e9a0000300a00 */
[----:B------:R-:W-:Y:S01]  /*26d20*/  IMAD.MOV.U32 R8, RZ, RZ, R14 ;  /* 0x000000ffff087224 */ /* 0x000fe200078e000e */
[----:B------:R-:W-:Y:S01]  /*26d30*/  STL.64 [R1+0x90], R12 ;  /* 0x0000900c01007387 */ /* 0x000fe20000100a00 */
[----:B------:R-:W-:-:S03]  /*26d40*/  IMAD.MOV.U32 R9, RZ, RZ, R15 ;  /* 0x000000ffff097224 */ /* 0x000fc600078e000f */
[----:B------:R-:W0:Y:S04]  /*26d50*/  LDSM.16.MT88.4 R12, [R0+UR5+0x8080] ;  /* 0x00808005000c783b */ /* 0x000e280008004200 */
[----:B------:R-:W-:Y:S04]  /*26d60*/  STL [R1+0x1f3c], R9 ;  /* 0x001f3c0901007387 */ /* 0x000fe80000100800 */
[----:B------:R-:W-:Y:S04]  /*26d70*/  STL [R1+0x1f38], R8 ;  /* 0x001f380801007387 */ /* 0x000fe80000100800 */
[----:B0-----:R-:W-:Y:S04]  /*26d80*/  STL.64 [R1], R12 ;  /* 0x0000000c01007387 */ /* 0x001fe80000100a00 */
[----:B------:R0:W-:Y:S04]  /*26d90*/  STL.64 [R1+0x8], R14 ;  /* 0x0000080e01007387 */ /* 0x0001e80000100a00 */
[----:B0-----:R-:W2:Y:S04]  /*26da0*/  LDL.LU.64 R14, [R1+0x1fe0] ;  /* 0x001fe000010e7983 */ /* 0x001ea80000300a00 */
[----:B------:R-:W2:Y:S01]  /*26db0*/  LDL.LU.64 R12, [R1+0x1fd8] ;  /* 0x001fd800010c7983 */ /* 0x000ea20000300a00 */
[----:B------:R-:W-:-:S02]  /*26dc0*/  IMAD.MOV.U32 R3, RZ, RZ, R26 ;  /* 0x000000ffff037224 */ /* 0x000fc400078e001a */
[----:B------:R-:W-:Y:S01]  /*26dd0*/  IMAD.MOV.U32 R2, RZ, RZ, R27 ;  /* 0x000000ffff027224 */ /* 0x000fe200078e001b */
[C---:B--2---:R-:W-:Y:S08]  /*26de0*/  HMMA.16816.F32 R16, R12.reuse, R6, R16 ;  /* 0x000000060c10723c */ /* 0x044ff00000001810 */
[----:B---3--:R-:W-:Y:S11]  /*26df0*/  HMMA.16816.F32 R12, R12, R10, R20 ;  /* 0x0000000a0c0c723c */ /* 0x008ff60000001814 */
[----:B------:R-:W-:-:S02]  /*26e00*/  IMAD.MOV.U32 R9, RZ, RZ, R18 ;  /* 0x000000ffff097224 */ /* 0x000fc400078e0012 */
[----:B------:R-:W-:Y:S01]  /*26e10*/  IMAD.MOV.U32 R8, RZ, RZ, R19 ;  /* 0x000000ffff087224 */ /* 0x000fe200078e0013 */
[----:B------:R0:W-:Y:S04]  /*26e20*/  STL.64 [R1+0xa0], R16 ;  /* 0x0000a01001007387 */ /* 0x0001e80000100a00 */
[----:B------:R-:W2:Y:S01]  /*26e30*/  LDL.LU.64 R18, [R1+0x1fd0] ;  /* 0x001fd00001127983 */ /* 0x000ea20000300a00 */
[----:B------:R-:W-:Y:S02]  /*26e40*/  IMAD.MOV.U32 R26, RZ, RZ, R14 ;  /* 0x000000ffff1a7224 */ /* 0x000fe400078e000e */
[----:B------:R-:W-:Y:S01]  /*26e50*/  IMAD.MOV.U32 R27, RZ, RZ, R15 ;  /* 0x000000ffff1b7224 */ /* 0x000fe200078e000f */
[----:B0-----:R-:W2:Y:S04]  /*26e60*/  LDL.LU.64 R16, [R1+0x1fc8] ;  /* 0x001fc80001107983 */ /* 0x001ea80000300a00 */
[----:B------:R-:W-:Y:S04]  /*26e70*/  STL [R1+0x1f48], R9 ;  /* 0x001f480901007387 */ /* 0x000fe80000100800 */
[----:B------:R-:W-:Y:S04]  /*26e80*/  STL [R1+0x1f44], R8 ;  /* 0x001f440801007387 */ /* 0x000fe80000100800 */
[----:B------:R-:W-:Y:S04]  /*26e90*/  STL.64 [R1+0x80], R12 ;  /* 0x0000800c01007387 */ /* 0x000fe80000100a00 */
[----:B------:R-:W0:Y:S04]  /*26ea0*/  LDSM.16.MT88.4 R12, [R0+UR5+0x8100] ;  /* 0x00810005000c783b */ /* 0x000e280008004200 */
[----:B------:R-:W-:Y:S04]  /*26eb0*/  STL [R1+0x1f4c], R27 ;  /* 0x001f4c1b01007387 */ /* 0x000fe80000100800 */
[----:B------:R-:W-:Y:S04]  /*26ec0*/  STL [R1+0x1f40], R26 ;  /* 0x001f401a01007387 */ /* 0x000fe80000100800 */
        /* <DEDUP_REMOVED lines=18> */
[----:B------:R-:W2:Y:S04]  /*26ff0*/  LDL.LU R20, [R1+0x1b0] ;  /* 0x0001b00001147983 */ /* 0x000ea80000300800 */
[----:B------:R-:W2:Y:S04]  /*27000*/  LDL.LU R21, [R1+0x1b4] ;  /* 0x0001b40001157983 */ /* 0x000ea80000300800 */
[----:B------:R-:W2:Y:S04]  /*27010*/  LDL.LU R22, [R1+0x1b8] ;  /* 0x0001b80001167983 */ /* 0x000ea80000300800 */
[----:B------:R-:W2:Y:S04]  /*27020*/  LDL.LU R23, [R1+0x1bc] ;  /* 0x0001bc0001177983 */ /* 0x000ea80000300800 */
[----:B--2---:R-:W-:Y:S04]  /*27030*/  STL.64 [R1+0x1fb8], R22 ;  /* 0x001fb81601007387 */ /* 0x004fe80000100a00 */
[----:B------:R0:W-:Y:S04]  /*27040*/  STL.64 [R1+0x1fb0], R20 ;  /* 0x001fb01401007387 */ /* 0x0001e80000100a00 */
[----:B0-----:R-:W2:Y:S04]  /*27050*/  LDL.LU R20, [R1+0x1c0] ;  /* 0x0001c00001147983 */ /* 0x001ea80000300800 */
[----:B------:R-:W2:Y:S04]  /*27060*/  LDL.LU R21, [R1+0x1c4] ;  /* 0x0001c40001157983 */ /* 0x000ea80000300800 */
[----:B------:R-:W2:Y:S04]  /*27070*/  LDL.LU R22, [R1+0x1c8] ;  /* 0x0001c80001167983 */ /* 0x000ea80000300800 */
[----:B------:R-:W2:Y:S04]  /*27080*/  LDL.LU R23, [R1+0x1cc] ;  /* 0x0001cc0001177983 */ /* 0x000ea80000300800 */
[----:B----4-:R-:W-:Y:S04]  /*27090*/  STL.64 [R1+0x1f78], R14 ;  /* 0x001f780e01007387 */ /* 0x010fe80000100a00 */
[----:B---3--:R0:W-:Y:S04]  /*270a0*/  STL.64 [R1+0x1f70], R12 ;  /* 0x001f700c01007387 */ /* 0x0081e80000100a00 */
[----:B0-----:R-:W3:Y:S04]  /*270b0*/  LDL.LU R12, [R1+0x40] ;  /* 0x00004000010c7983 */ /* 0x001ee80000300800 */
[----:B------:R-:W3:Y:S04]  /*270c0*/  LDL.LU R13, [R1+0x44] ;  /* 0x00004400010d7983 */ /* 0x000ee80000300800 */
[----:B------:R-:W3:Y:S01]  /*270d0*/  LDL.LU R14, [R1+0x48] ;  /* 0x00004800010e7983 */ /* 0x000ee20000300800 */
[----:B--2---:R-:W-:Y:S01]  /*270e0*/  HMMA.16816.F32 R20, R16, R6, R20 ;  /* 0x000000061014723c */ /* 0x004fe20000001814 */
[----:B------:R-:W-:-:S02]  /*270f0*/  IMAD.MOV.U32 R6, RZ, RZ, R24 ;  /* 0x000000ffff067224 */ /* 0x000fc400078e0018 */
[----:B------:R-:W-:-:S15]  /*27100*/  IMAD.MOV.U32 R7, RZ, RZ, R25 ;  /* 0x000000ffff077224 */ /* 0x000fde00078e0019 */
[----:B------:R-:W-:Y:S01]  /*27110*/  NOP ;  /* 0x0000000000007918 */ /* 0x000fe20000000000 */
[----:B------:R-:W-:Y:S04]  /*27120*/  STL.64 [R1+0x70], R20 ;  /* 0x0000701401007387 */ /* 0x000fe80000100a00 */
[----:B------:R-:W-:Y:S04]  /*27130*/  STL [R1+0x78], R22 ;  /* 0x0000781601007387 */ /* 0x000fe80000100800 */
[----:B------:R-:W2:Y:S04]  /*27140*/  LDL.LU R24, [R1+0x1fc4] ;  /* 0x001fc40001187983 */ /* 0x000ea80000300800 */
[----:B------:R-:W2:Y:S04]  /*27150*/  LDL.LU R25, [R1+0x1fc0] ;  /* 0x001fc00001197983 */ /* 0x000ea80000300800 */
[----:B------:R-:W-:Y:S04]  /*27160*/  STL.64 [R1+0x1f88], R6 ;  /* 0x001f880601007387 */ /* 0x000fe80000100a00 */
[----:B------:R0:W-:Y:S04]  /*27170*/  STL.64 [R1+0x1f80], R4 ;  /* 0x001f800401007387 */ /* 0x0001e80000100a00 */
[----:B0-----:R-:W4:Y:S04]  /*27180*/  LDL.LU R4, [R1+0x130] ;  /* 0x0001300001047983 */ /* 0x001f280000300800 */
[----:B------:R-:W4:Y:S04]  /*27190*/  LDL.LU R5, [R1+0x134] ;  /* 0x0001340001057983 */ /* 0x000f280000300800 */
[----:B------:R-:W2:Y:S04]  /*271a0*/  LDL.LU R6, [R1+0x138] ;  /* 0x0001380001067983 */ /* 0x000ea80000300800 */
[----:B------:R-:W2:Y:S01]  /*271b0*/  LDL.LU R7, [R1+0x13c] ;  /* 0x00013c0001077983 */ /* 0x000ea20000300800 */
[----:B------:R-:W-:-:S02]  /*271c0*/  IMAD.MOV.U32 R15, RZ, RZ, R29 ;  /* 0x000000ffff0f7224 */ /* 0x000fc400078e001d */
[----:B------:R-:W-:Y:S02]  /*271d0*/  IMAD.MOV.U32 R29, RZ, RZ, R23 ;  /* 0x000000ffff1d7224 */ /* 0x000fe400078e0017 */
[----:B------:R-:W0:Y:S02]  /*271e0*/  LDSM.16.MT88.4 R20, [R0+UR5+0x8180] ;  /* 0x008180050014783b */ /* 0x000e240008004200 */
[----:B0-----:R-:W-:Y:S02]  /*271f0*/  IMAD.MOV.U32 R8, RZ, RZ, R22 ;  /* 0x000000ffff087224 */ /* 0x001fe400078e0016 */
[----:B------:R-:W-:Y:S02]  /*27200*/  IMAD.MOV.U32 R26, RZ, RZ, R23 ;  /* 0x000000ffff1a7224 */ /* 0x000fe400078e0017 */
[----:B------:R-:W-:Y:S02]  /*27210*/  IMAD.MOV.U32 R27, RZ, RZ, R20 ;  /* 0x000000ffff1b7224 */ /* 0x000fe400078e0014 */
[----:B------:R-:W-:Y:S01]  /*27220*/  IMAD.MOV.U32 R9, RZ, RZ, R21 ;  /* 0x000000ffff097224 */ /* 0x000fe200078e0015 */
[----:B--2---:R-:W-:Y:S04]  /*27230*/  STL.64 [R1+0x1f98], R6 ;  /* 0x001f980601007387 */ /* 0x004fe80000100a00 */
[----:B----4-:R0:W-:Y:S04]  /*27240*/  STL.64 [R1+0x1f90], R4 ;  /* 0x001f900401007387 */ /* 0x0101e80000100a00 */
[----:B0-----:R-:W3:Y:S04]  /*27250*/  LDL.LU R4, [R1+0x1a0] ;  /* 0x0001a00001047983 */ /* 0x001ee80000300800 */
[----:B------:R-:W3:Y:S04]  /*27260*/  LDL.LU R5, [R1+0x1a4] ;  /* 0x0001a40001057983 */ /* 0x000ee80000300800 */
[----:B------:R-:W3:Y:S04]  /*27270*/  LDL.LU R6, [R1+0x1a8] ;  /* 0x0001a80001067983 */ /* 0x000ee80000300800 */
[----:B------:R-:W3:Y:S04]  /*27280*/  LDL.LU R7, [R1+0x1ac] ;  /* 0x0001ac0001077983 */ /* 0x000ee80000300800 */
[----:B------:R-:W2:Y:S04]  /*27290*/  LDL.LU.64 R22, [R1+0x1fb8] ;  /* 0x001fb80001167983 */ /* 0x000ea80000300a00 */
[----:B------:R-:W2:Y:S04]  /*272a0*/  LDL.LU.64 R20, [R1+0x1fb0] ;  /* 0x001fb00001147983 */ /* 0x000ea80000300a00 */
[----:B------:R-:W-:Y:S01]  /*272b0*/  STL [R1+0x1e60], R0 ;  /* 0x001e600001007387 */ /* 0x000fe20000100800 */
[----:B--2---:R-:W-:Y:S03]  /*272c0*/  HMMA.16816.F32 R16, R16, R10, R20 ;  /* 0x0000000a1010723c */ /* 0x004fe60000001814 */
[----:B------:R-:W2:Y:S04]  /*272d0*/  LDL.LU.64 R22, [R1+0x1fa8] ;  /* 0x001fa80001167983 */ /* 0x000ea80000300a00 */
[----:B------:R-:W3:-:S12]  /*272e0*/  LDL.LU.64 R20, [R1+0x1fa0] ;  /* 0x001fa00001147983 */ /* 0x000ed80000300a00 */
[----:B------:R-:W-:Y:S04]  /*272f0*/  STL.64 [R1+0x180], R16 ;  /* 0x0001801001007387 */ /* 0x000fe80000100a00 */
[----:B------:R-:W-:Y:S01]  /*27300*/  STL.64 [R1+0x188], R18 ;  /* 0x0001881201007387 */ /* 0x000fe20000100a00 */
[----:B---3--:R-:W-:-:S15]  /*27310*/  HMMA.16816.F32 R4, R12, R20, R4 ;  /* 0x000000140c04723c */ /* 0x008fde0000001804 */
[----:B------:R-:W-:-:S04]  /*27320*/  NOP ;  /* 0x0000000000007918 */ /* 0x000fc80000000000 */
[----:B------:R-:W-:Y:S04]  /*27330*/  STL.64 [R1+0x1b0], R4 ;  /* 0x0001b00401007387 */ /* 0x000fe80000100a00 */
[----:B------:R0:W-:Y:S04]  /*27340*/  STL.64 [R1+0x1b8], R6 ;  /* 0x0001b80601007387 */ /* 0x0001e80000100a00 */
[----:B0-----:R-:W3:Y:S04]  /*27350*/  LDL.LU.64 R6, [R1+0x1f98] ;  /* 0x001f980001067983 */ /* 0x001ee80000300a00 */
[----:B------:R-:W3:Y:S02]  /*27360*/  LDL.LU.64 R4, [R1+0x1f90] ;  /* 0x001f900001047983 */ /* 0x000ee40000300a00 */
[----:B---3--:R-:W-:Y:S02]  /*27370*/  HMMA.16816.F32 R12, R12, R24, R4 ;  /* 0x000000180c0c723c */ /* 0x008fe40000001804 */
[----:B------:R-:W3:Y:S04]  /*27380*/  LDL.LU.64 R6, [R1+0x1f88] ;  /* 0x001f880001067983 */ /* 0x000ee80000300a00 */
[----:B------:R-:W3:-:S13]  /*27390*/  LDL.LU.64 R4, [R1+0x1f80] ;  /* 0x001f800001047983 */ /* 0x000eda0000300a00 */
[----:B------:R-:W-:Y:S04]  /*273a0*/  STL.64 [R1+0x1a0], R12 ;  /* 0x0001a00c01007387 */ /* 0x000fe80000100a00 */
[----:B------:R0:W-:Y:S04]  /*273b0*/  STL.64 [R1+0x1a8], R14 ;  /* 0x0001a80e01007387 */ /* 0x0001e80000100a00 */
[----:B0-----:R-:W4:Y:S04]  /*273c0*/  LDL.LU.64 R14, [R1+0x1f78] ;  /* 0x001f7800010e7983 */ /* 0x001f280000300a00 */
[----:B------:R-:W4:Y:S01]  /*273d0*/  LDL.LU.64 R12, [R1+0x1f70] ;  /* 0x001f7000010c7983 */ /* 0x000f220000300a00 */
[----:B--2---:R-:W-:-:S02]  /*273e0*/  IMAD.MOV.U32 R16, RZ, RZ, R23 ;  /* 0x000000ffff107224 */ /* 0x004fc400078e0017 */
[----:B------:R-:W-:Y:S02]  /*273f0*/  IMAD.MOV.U32 R17, RZ, RZ, R22 ;  /* 0x000000ffff117224 */ /* 0x000fe400078e0016 */
[----:B------:R-:W-:Y:S02]  /*27400*/  IMAD.MOV.U32 R18, RZ, RZ, R3 ;  /* 0x000000ffff127224 */ /* 0x000fe400078e0003 */
[----:B------:R-:W-:-:S07]  /*27410*/  IMAD.MOV.U32 R19, RZ, RZ, R2 ;  /* 0x000000ffff137224 */ /* 0x000fce00078e0002 */
[----:B----4-:R-:W-:-:S15]  /*27420*/  HMMA.16816.F32 R12, R16, R20, R12 ;  /* 0x00000014100c723c */ /* 0x010fde000000180c */
[----:B------:R-:W-:-:S04]  /*27430*/  NOP ;  /* 0x0000000000007918 */ /* 0x000fc80000000000 */
[----:B------:R-:W-:Y:S04]  /*27440*/  STL.64 [R1+0x190], R12 ;  /* 0x0001900c01007387 */ /* 0x000fe80000100a00 */
[----:B------:R0:W-:Y:S01]  /*27450*/  STL [R1+0x198], R14 ;  /* 0x0001980e01007387 */ /* 0x0001e20000100800 */
[----:B------:R-:W-:-:S03]  /*27460*/  IMAD.MOV.U32 R0, RZ, RZ, R15 ;  /* 0x000000ffff007224 */ /* 0x000fc600078e000f */
[----:B0-----:R-:W2:Y:S04]  /*27470*/  LDL.LU.64 R14, [R1+0x1f68] ;  /* 0x001f6800010e7983 */ /* 0x001ea80000300a00 */
[----:B------:R-:W2:Y:S04]  /*27480*/  LDL.LU.64 R12, [R1+0x1f60] ;  /* 0x001f6000010c7983 */ /* 0x000ea80000300a00 */
[----:B------:R-:W-:Y:S01]  /*27490*/  STL [R1+0x1e64], R0 ;  /* 0x001e640001007387 */ /* 0x000fe20000100800 */
[----:B--2---:R-:W-:Y:S03]  /*274a0*/  HMMA.16816.F32 R16, R16, R24, R12 ;  /* 0x000000181010723c */ /* 0x004fe6000000180c */
[----:B------:R-:W3:Y:S04]  /*274b0*/  LDL.LU.64 R14, [R1+0x1f58] ;  /* 0x001f5800010e7983 */ /* 0x000ee80000300a00 */
[----:B------:R-:W3:-:S12]  /*274c0*/  LDL.LU.64 R12, [R1+0x1f50] ;  /* 0x001f5000010c7983 */ /* 0x000ed80000300a00 */
[----:B------:R-:W-:Y:S02]  /*274d0*/  IMAD.MOV.U32 R23, RZ, RZ, R18 ;  /* 0x000000ffff177224 */ /* 0x000fe400078e0012 */
[----:B------:R-:W-:Y:S01]  /*274e0*/  IMAD.MOV.U32 R22, RZ, RZ, R17 ;  /* 0x000000ffff167224 */ /* 0x000fe200078e0011 */
[----:B------:R-:W-:Y:S04]  /*274f0*/  STL [R1+0x160], R16 ;  /* 0x0001601001007387 */ /* 0x000fe80000100800 */
[----:B------:R-:W-:Y:S04]  /*27500*/  STL [R1+0x1e6c], R23 ;  /* 0x001e6c1701007387 */ /* 0x000fe80000100800 */
[----:B------:R-:W-:Y:S01]  /*27510*/  STL [R1+0x1e68], R22 ;  /* 0x001e681601007387 */ /* 0x000fe20000100800 */
[----:B---3--:R-:W-:-:S15]  /*27520*/  HMMA.16816.F32 R12, R4, R20, R12 ;  /* 0x00000014040c723c */ /* 0x008fde000000180c */
[----:B------:R-:W-:-:S04]  /*27530*/  NOP ;  /* 0x0000000000007918 */ /* 0x000fc80000000000 */
[----:B------:R0:W-:Y:S04]  /*27540*/  STL.64 [R1+0x150], R12 ;  /* 0x0001500c01007387 */ /* 0x0001e80000100a00 */
[----:B------:R1:W-:Y:S04]  /*27550*/  STL [R1+0x158], R14 ;  /* 0x0001580e01007387 */ /* 0x0003e80000100800 */
[----:B------:R-:W-:Y:S01]  /*27560*/  STL.64 [R1+0x1f18], R20 ;  /* 0x001f181401007387 */ /* 0x000fe20000100a00 */
[----:B------:R-:W-:-:S03]  /*27570*/  IMAD.MOV.U32 R3, RZ, RZ, R15 ;  /* 0x000000ffff037224 */ /* 0x000fc600078e000f */
[----:B0-----:R-:W2:Y:S04]  /*27580*/  LDL.LU R12, [R1] ;  /* 0x00000000010c7983 */ /* 0x001ea80000300800 */
[----:B------:R-:W2:Y:S04]  /*27590*/  LDL.LU R13, [R1+0x4] ;  /* 0x00000400010d7983 */ /* 0x000ea80000300800 */
[----:B-1----:R-:W3:Y:S04]  /*275a0*/  LDL.LU R14, [R1+0x8] ;  /* 0x00000800010e7983 */ /* 0x002ee80000300800 */
[----:B------:R-:W3:Y:S01]  /*275b0*/  LDL.LU R15, [R1+0xc] ;  /* 0x00000c00010f7983 */ /* 0x000ee20000300800 */
[----:B------:R-:W-:-:S03]  /*275c0*/  IMAD.MOV.U32 R2, RZ, RZ, R19 ;  /* 0x000000ffff027224 */ /* 0x000fc600078e0013 */
[----:B------:R-:W0:Y:S04]  /*275d0*/  LDSM.16.MT88.4 R16, [R28+UR5+0xa000] ;  /* 0x00a000051c10783b */ /* 0x000e280008004200 */
[----:B---3--:R-:W-:Y:S04]  /*275e0*/  STL.64 [R1+0x1eb8], R14 ;  /* 0x001eb80e01007387 */ /* 0x008fe80000100a00 */
[----:B--2---:R-:W-:Y:S04]  /*275f0*/  STL.64 [R1+0x1eb0], R12 ;  /* 0x001eb00c01007387 */ /* 0x004fe80000100a00 */
[----:B0-----:R-:W-:Y:S04]  /*27600*/  STL.64 [R1+0x1e30], R18 ;  /* 0x001e301201007387 */ /* 0x001fe80000100a00 */
[----:B------:R0:W-:Y:S02]  /*27610*/  STL.64 [R1+0x1e28], R16 ;  /* 0x001e281001007387 */ /* 0x0001e40000100a00 */
[----:B0-----:R-:W-:-:S02]  /*27620*/  IMAD.MOV.U32 R16, RZ, RZ, R27 ;  /* 0x000000ffff107224 */ /* 0x001fc400078e001b */
[----:B------:R-:W-:Y:S01]  /*27630*/  IMAD.MOV.U32 R17, RZ, RZ, R9 ;  /* 0x000000ffff117224 */ /* 0x000fe200078e0009 */
[----:B------:R-:W2:Y:S04]  /*27640*/  LDL.LU R27, [R1+0x1f4c] ;  /* 0x001f4c00011b7983 */ /* 0x000ea80000300800 */
[----:B------:R-:W3:Y:S01]  /*27650*/  LDL.LU R9, [R1+0x1f48] ;  /* 0x001f480001097983 */ /* 0x000ee20000300800 */
[----:B------:R-:W-:-:S03]  /*27660*/  IMAD.MOV.U32 R18, RZ, RZ, R8 ;  /* 0x000000ffff127224 */ /* 0x000fc600078e0008 */
[----:B------:R-:W4:Y:S01]  /*27670*/  LDL.LU R8, [R1+0x1f44] ;  /* 0x001f440001087983 */ /* 0x000f220000300800 */
[----:B------:R-:W-:-:S03]  /*27680*/  IMAD.MOV.U32 R19, RZ, RZ, R26 ;  /* 0x000000ffff137224 */ /* 0x000fc600078e001a */
[----:B------:R-:W2:Y:S04]  /*27690*/  LDL.LU R26, [R1+0x1f40] ;  /* 0x001f4000011a7983 */ /* 0x000ea80000300800 */
[----:B------:R-:W-:Y:S04]  /*276a0*/  STL.64 [R1+0x1e78], R18 ;  /* 0x001e781201007387 */ /* 0x000fe80000100a00 */
[----:B------:R0:W-:Y:S04]  /*276b0*/  STL.64 [R1+0x1e70], R16 ;  /* 0x001e701001007387 */ /* 0x0001e80000100a00 */
[----:B0-----:R-:W2:Y:S04]  /*276c0*/  LDL.LU R16, [R1+0xa0] ;  /* 0x0000a00001107983 */ /* 0x001ea80000300800 */
[----:B------:R-:W2:Y:S01]  /*276d0*/  LDL.LU R17, [R1+0xa4] ;  /* 0x0000a40001117983 */ /* 0x000ea20000300800 */
[----:B---3--:R-:W-:-:S03]  /*276e0*/  IMAD.MOV.U32 R18, RZ, RZ, R9 ;  /* 0x000000ffff127224 */ /* 0x008fc600078e0009 */
[----:B------:R-:W3:Y:S01]  /*276f0*/  LDL.LU R9, [R1+0x1f3c] ;  /* 0x001f3c0001097983 */ /* 0x000ee20000300800 */
[----:B----4-:R-:W-:-:S03]  /*27700*/  IMAD.MOV.U32 R19, RZ, RZ, R8 ;  /* 0x000000ffff137224 */ /* 0x010fc600078e0008 */
[----:B------:R-:W4:Y:S04]  /*27710*/  LDL.LU R8, [R1+0x1f38] ;  /* 0x001f380001087983 */ /* 0x000f280000300800 */
[----:B------:R-:W2:Y:S04]  /*27720*/  LDL.LU R12, [R1+0x10] ;  /* 0x00001000010c7983 */ /* 0x000ea80000300800 */
        /* <DEDUP_REMOVED lines=9> */
[----:B----4-:R-:W-:-:S02]  /*277c0*/  IMAD.MOV.U32 R18, RZ, RZ, R8 ;  /* 0x000000ffff127224 */ /* 0x010fc400078e0008 */
[----:B---3--:R-:W-:Y:S01]  /*277d0*/  IMAD.MOV.U32 R19, RZ, RZ, R9 ;  /* 0x000000ffff137224 */ /* 0x008fe200078e0009 */
[----:B------:R-:W3:Y:S04]  /*277e0*/  LDL.LU R8, [R1+0x1f34] ;  /* 0x001f340001087983 */ /* 0x000ee80000300800 */
[----:B------:R-:W4:Y:S04]  /*277f0*/  LDL.LU R9, [R1+0x1f30] ;  /* 0x001f300001097983 */ /* 0x000f280000300800 */
[----:B------:R-:W-:Y:S04]  /*27800*/  STL.64 [R1+0x1ea8], R18 ;  /* 0x001ea81201007387 */ /* 0x000fe80000100a00 */
[----:B--2---:R0:W-:Y:S04]  /*27810*/  STL.64 [R1+0x1ea0], R16 ;  /* 0x001ea01001007387 */ /* 0x0041e80000100a00 */
[----:B0-----:R-:W2:Y:S04]  /*27820*/  LDL.LU R16, [R1+0xc0] ;  /* 0x0000c00001107983 */ /* 0x001ea80000300800 */
[----:B------:R-:W2:Y:S04]  /*27830*/  LDL.LU R17, [R1+0xc4] ;  /* 0x0000c40001117983 */ /* 0x000ea80000300800 */
[----:B------:R-:W2:Y:S04]  /*27840*/  LDL.LU R18, [R1+0xc8] ;  /* 0x0000c80001127983 */ /* 0x000ea80000300800 */
[----:B------:R-:W2:Y:S04]  /*27850*/  LDL.LU R19, [R1+0xcc] ;  /* 0x0000cc0001137983 */ /* 0x000ea80000300800 */
[----:B------:R-:W2:Y:S04]  /*27860*/  LDL.LU R12, [R1+0x20] ;  /* 0x00002000010c7983 */ /* 0x000ea80000300800 */
[----:B------:R-:W2:Y:S01]  /*27870*/  LDL.LU R13, [R1+0x24] ;  /* 0x00002400010d7983 */ /* 0x000ea20000300800 */
[----:B----4-:R-:W-:-:S02]  /*27880*/  IMAD.MOV.U32 R14, RZ, RZ, R9 ;  /* 0x000000ffff0e7224 */ /* 0x010fc400078e0009 */
[----:B---3--:R-:W-:Y:S01]  /*27890*/  IMAD.MOV.U32 R15, RZ, RZ, R8 ;  /* 0x000000ffff0f7224 */ /* 0x008fe200078e0008 */
[----:B------:R-:W3:Y:S04]  /*278a0*/  LDL.LU R9, [R1+0x1f2c] ;  /* 0x001f2c0001097983 */ /* 0x000ee80000300800 */
[----:B------:R-:W4:Y:S04]  /*278b0*/  LDL.LU R8, [R1+0x1f28] ;  /* 0x001f280001087983 */ /* 0x000f280000300800 */
[----:B------:R-:W3:Y:S04]  /*278c0*/  LDL.LU R20, [R1+0xf0] ;  /* 0x0000f00001147983 */ /* 0x000ee80000300800 */
[----:B------:R-:W3:Y:S04]  /*278d0*/  LDL.LU R21, [R1+0xf4] ;  /* 0x0000f40001157983 */ /* 0x000ee80000300800 */
[----:B------:R-:W3:Y:S04]  /*278e0*/  LDL.LU R22, [R1+0xf8] ;  /* 0x0000f80001167983 */ /* 0x000ee80000300800 */
[----:B------:R-:W3:Y:S04]  /*278f0*/  LDL.LU R23, [R1+0xfc] ;  /* 0x0000fc0001177983 */ /* 0x000ee80000300800 */
[----:B--2---:R-:W-:Y:S04]  /*27900*/  STL.64 [R1+0x1ec8], R18 ;  /* 0x001ec81201007387 */ /* 0x004fe80000100a00 */
[----:B------:R0:W-:Y:S04]  /*27910*/  STL.64 [R1+0x1ec0], R16 ;  /* 0x001ec01001007387 */ /* 0x0001e80000100a00 */
[----:B0-----:R-:W2:Y:S04]  /*27920*/  LDL.LU R16, [R1+0xd0] ;  /* 0x0000d00001107983 */ /* 0x001ea80000300800 */
[----:B------:R-:W2:Y:S04]  /*27930*/  LDL.LU R17, [R1+0xd4] ;  /* 0x0000d40001117983 */ /* 0x000ea80000300800 */
[----:B------:R-:W2:Y:S04]  /*27940*/  LDL.LU R18, [R1+0xd8] ;  /* 0x0000d80001127983 */ /* 0x000ea80000300800 */
[----:B------:R-:W2:Y:S04]  /*27950*/  LDL.LU R19, [R1+0xdc] ;  /* 0x0000dc0001137983 */ /* 0x000ea80000300800 */
[----:B--2---:R-:W-:Y:S04]  /*27960*/  STL.64 [R1+0x1ed8], R18 ;  /* 0x001ed81201007387 */ /* 0x004fe80000100a00 */
        /* <DEDUP_REMOVED lines=12> */
[----:B------:R-:W2:Y:S01]  /*27a30*/  LDL.LU R19, [R1+0xec] ;  /* 0x0000ec0001137983 */ /* 0x000ea20000300800 */
[----:B------:R-:W-:Y:S03]  /*27a40*/  HMMA.16816.F32 R4, R4, R24, R20 ;  /* 0x000000180404723c */ /* 0x000fe60000001814 */
[----:B--2---:R4:W-:Y:S02]  /*27a50*/  STL.64 [R1+0x1f08], R18 ;  /* 0x001f081201007387 */ /* 0x0049e40000100a00 */
[----:B----4-:R-:W-:-:S02]  /*27a60*/  IMAD.MOV.U32 R18, RZ, RZ, R9 ;  /* 0x000000ffff127224 */ /* 0x010fc400078e0009 */
[----:B---3--:R-:W-:Y:S02]  /*27a70*/  IMAD.MOV.U32 R19, RZ, RZ, R8 ;  /* 0x000000ffff137224 */ /* 0x008fe400078e0008 */
[----:B------:R-:W0:Y:S04]  /*27a80*/  LDSM.16.MT88.4 R8, [R28+UR5+0xa080] ;  /* 0x00a080051c08783b */ /* 0x000e280008004200 */
[----:B------:R1:W-:Y:S04]  /*27a90*/  STL.64 [R1+0x1f00], R16 ;  /* 0x001f001001007387 */ /* 0x0003e80000100a00 */
[----:B-1----:R-:W2:Y:S04]  /*27aa0*/  LDL.LU R16, [R1+0x1d0] ;  /* 0x0001d00001107983 */ /* 0x002ea80000300800 */
[----:B------:R-:W2:Y:S04]  /*27ab0*/  LDL.LU R17, [R1+0x1d4] ;  /* 0x0001d40001117983 */ /* 0x000ea80000300800 */
[----:B0-----:R-:W-:Y:S04]  /*27ac0*/  STL.64 [R1+0x1e10], R10 ;  /* 0x001e100a01007387 */ /* 0x001fe80000100a00 */
[----:B------:R0:W-:Y:S04]  /*27ad0*/  STL.64 [R1+0x1e08], R8 ;  /* 0x001e080801007387 */ /* 0x0001e80000100a00 */
[----:B0-----:R-:W3:Y:S04]  /*27ae0*/  LDL.LU R8, [R1+0x70] ;  /* 0x0000700001087983 */ /* 0x001ee80000300800 */
[----:B------:R-:W3:Y:S04]  /*27af0*/  LDL.LU R9, [R1+0x74] ;  /* 0x0000740001097983 */ /* 0x000ee80000300800 */
[----:B------:R-:W3:Y:S04]  /*27b00*/  LDL.LU R10, [R1+0x78] ;  /* 0x00007800010a7983 */ /* 0x000ee80000300800 */
[----:B------:R-:W2:Y:S01]  /*27b10*/  LDL.LU.64 R20, [R1+0x1f18] ;  /* 0x001f180001147983 */ /* 0x000ea20000300a00 */
[----:B------:R-:W-:-:S02]  /*27b20*/  IMAD.MOV.U32 R11, RZ, RZ, R29 ;  /* 0x000000ffff0b7224 */ /* 0x000fc400078e001d */
[----:B------:R-:W-:Y:S02]  /*27b30*/  IMAD.MOV.U32 R23, RZ, RZ, R4 ;  /* 0x000000ffff177224 */ /* 0x000fe400078e0004 */
[----:B------:R-:W-:Y:S02]  /*27b40*/  IMAD.MOV.U32 R22, RZ, RZ, R5 ;  /* 0x000000ffff167224 */ /* 0x000fe400078e0005 */
[----:B------:R-:W-:Y:S02]  /*27b50*/  IMAD.MOV.U32 R0, RZ, RZ, R6 ;  /* 0x000000ffff007224 */ /* 0x000fe400078e0006 */
[----:B------:R-:W-:Y:S02]  /*27b60*/  IMAD.MOV.U32 R29, RZ, RZ, R7 ;  /* 0x000000ffff1d7224 */ /* 0x000fe400078e0007 */
[----:B------:R-:W0:Y:S04]  /*27b70*/  LDSM.16.MT88.4 R4, [R28+UR5+0xa100] ;  /* 0x00a100051c04783b */ /* 0x000e280008004200 */
[----:B0-----:R0:W-:Y:S04]  /*27b80*/  STL.64 [R1+0x1df0], R6 ;  /* 0x001df00601007387 */ /* 0x0011e80000100a00 */
[----:B------:R1:W-:Y:S01]  /*27b90*/  STL.64 [R1+0x1de8], R4 ;  /* 0x001de80401007387 */ /* 0x0003e20000100a00 */
[----:B0-----:R-:W-:-:S03]  /*27ba0*/  IMAD.MOV.U32 R6, RZ, RZ, R26 ;  /* 0x000000ffff067224 */ /* 0x001fc600078e001a */
[----:B-1----:R-:W4:Y:S04]  /*27bb0*/  LDL.LU R4, [R1+0x80] ;  /* 0x0000800001047983 */ /* 0x002f280000300800 */
        /* <DEDUP_REMOVED lines=51> */
[----:B------:R-:W2:Y:S01]  /*27ef0*/  LDL.LU.64 R16, [R1+0x1e70] ;  /* 0x001e700001107983 */ /* 0x000ea20000300a00 */
[----:B----4-:R-:W-:Y:S03]  /*27f00*/  HMMA.16816.F32 R4, R12, R24, R4 ;  /* 0x000000180c04723c */ /* 0x010fe60000001804 */
[----:B---3--:R-:W-:Y:S04]  /*27f10*/  STL.64 [R1+0x1e50], R26 ;  /* 0x001e501a01007387 */ /* 0x008fe80000100a00 */
[----:B------:R-:W-:Y:S01]  /*27f20*/  STL.64 [R1+0x1e48], R24 ;  /* 0x001e481801007387 */ /* 0x000fe20000100a00 */
[----:B------:R-:W-:-:S02]  /*27f30*/  IMAD.MOV.U32 R14, RZ, RZ, R0 ;  /* 0x000000ffff0e7224 */ /* 0x000fc400078e0000 */
[----:B------:R-:W-:-:S09]  /*27f40*/  IMAD.MOV.U32 R15, RZ, RZ, R29 ;  /* 0x000000ffff0f7224 */ /* 0x000fd200078e001d */
[----:B------:R-:W-:Y:S04]  /*27f50*/  STL.64 [R1+0x90], R4 ;  /* 0x0000900401007387 */ /* 0x000fe80000100a00 */
[----:B------:R2:W-:Y:S01]  /*27f60*/  STL.64 [R1+0x98], R6 ;  /* 0x0000980601007387 */ /* 0x0005e20000100a00 */
[----:B------:R-:W-:Y:S02]  /*27f70*/  IMAD.MOV.U32 R12, RZ, RZ, R23 ;  /* 0x000000ffff0c7224 */ /* 0x000fe400078e0017 */
[----:B------:R-:W-:Y:S01]  /*27f80*/  IMAD.MOV.U32 R13, RZ, RZ, R22 ;  /* 0x000000ffff0d7224 */ /* 0x000fe200078e0016 */
[----:B------:R-:W3:Y:S04]  /*27f90*/  LDL.LU R23, [R1+0x1e6c] ;  /* 0x001e6c0001177983 */ /* 0x000ee80000300800 */
[----:B------:R-:W4:Y:S04]  /*27fa0*/  LDL.LU R22, [R1+0x1e68] ;  /* 0x001e680001167983 */ /* 0x000f280000300800 */
[----:B------:R-:W3:Y:S04]  /*27fb0*/  LDL.LU R0, [R1+0x1e64] ;  /* 0x001e640001007983 */ /* 0x000ee80000300800 */
[----:B------:R-:W-:Y:S04]  /*27fc0*/  STL.64 [R1+0x1e00], R14 ;  /* 0x001e000e01007387 */ /* 0x000fe80000100a00 */
[----:B------:R-:W-:Y:S01]  /*27fd0*/  STL.64 [R1+0x1df8], R12 ;  /* 0x001df80c01007387 */ /* 0x000fe20000100a00 */
[----:B--2---:R-:W-:-:S15]  /*27fe0*/  HMMA.16816.F32 R4, R16, R20, R8 ;  /* 0x000000141004723c */ /* 0x004fde0000001808 */
[----:B------:R-:W-:-:S04]  /*27ff0*/  NOP ;  /* 0x0000000000007918 */ /* 0x000fc80000000000 */
[----:B------:R-:W-:Y:S04]  /*28000*/  STL [R1+0x60], R4 ;  /* 0x0000600401007387 */ /* 0x000fe80000100800 */
        /* <DEDUP_REMOVED lines=9> */
[----:B------:R-:W2:Y:S01]  /*280a0*/  LDL.LU R11, [R1+0x1bc] ;  /* 0x0001bc00010b7983 */ /* 0x000ea20000300800 */
[----:B---3--:R-:W-:-:S03]  /*280b0*/  IMAD.MOV.U32 R15, RZ, RZ, R0 ;  /* 0x000000ffff0f7224 */ /* 0x008fc600078e0000 */
[----:B--2---:R-:W-:Y:S04]  /*280c0*/  STL.64 [R1+0x1e40], R10 ;  /* 0x001e400a01007387 */ /* 0x004fe80000100a00 */
[----:B------:R0:W-:Y:S04]  /*280d0*/  STL.64 [R1+0x1e38], R8 ;  /* 0x001e380801007387 */ /* 0x0001e80000100a00 */
[----:B0-----:R-:W2:Y:S04]  /*280e0*/  LDL.LU R8, [R1+0x180] ;  /* 0x0001800001087983 */ /* 0x001ea80000300800 */
[----:B------:R-:W2:Y:S04]  /*280f0*/  LDL.LU R9, [R1+0x184] ;  /* 0x0001840001097983 */ /* 0x000ea80000300800 */
[----:B------:R-:W2:Y:S04]  /*28100*/  LDL.LU R10, [R1+0x188] ;  /* 0x00018800010a7983 */ /* 0x000ea80000300800 */
[----:B------:R-:W2:Y:S04]  /*28110*/  LDL.LU R11, [R1+0x18c] ;  /* 0x00018c00010b7983 */ /* 0x000ea80000300800 */
[----:B------:R-:W3:Y:S04]  /*28120*/  LDL.LU R12, [R1+0x190] ;  /* 0x00019000010c7983 */ /* 0x000ee80000300800 */
[----:B------:R-:W3:Y:S04]  /*28130*/  LDL.LU R13, [R1+0x194] ;  /* 0x00019400010d7983 */ /* 0x000ee80000300800 */
[----:B------:R-:W3:Y:S04]  /*28140*/  LDL.LU R14, [R1+0x198] ;  /* 0x00019800010e7983 */ /* 0x000ee80000300800 */
[----:B------:R-:W2:Y:S01]  /*28150*/  LDL.LU R0, [R1+0x1e60] ;  /* 0x001e600001007983 */ /* 0x000ea20000300800 */
[----:B------:R-:W-:-:S02]  /*28160*/  IMAD.MOV.U32 R20, RZ, RZ, R7 ;  /* 0x000000ffff147224 */ /* 0x000fc400078e0007 */
[----:B------:R-:W-:Y:S02]  /*28170*/  IMAD.MOV.U32 R29, RZ, RZ, R5 ;  /* 0x000000ffff1d7224 */ /* 0x000fe400078e0005 */
[----:B------:R-:W-:Y:S01]  /*28180*/  IMAD.MOV.U32 R21, RZ, RZ, R6 ;  /* 0x000000ffff157224 */ /* 0x000fe200078e0006 */
[----:B------:R-:W3:Y:S01]  /*28190*/  LDL.LU R4, [R1+0x160] ;  /* 0x0001600001047983 */ /* 0x000ee20000300800 */
[----:B----4-:R-:W-:-:S03]  /*281a0*/  IMAD.MOV.U32 R5, RZ, RZ, R22 ;  /* 0x000000ffff057224 */ /* 0x010fc600078e0016 */
[----:B------:R-:W4:Y:S01]  /*281b0*/  LDL.LU R22, [R1+0x1e5c] ;  /* 0x001e5c0001167983 */ /* 0x000f220000300800 */
[----:B------:R-:W-:-:S03]  /*281c0*/  IMAD.MOV.U32 R6, RZ, RZ, R23 ;  /* 0x000000ffff067224 */ /* 0x000fc600078e0017 */
[----:B------:R-:W4:Y:S04]  /*281d0*/  LDL.LU R23, [R1+0x1e58] ;  /* 0x001e580001177983 */ /* 0x000f280000300800 */
[----:B------:R-:W-:Y:S04]  /*281e0*/  STL [R1+0x1dd0], R20 ;  /* 0x001dd01401007387 */ /* 0x000fe80000100800 */
[----:B------:R-:W-:Y:S04]  /*281f0*/  STL [R1+0x1dcc], R21 ;  /* 0x001dcc1501007387 */ /* 0x000fe80000100800 */
[----:B------:R-:W-:Y:S01]  /*28200*/  STL [R1+0x1dc8], R29 ;  /* 0x001dc81d01007387 */ /* 0x000fe20000100800 */
[----:B------:R-:W-:-:S03]  /*28210*/  IMAD.MOV.U32 R7, RZ, RZ, R2 ;  /* 0x000000ffff077224 */ /* 0x000fc600078e0002 */
[----:B--2---:R-:W0:Y:S04]  /*28220*/  LDSM.16.MT88.4 R24, [R0+UR5+0xa000] ;  /* 0x00a000050018783b */ /* 0x004e280008004200 */
[----:B0-----:R-:W-:Y:S04]  /*28230*/  STL.64 [R1+0x30], R24 ;  /* 0x0000301801007387 */ /* 0x001fe80000100a00 */
[----:B------:R-:W-:Y:S04]  /*28240*/  STL.64 [R1+0x38], R26 ;  /* 0x0000381a01007387 */ /* 0x000fe80000100a00 */
[----:B------:R-:W0:Y:S02]  /*28250*/  LDSM.16.MT88.4 R24, [R0+UR5+0xa080] ;  /* 0x00a080050018783b */ /* 0x000e240008004200 */
[----:B0-----:R-:W-:-:S02]  /*28260*/  IMAD.MOV.U32 R20, RZ, RZ, R25 ;  /* 0x000000ffff147224 */ /* 0x001fc400078e0019 */
[----:B------:R-:W-:Y:S01]  /*28270*/  IMAD.MOV.U32 R21, RZ, RZ, R26 ;  /* 0x000000ffff157224 */ /* 0x000fe200078e001a */
[----:B------:R-:W-:Y:S01]  /*28280*/  STL [R1+0x20], R24 ;  /* 0x0000201801007387 */ /* 0x000fe20000100800 */
[----:B------:R-:W-:-:S03]  /*28290*/  IMAD.MOV.U32 R29, RZ, RZ, R27 ;  /* 0x000000ffff1d7224 */ /* 0x000fc600078e001b */
[----:B------:R-:W0:Y:S04]  /*282a0*/  LDSM.16.MT88.4 R24, [R0+UR5+0xa100] ;  /* 0x00a100050018783b */ /* 0x000e280008004200 */
[----:B------:R-:W-:Y:S04]  /*282b0*/  STL [R1+0x1de0], R29 ;  /* 0x001de01d01007387 */ /* 0x000fe80000100800 */
[----:B------:R-:W-:Y:S04]  /*282c0*/  STL [R1+0x1ddc], R21 ;  /* 0x001ddc1501007387 */ /* 0x000fe80000100800 */
[----:B------:R-:W-:Y:S04]  /*282d0*/  STL [R1+0x1dd8], R20 ;  /* 0x001dd81401007387 */ /* 0x000fe80000100800 */
[----:B0-----:R-:W-:Y:S04]  /*282e0*/  STL.64 [R1+0x10], R24 ;  /* 0x0000101801007387 */ /* 0x001fe80000100a00 */
[----:B------:R0:W-:Y:S01]  /*282f0*/  STL [R1+0x18], R26 ;  /* 0x0000181a01007387 */ /* 0x0001e20000100800 */
[----:B------:R-:W-:-:S03]  /*28300*/  IMAD.MOV.U32 R2, RZ, RZ, R27 ;  /* 0x000000ffff027224 */ /* 0x000fc600078e001b */
[----:B0-----:R-:W2:Y:S04]  /*28310*/  LDL.LU.64 R26, [R1+0x1e50] ;  /* 0x001e5000011a7983 */ /* 0x001ea80000300a00 */
[----:B------:R-:W2:Y:S04]  /*28320*/  LDL.LU.64 R24, [R1+0x1e48] ;  /* 0x001e480001187983 */ /* 0x000ea80000300a00 */
[----:B------:R-:W-:Y:S01]  /*28330*/  STL [R1+0x1de4], R2 ;  /* 0x001de40201007387 */ /* 0x000fe20000100800 */
[----:B--2---:R-:W-:Y:S03]  /*28340*/  HMMA.16816.F32 R16, R16, R24, R8 ;  /* 0x000000181010723c */ /* 0x004fe60000001808 */
[----:B------:R-:W4:Y:S04]  /*28350*/  LDL.LU.64 R10, [R1+0x1e40] ;  /* 0x001e4000010a7983 */ /* 0x000f280000300a00 */
[----:B------:R-:W4:-:S12]  /*28360*/  LDL.LU.64 R8, [R1+0x1e38] ;  /* 0x001e380001087983 */ /* 0x000f180000300a00 */
[----:B------:R-:W-:Y:S04]  /*28370*/  STL.64 [R1+0xd0], R16 ;  /* 0x0000d01001007387 */ /* 0x000fe80000100a00 */
[----:B------:R-:W-:Y:S04]  /*28380*/  STL.64 [R1+0xd8], R18 ;  /* 0x0000d81201007387 */ /* 0x000fe80000100a00 */
[----:B------:R-:W0:Y:S02]  /*28390*/  LDSM.16.MT88.4 R16, [R0+UR5+0xa180] ;  /* 0x00a180050010783b */ /* 0x000e240008004200 */
[----:B0-----:R-:W-:-:S02]  /*283a0*/  IMAD.MOV.U32 R21, RZ, RZ, R18 ;  /* 0x000000ffff157224 */ /* 0x001fc400078e0012 */
[----:B------:R-:W-:Y:S02]  /*283b0*/  IMAD.MOV.U32 R20, RZ, RZ, R19 ;  /* 0x000000ffff147224 */ /* 0x000fe400078e0013 */
[----:B------:R-:W-:Y:S02]  /*283c0*/  IMAD.MOV.U32 R2, RZ, RZ, R16 ;  /* 0x000000ffff027224 */ /* 0x000fe400078e0010 */
[----:B------:R-:W-:Y:S01]  /*283d0*/  IMAD.MOV.U32 R29, RZ, RZ, R17 ;  /* 0x000000ffff1d7224 */ /* 0x000fe200078e0011 */
[----:B------:R-:W4:Y:S04]  /*283e0*/  LDL.LU.64 R18, [R1+0x1e30] ;  /* 0x001e300001127983 */ /* 0x000f280000300a00 */
[----:B------:R-:W4:Y:S04]  /*283f0*/  LDL.LU.64 R16, [R1+0x1e28] ;  /* 0x001e280001107983 */ /* 0x000f280000300a00 */
[----:B------:R-:W-:Y:S01]  /*28400*/  STL [R1+0x1d08], R0 ;  /* 0x001d080001007387 */ /* 0x000fe20000100800 */
[----:B----4-:R-:W-:-:S15]  /*28410*/  HMMA.16816.F32 R8, R16, R22, R8 ;  /* 0x000000161008723c */ /* 0x010fde0000001808 */
        /* <DEDUP_REMOVED lines=8> */
[----:B------:R0:W-:Y:S04]  /*284a0*/  STL.64 [R1+0xc0], R16 ;  /* 0x0000c01001007387 */ /* 0x0001e80000100a00 */
[----:B------:R1:W-:Y:S04]  /*284b0*/  STL.64 [R1+0xc8], R18 ;  /* 0x0000c81201007387 */ /* 0x0003e80000100a00 */
[----:B0-----:R-:W2:Y:S04]  /*284c0*/  LDL.LU R16, [R1+0x150] ;  /* 0x0001500001107983 */ /* 0x001ea80000300800 */
[----:B------:R-:W2:Y:S04]  /*284d0*/  LDL.LU R17, [R1+0x154] ;  /* 0x0001540001117983 */ /* 0x000ea80000300800 */
[----:B-1----:R-:W2:Y:S01]  /*284e0*/  LDL.LU R18, [R1+0x158] ;  /* 0x0001580001127983 */ /* 0x002ea20000300800 */
[C---:B---3--:R-:W-:Y:S08]  /*284f0*/  HMMA.16816.F32 R12, R8.reuse, R22, R12 ;  /* 0x00000016080c723c */ /* 0x048ff0000000180c */
[----:B------:R-:W-:Y:S11]  /*28500*/  HMMA.16816.F32 R8, R8, R26, R4 ;  /* 0x0000001a0808723c */ /* 0x000ff60000001804 */
[----:B------:R-:W-:Y:S01]  /*28510*/  IMAD.MOV.U32 R25, RZ, RZ, R14 ;  /* 0x000000ffff197224 */ /* 0x000fe200078e000e */
[----:B------:R0:W-:Y:S01]  /*28520*/  STL.64 [R1+0xb0], R12 ;  /* 0x0000b00c01007387 */ /* 0x0001e20000100a00 */
[----:B------:R-:W-:-:S03]  /*28530*/  IMAD.MOV.U32 R24, RZ, RZ, R15 ;  /* 0x000000ffff187224 */ /* 0x000fc600078e000f */
[----:B------:R-:W3:Y:S04]  /*28540*/  LDL.LU.64 R14, [R1+0x1e00] ;  /* 0x001e0000010e7983 */ /* 0x000ee80000300a00 */
[----:B0-----:R-:W3:Y:S04]  /*28550*/  LDL.LU.64 R12, [R1+0x1df8] ;  /* 0x001df800010c7983 */ /* 0x001ee80000300a00 */
[----:B------:R-:W2:Y:S04]  /*28560*/  LDL.LU.64 R6, [R1+0x1df0] ;  /* 0x001df00001067983 */ /* 0x000ea80000300a00 */
[----:B------:R-:W2:Y:S01]  /*28570*/  LDL.LU.64 R4, [R1+0x1de8] ;  /* 0x001de80001047983 */ /* 0x000ea20000300a00 */
[----:B------:R-:W-:-:S07]  /*28580*/  IMAD.MOV.U32 R19, RZ, RZ, R3 ;  /* 0x000000ffff137224 */ /* 0x000fce00078e0003 */
[C---:B--2---:R-:W-:Y:S08]  /*28590*/  HMMA.16816.F32 R16, R4.reuse, R22, R16 ;  /* 0x000000160410723c */ /* 0x044ff00000001810 */
[----:B---3--:R-:W-:Y:S01]  /*285a0*/  HMMA.16816.F32 R4, R4, R26, R12 ;  /* 0x0000001a0404723c */ /* 0x008fe2000000180c */
[----:B------:R-:W0:Y:S10]  /*285b0*/  LDSM.16.MT88.4 R12, [R28+UR5+0xc000] ;  /* 0x00c000051c0c783b */ /* 0x000e340008004200 */
[----:B------:R-:W-:Y:S04]  /*285c0*/  STL.64 [R1+0x180], R16 ;  /* 0x0001801001007387 */ /* 0x000fe80000100a00 */
[----:B------:R-:W-:Y:S04]  /*285d0*/  STL.64 [R1+0xa0], R8 ;  /* 0x0000a00801007387 */ /* 0x000fe80000100a00 */
[----:B------:R-:W-:Y:S04]  /*285e0*/  STL.64 [R1+0xa8], R10 ;  /* 0x0000a80a01007387 */ /* 0x000fe80000100a00 */
[----:B------:R-:W-:Y:S04]  /*285f0*/  STL [R1+0x188], R18 ;  /* 0x0001881201007387 */ /* 0x000fe80000100800 */
[----:B------:R-:W-:Y:S04]  /*28600*/  STL.64 [R1+0x1dc0], R26 ;  /* 0x001dc01a01007387 */ /* 0x000fe80000100a00 */
[----:B------:R-:W-:Y:S04]  /*28610*/  STL.64 [R1+0x1db8], R24 ;  /* 0x001db81801007387 */ /* 0x000fe80000100a00 */
[----:B------:R-:W-:Y:S04]  /*28620*/  STL.64 [R1+0x1d0], R4 ;  /* 0x0001d00401007387 */ /* 0x000fe80000100a00 */
[----:B------:R-:W-:Y:S04]  /*28630*/  STL.64 [R1+0x1d8], R6 ;  /* 0x0001d80601007387 */ /* 0x000fe80000100a00 */
[----:B0-----:R-:W-:Y:S04]  /*28640*/  STL.64 [R1+0x1ce8], R14 ;  /* 0x001ce80e01007387 */ /* 0x001fe80000100a00 */
[----:B------:R0:W-:Y:S02]  /*28650*/  STL.64 [R1+0x1ce0], R12 ;  /* 0x001ce00c01007387 */ /* 0x0001e40000100a00 */
[----:B0-----:R-:W-:-:S02]  /*28660*/  IMAD.MOV.U32 R12, RZ, RZ, R2 ;  /* 0x000000ffff0c7224 */ /* 0x001fc400078e0002 */
[----:B------:R-:W2:Y:S01]  /*28670*/  LDL.LU R2, [R1+0x1de4] ;  /* 0x001de40001027983 */ /* 0x000ea20000300800 */
[----:B------:R-:W-:Y:S02]  /*28680*/  IMAD.MOV.U32 R14, RZ, RZ, R21 ;  /* 0x000000ffff0e7224 */ /* 0x000fe400078e0015 */
[----:B------:R-:W-:Y:S02]  /*28690*/  IMAD.MOV.U32 R15, RZ, RZ, R20 ;  /* 0x000000ffff0f7224 */ /* 0x000fe400078e0014 */
[----:B------:R-:W-:Y:S02]  /*286a0*/  IMAD.MOV.U32 R13, RZ, RZ, R29 ;  /* 0x000000ffff0d7224 */ /* 0x000fe400078e001d */
[----:B------:R-:W3:Y:S04]  /*286b0*/  LDL.LU R29, [R1+0x1de0] ;  /* 0x001de000011d7983 */ /* 0x000ee80000300800 */
[----:B------:R-:W4:Y:S04]  /*286c0*/  LDL.LU R21, [R1+0x1ddc] ;  /* 0x001ddc0001157983 */ /* 0x000f280000300800 */
[----:B------:R-:W3:Y:S04]  /*286d0*/  LDL.LU R20, [R1+0x1dd8] ;  /* 0x001dd80001147983 */ /* 0x000ee80000300800 */
[----:B------:R-:W-:Y:S04]  /*286e0*/  STL.64 [R1+0x1d18], R14 ;  /* 0x001d180e01007387 */ /* 0x000fe80000100a00 */
[----:B------:R0:W-:Y:S04]  /*286f0*/  STL.64 [R1+0x1d10], R12 ;  /* 0x001d100c01007387 */ /* 0x0001e80000100a00 */
[----:B0-----:R-:W3:Y:S04]  /*28700*/  LDL.LU R12, [R1+0x10] ;  /* 0x00001000010c7983 */ /* 0x001ee80000300800 */
[----:B------:R-:W3:Y:S04]  /*28710*/  LDL.LU R13, [R1+0x14] ;  /* 0x00001400010d7983 */ /* 0x000ee80000300800 */
[----:B------:R-:W3:Y:S01]  /*28720*/  LDL.LU R14, [R1+0x18] ;  /* 0x00001800010e7983 */ /* 0x000ee20000300800 */
[----:B--2---:R-:W-:-:S03]  /*28730*/  IMAD.MOV.U32 R15, RZ, RZ, R2 ;  /* 0x000000ffff0f7224 */ /* 0x004fc600078e0002 */
[----:B------:R-:W2:Y:S04]  /*28740*/  LDL.LU R2, [R1+0x1dd4] ;  /* 0x001dd40001027983 */ /* 0x000ea80000300800 */
[----:B---3--:R-:W-:Y:S04]  /*28750*/  STL.64 [R1+0x1d40], R14 ;  /* 0x001d400e01007387 */ /* 0x008fe80000100a00 */
[----:B------:R0:W-:Y:S04]  /*28760*/  STL.64 [R1+0x1d38], R12 ;  /* 0x001d380c01007387 */ /* 0x0001e80000100a00 */
[----:B0-----:R-:W3:Y:S01]  /*28770*/  LDL.LU R12, [R1+0x20] ;  /* 0x00002000010c7983 */ /* 0x001ee20000300800 */
[----:B----4-:R-:W-:-:S02]  /*28780*/  IMAD.MOV.U32 R14, RZ, RZ, R21 ;  /* 0x000000ffff0e7224 */ /* 0x010fc400078e0015 */
[----:B------:R-:W-:Y:S02]  /*28790*/  IMAD.MOV.U32 R15, RZ, RZ, R29 ;  /* 0x000000ffff0f7224 */ /* 0x000fe400078e001d */
[----:B------:R-:W-:Y:S02]  /*287a0*/  IMAD.MOV.U32 R13, RZ, RZ, R20 ;  /* 0x000000ffff0d7224 */ /* 0x000fe400078e0014 */
[----:B------:R-:W4:Y:S04]  /*287b0*/  LDL.LU R20, [R1+0x1dd0] ;  /* 0x001dd00001147983 */ /* 0x000f280000300800 */
[----:B------:R-:W4:Y:S04]  /*287c0*/  LDL.LU R21, [R1+0x1dcc] ;  /* 0x001dcc0001157983 */ /* 0x000f280000300800 */
[----:B------:R-:W4:Y:S04]  /*287d0*/  LDL.LU R29, [R1+0x1dc8] ;  /* 0x001dc800011d7983 */ /* 0x000f280000300800 */
[----:B------:R-:W-:Y:S04]  /*287e0*/  STL.64 [R1+0x1d70], R14 ;  /* 0x001d700e01007387 */ /* 0x000fe80000100a00 */
[----:B--2---:R-:W0:Y:S04]  /*287f0*/  LDSM.16.M88.4 R4, [R2+UR5+0x10080] ;  /* 0x010080050204783b */ /* 0x004e280008000200 */
[----:B------:R-:W1:Y:S04]  /*28800*/  LDSM.16.M88.4 R8, [R2+UR5+0x10880] ;  /* 0x010880050208783b */ /* 0x000e680008000200 */
[----:B---3--:R-:W-:Y:S04]  /*28810*/  STL.64 [R1+0x1d68], R12 ;  /* 0x001d680c01007387 */ /* 0x008fe80000100a00 */
[----:B0-----:R-:W-:Y:S04]  /*28820*/  STL [R1+0x1be4], R6 ;  /* 0x001be40601007387 */ /* 0x001fe80000100800 */
[----:B------:R-:W-:Y:S04]  /*28830*/  STL [R1+0x1be0], R7 ;  /* 0x001be00701007387 */ /* 0x000fe80000100800 */
[----:B------:R0:W-:Y:S04]  /*28840*/  STL.64 [R1+0x1d20], R4 ;  /* 0x001d200401007387 */ /* 0x0001e80000100a00 */
[----:B0-----:R-:W2:Y:S04]  /*28850*/  LDL.LU R4, [R1+0x90] ;  /* 0x0000900001047983 */ /* 0x001ea80000300800 */
[----:B------:R-:W2:Y:S04]  /*28860*/  LDL.LU R5, [R1+0x94] ;  /* 0x0000940001057983 */ /* 0x000ea80000300800 */
[----:B------:R-:W3:Y:S04]  /*28870*/  LDL.LU R6, [R1+0x98] ;  /* 0x0000980001067983 */ /* 0x000ee80000300800 */
[----:B------:R-:W3:Y:S04]  /*28880*/  LDL.LU R7, [R1+0x9c] ;  /* 0x00009c0001077983 */ /* 0x000ee80000300800 */
[----:B------:R-:W2:Y:S04]  /*28890*/  LDL.LU R12, [R1+0x30] ;  /* 0x00003000010c7983 */ /* 0x000ea80000300800 */
[----:B------:R-:W2:Y:S04]  /*288a0*/  LDL.LU R13, [R1+0x34] ;  /* 0x00003400010d7983 */ /* 0x000ea80000300800 */
[----:B------:R-:W2:Y:S04]  /*288b0*/  LDL.LU R14, [R1+0x38] ;  /* 0x00003800010e7983 */ /* 0x000ea80000300800 */
[----:B------:R-:W2:Y:S04]  /*288c0*/  LDL.LU R15, [R1+0x3c] ;  /* 0x00003c00010f7983 */ /* 0x000ea80000300800 */
[----:B--2---:R-:W-:Y:S04]  /*288d0*/  STL.64 [R1+0x1da0], R14 ;  /* 0x001da00e01007387 */ /* 0x004fe80000100a00 */
[----:B------:R-:W-:Y:S04]  /*288e0*/  STL.64 [R1+0x1d98], R12 ;  /* 0x001d980c01007387 */ /* 0x000fe80000100a00 */
[----:B---3--:R-:W-:Y:S04]  /*288f0*/  STL.64 [R1+0x1d30], R6 ;  /* 0x001d300601007387 */ /* 0x008fe80000100a00 */
[----:B------:R0:W-:Y:S04]  /*28900*/  STL.64 [R1+0x1d28], R4 ;  /* 0x001d280401007387 */ /* 0x0001e80000100a00 */
[----:B0-----:R-:W2:Y:S04]  /*28910*/  LDL.LU R4, [R1+0xf0] ;  /* 0x0000f00001047983 */ /* 0x001ea80000300800 */
[----:B------:R-:W2:Y:S04]  /*28920*/  LDL.LU R5, [R1+0xf4] ;  /* 0x0000f40001057983 */ /* 0x000ea80000300800 */
[----:B------:R-:W3:Y:S04]  /*28930*/  LDL.LU R6, [R1+0xf8] ;  /* 0x0000f80001067983 */ /* 0x000ee80000300800 */
[----:B------:R-:W3:Y:S04]  /*28940*/  LDL.LU R7, [R1+0xfc] ;  /* 0x0000fc0001077983 */ /* 0x000ee80000300800 */
[----:B------:R-:W2:Y:S04]  /*28950*/  LDL.LU R12, [R1+0x40] ;  /* 0x00004000010c7983 */ /* 0x000ea80000300800 */
[----:B------:R-:W4:Y:S04]  /*28960*/  LDL.LU R13, [R1+0x44] ;  /* 0x00004400010d7983 */ /* 0x000f280000300800 */
[----:B------:R-:W4:Y:S04]  /*28970*/  LDL.LU R14, [R1+0x48] ;  /* 0x00004800010e7983 */ /* 0x000f280000300800 */
[----:B------:R-:W4:Y:S04]  /*28980*/  LDL.LU R15, [R1+0x4c] ;  /* 0x00004c00010f7983 */ /* 0x000f280000300800 */
[----:B---3--:R-:W-:Y:S04]  /*28990*/  STL.64 [R1+0x1d50], R6 ;  /* 0x001d500601007387 */ /* 0x008fe80000100a00 */
[----:B--2---:R0:W-:Y:S04]  /*289a0*/  STL.64 [R1+0x1d48], R4 ;  /* 0x001d480401007387 */ /* 0x0041e80000100a00 */
[----:B0-----:R-:W2:Y:S04]  /*289b0*/  LDL.LU R4, [R1+0x100] ;  /* 0x0001000001047983 */ /* 0x001ea80000300800 */
[----:B------:R-:W2:Y:S04]  /*289c0*/  LDL.LU R5, [R1+0x104] ;  /* 0x0001040001057983 */ /* 0x000ea80000300800 */
[----:B------:R-:W3:Y:S04]  /*289d0*/  LDL.LU R6, [R1+0x108] ;  /* 0x0001080001067983 */ /* 0x000ee80000300800 */
[----:B------:R-:W3:Y:S04]  /*289e0*/  LDL.LU R7, [R1+0x10c] ;  /* 0x00010c0001077983 */ /* 0x000ee80000300800 */
[----:B------:R-:W4:Y:S04]  /*289f0*/  LDL.LU R24, [R1+0x1c0] ;  /* 0x0001c00001187983 */ /* 0x000f280000300800 */
        /* <DEDUP_REMOVED lines=9> */
[----:B---3--:R-:W-:Y:S04]  /*28a90*/  STL.64 [R1+0x1d80], R6 ;  /* 0x001d800601007387 */ /* 0x008fe80000100a00 */
[----:B--2---:R0:W-:Y:S04]  /*28aa0*/  STL.64 [R1+0x1d78], R4 ;  /* 0x001d780401007387 */ /* 0x0041e80000100a00 */
[----:B0-----:R-:W2:Y:S04]  /*28ab0*/  LDL.LU R4, [R1+0x130] ;  /* 0x0001300001047983 */ /* 0x001ea80000300800 */
[----:B------:R-:W2:Y:S04]  /*28ac0*/  LDL.LU R5, [R1+0x134] ;  /* 0x0001340001057983 */ /* 0x000ea80000300800 */
[----:B------:R-:W3:Y:S04]  /*28ad0*/  LDL.LU R6, [R1+0x138] ;  /* 0x0001380001067983 */ /* 0x000ee80000300800 */
[----:B------:R-:W3:Y:S01]  /*28ae0*/  LDL.LU R7, [R1+0x13c] ;  /* 0x00013c0001077983 */ /* 0x000ee20000300800 */
[----:B------:R-:W-:-:S03]  /*28af0*/  IMAD.MOV.U32 R3, RZ, RZ, R19 ;  /* 0x000000ffff037224 */ /* 0x000fc600078e0013 */
[----:B------:R-:W0:Y:S04]  /*28b00*/  LDSM.16.MT88.4 R16, [R28+UR5+0xc080] ;  /* 0x00c080051c10783b */ /* 0x000e280008004200 */
[----:B---3--:R-:W-:Y:S04]  /*28b10*/  STL.64 [R1+0x1d90], R6 ;  /* 0x001d900601007387 */ /* 0x008fe80000100a00 */
[----:B--2---:R2:W-:Y:S04]  /*28b20*/  STL.64 [R1+0x1d88], R4 ;  /* 0x001d880401007387 */ /* 0x0045e80000100a00 */
[----:B--2---:R-:W2:Y:S04]  /*28b30*/  LDL.LU R4, [R1+0x170] ;  /* 0x0001700001047983 */ /* 0x004ea80000300800 */
[----:B------:R-:W2:Y:S04]  /*28b40*/  LDL.LU R5, [R1+0x174] ;  /* 0x0001740001057983 */ /* 0x000ea80000300800 */
[----:B------:R-:W3:Y:S04]  /*28b50*/  LDL.LU R6, [R1+0x178] ;  /* 0x0001780001067983 */ /* 0x000ee80000300800 */
[----:B------:R-:W3:Y:S01]  /*28b60*/  LDL.LU R7, [R1+0x17c] ;  /* 0x00017c0001077983 */ /* 0x000ee20000300800 */
[----:B----4-:R-:W-:Y:S03]  /*28b70*/  HMMA.16816.F32 R24, R12, R22, R24 ;  /* 0x000000160c18723c */ /* 0x010fe60000001818 */
[----:B---3--:R-:W-:Y:S04]  /*28b80*/  STL.64 [R1+0x1db0], R6 ;  /* 0x001db00601007387 */ /* 0x008fe80000100a00 */
[----:B--2---:R2:W-:Y:S04]  /*28b90*/  STL.64 [R1+0x1da8], R4 ;  /* 0x001da80401007387 */ /* 0x0045e80000100a00 */
[----:B--2---:R-:W2:Y:S04]  /*28ba0*/  LDL.LU R4, [R1+0x140] ;  /* 0x0001400001047983 */ /* 0x004ea80000300800 */
[----:B------:R-:W2:Y:S04]  /*28bb0*/  LDL.LU R5, [R1+0x144] ;  /* 0x0001440001057983 */ /* 0x000ea80000300800 */
[----:B------:R-:W2:Y:S04]  /*28bc0*/  LDL.LU R6, [R1+0x148] ;  /* 0x0001480001067983 */ /* 0x000ea80000300800 */
[----:B------:R-:W2:Y:S04]  /*28bd0*/  LDL.LU R7, [R1+0x14c] ;  /* 0x00014c0001077983 */ /* 0x000ea80000300800 */
[----:B-1----:R-:W-:Y:S04]  /*28be0*/  STL [R1+0x1bdc], R10 ;  /* 0x001bdc0a01007387 */ /* 0x002fe80000100800 */
[----:B------:R-:W-:Y:S04]  /*28bf0*/  STL [R1+0x1bd8], R11 ;  /* 0x001bd80b01007387 */ /* 0x000fe80000100800 */
[----:B0-----:R-:W-:Y:S04]  /*28c00*/  STL.64 [R1+0x1cc8], R18 ;  /* 0x001cc81201007387 */ /* 0x001fe80000100a00 */
[----:B------:R0:W-:Y:S04]  /*28c10*/  STL.64 [R1+0x1cc0], R16 ;  /* 0x001cc01001007387 */ /* 0x0001e80000100a00 */
[----:B0-----:R-:W3:Y:S04]  /*28c20*/  LDL.LU R16, [R1+0x60] ;  /* 0x0000600001107983 */ /* 0x001ee80000300800 */
[----:B------:R-:W-:Y:S04]  /*28c30*/  STL.64 [R1+0x1f0], R24 ;  /* 0x0001f01801007387 */ /* 0x000fe80000100a00 */
[----:B------:R0:W-:Y:S04]  /*28c40*/  STL.64 [R1+0x1f8], R26 ;  /* 0x0001f81a01007387 */ /* 0x0001e80000100a00 */
[----:B0-----:R-:W2:Y:S04]  /*28c50*/  LDL.LU.64 R26, [R1+0x1dc0] ;  /* 0x001dc000011a7983 */ /* 0x001ea80000300a00 */
[----:B------:R-:W4:Y:S01]  /*28c60*/  LDL.LU.64 R24, [R1+0x1db8] ;  /* 0x001db80001187983 */ /* 0x000f220000300a00 */
[----:B------:R-:W-:-:S02]  /*28c70*/  IMAD.MOV.U32 R18, RZ, RZ, R21 ;  /* 0x000000ffff127224 */ /* 0x000fc400078e0015 */
[----:B------:R-:W-:Y:S01]  /*28c80*/  IMAD.MOV.U32 R19, RZ, RZ, R20 ;  /* 0x000000ffff137224 */ /* 0x000fe200078e0014 */
[----:B--2---:R-:W-:Y:S01]  /*28c90*/  HMMA.16816.F32 R12, R12, R26, R4 ;  /* 0x0000001a0c0c723c */ /* 0x004fe20000001804 */
[----:B------:R-:W2:Y:S04]  /*28ca0*/  LDL.LU.64 R6, [R1+0x1db0] ;  /* 0x001db00001067983 */ /* 0x000ea80000300a00 */
[----:B------:R-:W2:-:S14]  /*28cb0*/  LDL.LU.64 R4, [R1+0x1da8] ;  /* 0x001da80001047983 */ /* 0x000e9c0000300a00 */
[----:B------:R-:W-:Y:S04]  /*28cc0*/  STL.64 [R1+0x1c0], R12 ;  /* 0x0001c00c01007387 */ /* 0x000fe80000100a00 */
[----:B------:R-:W-:Y:S04]  /*28cd0*/  STL.64 [R1+0x1c8], R14 ;  /* 0x0001c80e01007387 */ /* 0x000fe80000100a00 */
[----:B------:R-:W0:Y:S02]  /*28ce0*/  LDSM.16.MT88.4 R12, [R28+UR5+0xc100] ;  /* 0x00c100051c0c783b */ /* 0x000e240008004200 */
[----:B0-----:R-:W-:-:S02]  /*28cf0*/  IMAD.MOV.U32 R0, RZ, RZ, R14 ;  /* 0x000000ffff007224 */ /* 0x001fc400078e000e */
[----:B------:R-:W-:Y:S02]  /*28d00*/  IMAD.MOV.U32 R2, RZ, RZ, R15 ;  /* 0x000000ffff027224 */ /* 0x000fe400078e000f */
[----:B------:R-:W-:Y:S02]  /*28d10*/  IMAD.MOV.U32 R20, RZ, RZ, R12 ;  /* 0x000000ffff147224 */ /* 0x000fe400078e000c */
[----:B------:R-:W-:Y:S01]  /*28d20*/  IMAD.MOV.U32 R21, RZ, RZ, R13 ;  /* 0x000000ffff157224 */ /* 0x000fe200078e000d */
        /* <DEDUP_REMOVED lines=27> */
[----:B------:R-:W2:Y:S01]  /*28ee0*/  LDL.LU.64 R12, [R1+0x1d38] ;  /* 0x001d3800010c7983 */ /* 0x000ea20000300a00 */
        /* <DEDUP_REMOVED lines=11> */
[----:B------:R-:W2:-:S15]  /*28fa0*/  LDL.LU.64 R4, [R1+0x1d20] ;  /* 0x001d200001047983 */ /* 0x000e9e0000300a00 */
[----:B------:R-:W-:Y:S01]  /*28fb0*/  NOP ;  /* 0x0000000000007918 */ /* 0x000fe20000000000 */
[----:B------:R-:W-:Y:S01]  /*28fc0*/  IMAD.MOV.U32 R7, RZ, RZ, R14 ;  /* 0x000000ffff077224 */ /* 0x000fe200078e000e */
[----:B------:R0:W-:Y:S01]  /*28fd0*/  STL [R1+0x160], R12 ;  /* 0x0001600c01007387 */ /* 0x0001e20000100800 */
[----:B------:R-:W-:Y:S02]  /*28fe0*/  IMAD.MOV.U32 R6, RZ, RZ, R15 ;  /* 0x000000ffff067224 */ /* 0x000fe400078e000f */
[----:B------:R-:W-:Y:S01]  /*28ff0*/  IMAD.MOV.U32 R10, RZ, RZ, R13 ;  /* 0x000000ffff0a7224 */ /* 0x000fe200078e000d */
[----:B------:R-:W3:Y:S04]  /*29000*/  LDL.LU.64 R14, [R1+0x1d18] ;  /* 0x001d1800010e7983 */ /* 0x000ee80000300a00 */
[----:B0-----:R-:W3:Y:S04]  /*29010*/  LDL.LU.64 R12, [R1+0x1d10] ;  /* 0x001d1000010c7983 */ /* 0x001ee80000300a00 */
[----:B------:R-:W-:Y:S04]  /*29020*/  STL.64 [R1+0x1d00], R26 ;  /* 0x001d001a01007387 */ /* 0x000fe80000100a00 */
[----:B------:R-:W-:Y:S04]  /*29030*/  STL [R1+0x1c9c], R7 ;  /* 0x001c9c0701007387 */ /* 0x000fe80000100800 */
[----:B------:R-:W-:Y:S01]  /*29040*/  STL [R1+0x1c98], R10 ;  /* 0x001c980a01007387 */ /* 0x000fe20000100800 */
[----:B---3--:R-:W-:-:S15]  /*29050*/  HMMA.16816.F32 R16, R12, R22, R16 ;  /* 0x000000160c10723c */ /* 0x008fde0000001810 */
[----:B------:R-:W-:-:S04]  /*29060*/  NOP ;  /* 0x0000000000007918 */ /* 0x000fc80000000000 */
[----:B------:R0:W-:Y:S04]  /*29070*/  STL.64 [R1+0x150], R16 ;  /* 0x0001501001007387 */ /* 0x0001e80000100a00 */
[----:B------:R1:W-:Y:S04]  /*29080*/  STL.64 [R1+0x158], R18 ;  /* 0x0001581201007387 */ /* 0x0003e80000100a00 */
[----:B0-----:R-:W3:Y:S04]  /*29090*/  LDL.LU R16, [R1+0xc0] ;  /* 0x0000c00001107983 */ /* 0x001ee80000300800 */
[----:B------:R-:W3:Y:S04]  /*290a0*/  LDL.LU R17, [R1+0xc4] ;  /* 0x0000c40001117983 */ /* 0x000ee80000300800 */
[----:B-1----:R-:W2:Y:S04]  /*290b0*/  LDL.LU R18, [R1+0xc8] ;  /* 0x0000c80001127983 */ /* 0x002ea80000300800 */
[----:B------:R-:W2:Y:S04]  /*290c0*/  LDL.LU R19, [R1+0xcc] ;  /* 0x0000cc0001137983 */ /* 0x000ea80000300800 */
[----:B--2---:R-:W-:Y:S04]  /*290d0*/  STL.64 [R1+0x1cd8], R18 ;  /* 0x001cd81201007387 */ /* 0x004fe80000100a00 */
[----:B---3--:R0:W-:Y:S04]  /*290e0*/  STL.64 [R1+0x1cd0], R16 ;  /* 0x001cd01001007387 */ /* 0x0081e80000100a00 */
[----:B0-----:R-:W2:Y:S04]  /*290f0*/  LDL.LU R16, [R1+0xe0] ;  /* 0x0000e00001107983 */ /* 0x001ea80000300800 */
[----:B------:R-:W2:Y:S04]  /*29100*/  LDL.LU R17, [R1+0xe4] ;  /* 0x0000e40001117983 */ /* 0x000ea80000300800 */
[----:B------:R-:W3:Y:S04]  /*29110*/  LDL.LU R18, [R1+0xe8] ;  /* 0x0000e80001127983 */ /* 0x000ee80000300800 */
[----:B------:R-:W3:Y:S01]  /*29120*/  LDL.LU R19, [R1+0xec] ;  /* 0x0000ec0001137983 */ /* 0x000ee20000300800 */
[----:B------:R-:W-:-:S02]  /*29130*/  IMAD.MOV.U32 R22, RZ, RZ, R0 ;  /* 0x000000ffff167224 */ /* 0x000fc400078e0000 */
[----:B------:R-:W-:Y:S01]  /*29140*/  IMAD.MOV.U32 R23, RZ, RZ, R2 ;  /* 0x000000ffff177224 */ /* 0x000fe200078e0002 */
[----:B---3--:R-:W-:Y:S04]  /*29150*/  STL.64 [R1+0x1cf8], R18 ;  /* 0x001cf81201007387 */ /* 0x008fe80000100a00 */
[----:B--2---:R0:W-:Y:S04]  /*29160*/  STL.64 [R1+0x1cf0], R16 ;  /* 0x001cf01001007387 */ /* 0x0041e80000100a00 */
[----:B0-----:R-:W2:Y:S04]  /*29170*/  LDL.LU R16, [R1+0xd0] ;  /* 0x0000d00001107983 */ /* 0x001ea80000300800 */
[----:B------:R-:W2:Y:S04]  /*29180*/  LDL.LU R17, [R1+0xd4] ;  /* 0x0000d40001117983 */ /* 0x000ea80000300800 */
[----:B------:R-:W2:Y:S04]  /*29190*/  LDL.LU R18, [R1+0xd8] ;  /* 0x0000d80001127983 */ /* 0x000ea80000300800 */
[----:B------:R-:W2:Y:S04]  /*291a0*/  LDL.LU R19, [R1+0xdc] ;  /* 0x0000dc0001137983 */ /* 0x000ea80000300800 */
[----:B------:R-:W3:Y:S04]  /*291b0*/  LDL.LU R0, [R1+0x1d08] ;  /* 0x001d080001007983 */ /* 0x000ee80000300800 */
[----:B------:R4:W-:Y:S02]  /*291c0*/  STL.64 [R1+0x1cb8], R22 ;  /* 0x001cb81601007387 */ /* 0x0009e40000100a00 */
[----:B----4-:R-:W-:-:S02]  /*291d0*/  IMAD.MOV.U32 R22, RZ, RZ, R25 ;  /* 0x000000ffff167224 */ /* 0x010fc400078e0019 */
[----:B------:R-:W-:Y:S02]  /*291e0*/  IMAD.MOV.U32 R23, RZ, RZ, R24 ;  /* 0x000000ffff177224 */ /* 0x000fe400078e0018 */
[----:B------:R-:W0:Y:S04]  /*291f0*/  LDSM.16.MT88.4 R24, [R28+UR5+0xc180] ;  /* 0x00c180051c18783b */ /* 0x000e280008004200 */
[----:B------:R1:W-:Y:S04]  /*29200*/  STL.64 [R1+0x1cb0], R20 ;  /* 0x001cb01401007387 */ /* 0x0003e80000100a00 */
[----:B-1----:R-:W4:Y:S04]  /*29210*/  LDL.LU R20, [R1+0xb0] ;  /* 0x0000b00001147983 */ /* 0x002f280000300800 */
[----:B------:R-:W4:Y:S04]  /*29220*/  LDL.LU R21, [R1+0xb4] ;  /* 0x0000b40001157983 */ /* 0x000f280000300800 */
[----:B0-----:R-:W-:Y:S04]  /*29230*/  STL.64 [R1+0x70], R24 ;  /* 0x0000701801007387 */ /* 0x001fe80000100a00 */
[----:B------:R-:W-:Y:S04]  /*29240*/  STL.64 [R1+0x78], R26 ;  /* 0x0000781a01007387 */ /* 0x000fe80000100a00 */
[----:B---3--:R-:W0:Y:S04]  /*29250*/  LDSM.16.MT88.4 R24, [R0+UR5+0xc000] ;  /* 0x00c000050018783b */ /* 0x008e280008004200 */
[----:B0-----:R-:W-:Y:S04]  /*29260*/  STL.64 [R1+0x60], R24 ;  /* 0x0000601801007387 */ /* 0x001fe80000100a00 */
[----:B------:R-:W-:Y:S04]  /*29270*/  STL.64 [R1+0x68], R26 ;  /* 0x0000681a01007387 */ /* 0x000fe80000100a00 */
[----:B------:R-:W0:Y:S02]  /*29280*/  LDSM.16.MT88.4 R24, [R0+UR5+0xc080] ;  /* 0x00c080050018783b */ /* 0x000e240008004200 */
[----:B0-----:R-:W-:-:S02]  /*29290*/  IMAD.MOV.U32 R11, RZ, RZ, R26 ;  /* 0x000000ffff0b7224 */ /* 0x001fc400078e001a */
[----:B------:R-:W-:Y:S02]  /*292a0*/  IMAD.MOV.U32 R29, RZ, RZ, R27 ;  /* 0x000000ffff1d7224 */ /* 0x000fe400078e001b */
[----:B------:R-:W2:Y:S01]  /*292b0*/  LDL.LU.64 R26, [R1+0x1d00] ;  /* 0x001d0000011a7983 */ /* 0x000ea20000300a00 */
[----:B------:R-:W-:Y:S02]  /*292c0*/  IMAD.MOV.U32 R7, RZ, RZ, R24 ;  /* 0x000000ffff077224 */ /* 0x000fe400078e0018 */
[----:B------:R-:W-:Y:S02]  /*292d0*/  IMAD.MOV.U32 R10, RZ, RZ, R25 ;  /* 0x000000ffff0a7224 */ /* 0x000fe400078e0019 */
[----:B--2---:R-:W-:Y:S01]  /*292e0*/  HMMA.16816.F32 R24, R12, R26, R16 ;  /* 0x0000001a0c18723c */ /* 0x004fe20000001810 */
[----:B------:R-:W2:Y:S04]  /*292f0*/  LDL.LU.64 R18, [R1+0x1cf8] ;  /* 0x001cf80001127983 */ /* 0x000ea80000300a00 */
[----:B------:R-:W2:Y:S04]  /*29300*/  LDL.LU.64 R16, [R1+0x1cf0] ;  /* 0x001cf00001107983 */ /* 0x000ea80000300a00 */
[----:B------:R-:W2:Y:S04]  /*29310*/  LDL.LU.64 R14, [R1+0x1ce8] ;  /* 0x001ce800010e7983 */ /* 0x000ea80000300a00 */
[----:B------:R-:W2:Y:S06]  /*29320*/  LDL.LU.64 R12, [R1+0x1ce0] ;  /* 0x001ce000010c7983 */ /* 0x000eac0000300a00 */
[----:B------:R-:W-:Y:S04]  /*29330*/  STL.64 [R1+0x140], R24 ;  /* 0x0001401801007387 */ /* 0x000fe80000100a00 */
[----:B------:R-:W-:Y:S04]  /*29340*/  STL.64 [R1+0x148], R26 ;  /* 0x0001481a01007387 */ /* 0x000fe80000100a00 */
[----:B------:R-:W0:Y:S04]  /*29350*/  LDSM.16.MT88.4 R24, [R0+UR5+0xc100] ;  /* 0x00c100050018783b */ /* 0x000e280008004200 */
[----:B0-----:R-:W-:Y:S04]  /*29360*/  STL.64 [R1+0x1c38], R26 ;  /* 0x001c381a01007387 */ /* 0x001fe80000100a00 */
[----:B------:R0:W-:Y:S04]  /*29370*/  STL.64 [R1+0x1c30], R24 ;  /* 0x001c301801007387 */ /* 0x0001e80000100a00 */
[----:B0-----:R-:W3:Y:S04]  /*29380*/  LDL.LU R24, [R1+0x180] ;  /* 0x0001800001187983 */ /* 0x001ee80000300800 */
[----:B------:R-:W3:Y:S04]  /*29390*/  LDL.LU R25, [R1+0x184] ;  /* 0x0001840001197983 */ /* 0x000ee80000300800 */
[----:B------:R-:W3:Y:S01]  /*293a0*/  LDL.LU R26, [R1+0x188] ;  /* 0x00018800011a7983 */ /* 0x000ee20000300800 */
        /* <DEDUP_REMOVED lines=11> */
[----:B------:R-:W4:Y:S04]  /*29460*/  LDL.LU.64 R18, [R1+0x1cc8] ;  /* 0x001cc80001127983 */ /* 0x000f280000300a00 */
[----:B------:R-:W4:-:S12]  /*29470*/  LDL.LU.64 R16, [R1+0x1cc0] ;  /* 0x001cc00001107983 */ /* 0x000f180000300a00 */
[----:B------:R0:W-:Y:S04]  /*29480*/  STL.64 [R1+0x120], R12 ;  /* 0x0001200c01007387 */ /* 0x0001e80000100a00 */
[----:B------:R1:W-:Y:S04]  /*29490*/  STL.64 [R1+0x128], R14 ;  /* 0x0001280e01007387 */ /* 0x0003e80000100a00 */
[----:B0-----:R-:W2:Y:S04]  /*294a0*/  LDL.LU R12, [R1+0xa0] ;  /* 0x0000a000010c7983 */ /* 0x001ea80000300800 */
[----:B------:R-:W2:Y:S04]  /*294b0*/  LDL.LU R13, [R1+0xa4] ;  /* 0x0000a400010d7983 */ /* 0x000ea80000300800 */
[----:B-1----:R-:W2:Y:S04]  /*294c0*/  LDL.LU R14, [R1+0xa8] ;  /* 0x0000a800010e7983 */ /* 0x002ea80000300800 */
[----:B------:R-:W2:Y:S01]  /*294d0*/  LDL.LU R15, [R1+0xac] ;  /* 0x0000ac00010f7983 */ /* 0x000ea20000300800 */
[----:B----4-:R-:W-:-:S15]  /*294e0*/  HMMA.16816.F32 R20, R16, R4, R20 ;  /* 0x000000041014723c */ /* 0x010fde0000001814 */
[----:B------:R-:W-:-:S04]  /*294f0*/  NOP ;  /* 0x0000000000007918 */ /* 0x000fc80000000000 */
[----:B------:R-:W-:Y:S01]  /*29500*/  IMAD.MOV.U32 R2, RZ, RZ, R22 ;  /* 0x000000ffff027224 */ /* 0x000fe200078e0016 */
[----:B------:R-:W-:Y:S01]  /*29510*/  STL.64 [R1+0x110], R20 ;  /* 0x0001101401007387 */ /* 0x000fe20000100a00 */
[----:B------:R-:W-:-:S03]  /*29520*/  IMAD.MOV.U32 R3, RZ, RZ, R23 ;  /* 0x000000ffff037224 */ /* 0x000fc600078e0017 */
[----:B------:R-:W0:Y:S04]  /*29530*/  LDSM.16.MT88.4 R20, [R0+UR5+0xc180] ;  /* 0x00c180050014783b */ /* 0x000e280008004200 */
[----:B------:R-:W-:Y:S04]  /*29540*/  STL [R1+0x1c14], R2 ;  /* 0x001c140201007387 */ /* 0x000fe80000100800 */
[----:B------:R-:W-:Y:S04]  /*29550*/  STL [R1+0x1c10], R3 ;  /* 0x001c100301007387 */ /* 0x000fe80000100800 */
[----:B0-----:R-:W-:Y:S04]  /*29560*/  STL.64 [R1+0x40], R20 ;  /* 0x0000401401007387 */ /* 0x001fe80000100a00 */
[----:B------:R0:W-:Y:S04]  /*29570*/  STL.64 [R1+0x48], R22 ;  /* 0x0000481601007387 */ /* 0x0001e80000100a00 */
[----:B0-----:R-:W3:Y:S04]  /*29580*/  LDL.LU.64 R22, [R1+0x1cb8] ;  /* 0x001cb80001167983 */ /* 0x001ee80000300a00 */
[----:B------:R-:W3:Y:S01]  /*29590*/  LDL.LU.64 R20, [R1+0x1cb0] ;  /* 0x001cb00001147983 */ /* 0x000ee20000300a00 */
[----:B--2---:R-:W-:Y:S03]  /*295a0*/  HMMA.16816.F32 R12, R16, R8, R12 ;  /* 0x00000008100c723c */ /* 0x004fe6000000180c */
[----:B------:R-:W-:-:S15]  /*295b0*/  LDSM.16.MT88.4 R16, [R28+UR5+0xe080] ;  /* 0x00e080051c10783b */ /* 0x000fde0008004200 */
[----:B------:R-:W-:Y:S01]  /*295c0*/  NOP ;  /* 0x0000000000007918 */ /* 0x000fe20000000000 */
[----:B------:R-:W-:Y:S01]  /*295d0*/  STL [R1+0x100], R12 ;  /* 0x0001000c01007387 */ /* 0x000fe20000100800 */
[----:B------:R-:W-:-:S03]  /*295e0*/  IMAD.MOV.U32 R2, RZ, RZ, R13 ;  /* 0x000000ffff027224 */ /* 0x000fc600078e000d */
[----:B------:R-:W-:Y:S01]  /*295f0*/  STL [R1+0x10c], R15 ;  /* 0x00010c0f01007387 */ /* 0x000fe20000100800 */
[----:B------:R-:W-:-:S03]  /*29600*/  IMAD.MOV.U32 R3, RZ, RZ, R14 ;  /* 0x000000ffff037224 */ /* 0x000fc600078e000e */
[----:B------:R-:W0:Y:S04]  /*29610*/  LDSM.16.MT88.4 R12, [R28+UR5+0xe000] ;  /* 0x00e000051c0c783b */ /* 0x000e280008004200 */
[----:B------:R-:W-:Y:S04]  /*29620*/  STL [R1+0x1c1c], R3 ;  /* 0x001c1c0301007387 */ /* 0x000fe80000100800 */
[----:B------:R-:W-:Y:S04]  /*29630*/  STL [R1+0x1c18], R2 ;  /* 0x001c180201007387 */ /* 0x000fe80000100800 */
[----:B0-----:R-:W-:Y:S04]  /*29640*/  STL.64 [R1+0x30], R12 ;  /* 0x0000300c01007387 */ /* 0x001fe80000100a00 */
[----:B------:R-:W-:Y:S04]  /*29650*/  STL.64 [R1+0x38], R14 ;  /* 0x0000380e01007387 */ /* 0x000fe80000100a00 */
[----:B------:R-:W0:Y:S04]  /*29660*/  LDSM.16.MT88.4 R12, [R28+UR5+0xe100] ;  /* 0x00e100051c0c783b */ /* 0x000e280008004200 */
[----:B------:R-:W-:Y:S04]  /*29670*/  STL.64 [R1+0x20], R16 ;  /* 0x0000201001007387 */ /* 0x000fe80000100a00 */
[----:B------:R-:W-:Y:S04]  /*29680*/  STL.64 [R1+0x28], R18 ;  /* 0x0000281201007387 */ /* 0x000fe80000100a00 */
[----:B------:R-:W1:Y:S04]  /*29690*/  LDSM.16.MT88.4 R16, [R28+UR5+0xe180] ;  /* 0x00e180051c10783b */ /* 0x000e680008004200 */
[----:B0-----:R-:W-:Y:S04]  /*296a0*/  STL.64 [R1+0x10], R12 ;  /* 0x0000100c01007387 */ /* 0x001fe80000100a00 */
[----:B------:R3:W-:Y:S04]  /*296b0*/  STL.64 [R1+0x18], R14 ;  /* 0x0000180e01007387 */ /* 0x0007e80000100a00 */
[----:B-1----:R-:W-:Y:S04]  /*296c0*/  STL.64 [R1], R16 ;  /* 0x0000001001007387 */ /* 0x002fe80000100a00 */
[----:B------:R-:W-:Y:S04]  /*296d0*/  STL.64 [R1+0x8], R18 ;  /* 0x0000081201007387 */ /* 0x000fe80000100a00 */
[----:B------:R-:W-:Y:S01]  /*296e0*/  LDSM.16.MT88.4 R16, [R0+UR5+0xe080] ;  /* 0x00e080050010783b */ /* 0x000fe20008004200 */
[----:B---3--:R-:W-:-:S15]  /*296f0*/  HMMA.16816.F32 R12, R20, R4, R24 ;  /* 0x00000004140c723c */ /* 0x008fde0000001818 */
[----:B------:R-:W-:-:S04]  /*29700*/  NOP ;  /* 0x0000000000007918 */ /* 0x000fc80000000000 */
[----:B------:R-:W-:Y:S04]  /*29710*/  STL.64 [R1+0xf0], R12 ;  /* 0x0000f00c01007387 */ /* 0x000fe80000100a00 */
[----:B------:R-:W-:Y:S04]  /*29720*/  STL.64 [R1+0x1ca8], R6 ;  /* 0x001ca80601007387 */ /* 0x000fe80000100a00 */
[----:B------:R-:W-:Y:S04]  /*29730*/  STL.64 [R1+0x1ca0], R4 ;  /* 0x001ca00401007387 */ /* 0x000fe80000100a00 */
[----:B------:R-:W2:Y:S04]  /*29740*/  LDL.LU R24, [R1+0x190] ;  /* 0x0001900001187983 */ /* 0x000ea80000300800 */
        /* <DEDUP_REMOVED lines=24> */
[----:B------:R-:W3:Y:S01]  /*298d0*/  LDL.LU R27, [R1+0x1ec] ;  /* 0x0001ec00011b7983 */ /* 0x000ee20000300800 */
[----:B------:R-:W-:-:S02]  /*298e0*/  IMAD.MOV.U32 R3, RZ, RZ, R14 ;  /* 0x000000ffff037224 */ /* 0x000fc400078e000e */
[----:B------:R-:W-:Y:S02]  /*298f0*/  IMAD.MOV.U32 R2, RZ, RZ, R15 ;  /* 0x000000ffff027224 */ /* 0x000fe400078e000f */
[----:B------:R-:W0:Y:S04]  /*29900*/  LDSM.16.MT88.4 R12, [R0+UR5+0xe000] ;  /* 0x00e00005000c783b */ /* 0x000e280008004200 */
[----:B---3--:R-:W-:Y:S04]  /*29910*/  STL.64 [R1+0x1c78], R26 ;  /* 0x001c781a01007387 */ /* 0x008fe80000100a00 */
[----:B--2---:R1:W-:Y:S04]  /*29920*/  STL.64 [R1+0x1c70], R24 ;  /* 0x001c701801007387 */ /* 0x0043e80000100a00 */
[----:B-1----:R-:W2:Y:S04]  /*29930*/  LDL.LU R24, [R1+0x1c0] ;  /* 0x0001c00001187983 */ /* 0x002ea80000300800 */
[----:B------:R-:W2:Y:S04]  /*29940*/  LDL.LU R25, [R1+0x1c4] ;  /* 0x0001c40001197983 */ /* 0x000ea80000300800 */
[----:B------:R-:W3:Y:S04]  /*29950*/  LDL.LU R26, [R1+0x1c8] ;  /* 0x0001c800011a7983 */ /* 0x000ee80000300800 */
[----:B------:R-:W3:Y:S01]  /*29960*/  LDL.LU R27, [R1+0x1cc] ;  /* 0x0001cc00011b7983 */ /* 0x000ee20000300800 */
[----:B----4-:R-:W-:Y:S03]  /*29970*/  HMMA.16816.F32 R20, R20, R8, R4 ;  /* 0x000000081414723c */ /* 0x010fe60000001804 */
[----:B---3--:R-:W-:Y:S04]  /*29980*/  STL.64 [R1+0x1c88], R26 ;  /* 0x001c881a01007387 */ /* 0x008fe80000100a00 */
[----:B--2---:R1:W-:Y:S04]  /*29990*/  STL.64 [R1+0x1c80], R24 ;  /* 0x001c801801007387 */ /* 0x0043e80000100a00 */
[----:B-1----:R-:W2:Y:S04]  /*299a0*/  LDL.LU R24, [R1+0x1f0] ;  /* 0x0001f00001187983 */ /* 0x002ea80000300800 */
[----:B------:R-:W2:Y:S04]  /*299b0*/  LDL.LU R25, [R1+0x1f4] ;  /* 0x0001f40001197983 */ /* 0x000ea80000300800 */
[----:B------:R-:W2:Y:S04]  /*299c0*/  LDL.LU R26, [R1+0x1f8] ;  /* 0x0001f800011a7983 */ /* 0x000ea80000300800 */
[----:B------:R-:W2:Y:S04]  /*299d0*/  LDL.LU R27, [R1+0x1fc] ;  /* 0x0001fc00011b7983 */ /* 0x000ea80000300800 */
[----:B------:R-:W-:Y:S04]  /*299e0*/  STL [R1+0x1c24], R2 ;  /* 0x001c240201007387 */ /* 0x000fe80000100800 */
[----:B------:R-:W-:Y:S04]  /*299f0*/  STL [R1+0x1c20], R3 ;  /* 0x001c200301007387 */ /* 0x000fe80000100800 */
[----:B0-----:R-:W-:Y:S04]  /*29a00*/  STL.64 [R1+0x1b20], R14 ;  /* 0x001b200e01007387 */ /* 0x001fe80000100a00 */
[----:B------:R0:W-:Y:S04]  /*29a10*/  STL.64 [R1+0x1b18], R12 ;  /* 0x001b180c01007387 */ /* 0x0001e80000100a00 */
        /* <DEDUP_REMOVED lines=9> */
[----:B------:R-:W3:Y:S04]  /*29ab0*/  LDL.LU R19, [R1+0x6c] ;  /* 0x00006c0001137983 */ /* 0x000ee80000300800 */
[----:B------:R-:W4:Y:S04]  /*29ac0*/  LDL.LU.64 R6, [R1+0x1ca8] ;  /* 0x001ca80001067983 */ /* 0x000f280000300a00 */
[----:B------:R-:W2:Y:S04]  /*29ad0*/  LDL.LU.64 R4, [R1+0x1ca0] ;  /* 0x001ca00001047983 */ /* 0x000ea80000300a00 */
[----:B------:R-:W-:Y:S04]  /*29ae0*/  STL.64 [R1+0xe0], R20 ;  /* 0x0000e01401007387 */ /* 0x000fe80000100a00 */
[----:B------:R-:W-:Y:S04]  /*29af0*/  STL.64 [R1+0xe8], R22 ;  /* 0x0000e81601007387 */ /* 0x000fe80000100a00 */
[----:B------:R-:W0:Y:S04]  /*29b00*/  LDSM.16.MT88.4 R20, [R0+UR5+0xe100] ;  /* 0x00e100050014783b */ /* 0x000e280008004200 */
[----:B------:R-:W-:Y:S04]  /*29b10*/  STL [R1+0x1c28], R0 ;  /* 0x001c280001007387 */ /* 0x000fe80000100800 */
[----:B0-----:R0:W-:Y:S04]  /*29b20*/  STL.64 [R1+0x1ae0], R22 ;  /* 0x001ae01601007387 */ /* 0x0011e80000100a00 */
[----:B------:R1:W-:Y:S01]  /*29b30*/  STL.64 [R1+0x1ad8], R20 ;  /* 0x001ad81401007387 */ /* 0x0003e20000100a00 */
[----:B0-----:R-:W-:-:S02]  /*29b40*/  IMAD.MOV.U32 R22, RZ, RZ, R11 ;  /* 0x000000ffff167224 */ /* 0x001fc400078e000b */
[----:B-1----:R-:W-:Y:S02]  /*29b50*/  IMAD.MOV.U32 R21, RZ, RZ, R10 ;  /* 0x000000ffff157224 */ /* 0x002fe400078e000a */
[----:B------:R-:W-:Y:S01]  /*29b60*/  IMAD.MOV.U32 R23, RZ, RZ, R29 ;  /* 0x000000ffff177224 */ /* 0x000fe200078e001d */
[----:B--2---:R-:W-:Y:S01]  /*29b70*/  HMMA.16816.F32 R24, R12, R4, R24 ;  /* 0x000000040c18723c */ /* 0x004fe20000001818 */
[----:B----4-:R-:W-:Y:S02]  /*29b80*/  IMAD.MOV.U32 R20, RZ, RZ, R7 ;  /* 0x000000ffff147224 */ /* 0x010fe400078e0007 */
[----:B------:R-:W2:Y:S04]  /*29b90*/  LDL.LU R7, [R1+0x1c9c] ;  /* 0x001c9c0001077983 */ /* 0x000ea80000300800 */
[----:B------:R-:W4:Y:S04]  /*29ba0*/  LDL.LU R10, [R1+0x1c98] ;  /* 0x001c9800010a7983 */ /* 0x000f280000300800 */
[----:B------:R-:W2:Y:S04]  /*29bb0*/  LDL.LU R11, [R1+0x1c94] ;  /* 0x001c9400010b7983 */ /* 0x000ea80000300800 */
[----:B------:R-:W2:Y:S04]  /*29bc0*/  LDL.LU R29, [R1+0x1c90] ;  /* 0x001c9000011d7983 */ /* 0x000ea80000300800 */
[----:B------:R-:W-:Y:S01]  /*29bd0*/  IMAD.MOV.U32 R2, RZ, RZ, R26 ;  /* 0x000000ffff027224 */ /* 0x000fe200078e001a */
[----:B------:R0:W-:Y:S01]  /*29be0*/  STL.64 [R1+0xd0], R24 ;  /* 0x0000d01801007387 */ /* 0x0001e20000100a00 */
[----:B------:R-:W-:-:S03]  /*29bf0*/  IMAD.MOV.U32 R3, RZ, RZ, R27 ;  /* 0x000000ffff037224 */ /* 0x000fc600078e001b */
[----:B------:R-:W2:Y:S04]  /*29c00*/  LDL.LU.64 R26, [R1+0x1c88] ;  /* 0x001c8800011a7983 */ /* 0x000ea80000300a00 */
[----:B0-----:R-:W2:Y:S02]  /*29c10*/  LDL.LU.64 R24, [R1+0x1c80] ;  /* 0x001c800001187983 */ /* 0x001ea40000300a00 */
[----:B--2---:R-:W-:Y:S02]  /*29c20*/  HMMA.16816.F32 R12, R12, R8, R24 ;  /* 0x000000080c0c723c */ /* 0x004fe40000001818 */
[----:B------:R-:W3:Y:S04]  /*29c30*/  LDL.LU.64 R26, [R1+0x1c78] ;  /* 0x001c7800011a7983 */ /* 0x000ee80000300a00 */
[----:B------:R-:W3:-:S13]  /*29c40*/  LDL.LU.64 R24, [R1+0x1c70] ;  /* 0x001c700001187983 */ /* 0x000eda0000300a00 */
[----:B------:R0:W-:Y:S04]  /*29c50*/  STL.64 [R1+0xb0], R12 ;  /* 0x0000b00c01007387 */ /* 0x0001e80000100a00 */
[----:B------:R1:W-:Y:S01]  /*29c60*/  STL [R1+0xb8], R14 ;  /* 0x0000b80e01007387 */ /* 0x0003e20000100800 */
[----:B------:R-:W-:Y:S01]  /*29c70*/  IMAD.MOV.U32 R0, RZ, RZ, R15 ;  /* 0x000000ffff007224 */ /* 0x000fe200078e000f */
[----:B---3--:R-:W-:-:S15]  /*29c80*/  HMMA.16816.F32 R24, R16, R4, R24 ;  /* 0x000000041018723c */ /* 0x008fde0000001818 */
[----:B------:R-:W-:-:S04]  /*29c90*/  NOP ;  /* 0x0000000000007918 */ /* 0x000fc80000000000 */
[----:B0-----:R-:W-:Y:S02]  /*29ca0*/  IMAD.MOV.U32 R13, RZ, RZ, R26 ;  /* 0x000000ffff0d7224 */ /* 0x001fe400078e001a */
[----:B------:R-:W-:Y:S02]  /*29cb0*/  IMAD.MOV.U32 R12, RZ, RZ, R27 ;  /* 0x000000ffff0c7224 */ /* 0x000fe400078e001b */
[----:B------:R-:W-:Y:S02]  /*29cc0*/  IMAD.MOV.U32 R15, RZ, RZ, R24 ;  /* 0x000000ffff0f7224 */ /* 0x000fe400078e0018 */
[----:B-1----:R-:W-:Y:S01]  /*29cd0*/  IMAD.MOV.U32 R14, RZ, RZ, R25 ;  /* 0x000000ffff0e7224 */ /* 0x002fe200078e0019 */
[----:B------:R-:W2:Y:S04]  /*29ce0*/  LDL.LU.64 R26, [R1+0x1c68] ;  /* 0x001c6800011a7983 */ /* 0x000ea80000300a00 */
[----:B------:R-:W2:Y:S02]  /*29cf0*/  LDL.LU.64 R24, [R1+0x1c60] ;  /* 0x001c600001187983 */ /* 0x000ea40000300a00 */
[----:B--2---:R-:W-:Y:S02]  /*29d00*/  HMMA.16816.F32 R16, R16, R8, R24 ;  /* 0x000000081010723c */ /* 0x004fe40000001818 */
[----:B------:R-:W2:Y:S04]  /*29d10*/  LDL.LU.64 R26, [R1+0x1c58] ;  /* 0x001c5800011a7983 */ /* 0x000ea80000300a00 */
[----:B------:R-:W2:-:S13]  /*29d20*/  LDL.LU.64 R24, [R1+0x1c50] ;  /* 0x001c500001187983 */ /* 0x000e9a0000300a00 */
[----:B------:R0:W-:Y:S04]  /*29d30*/  STL.64 [R1+0x1b10], R18 ;  /* 0x001b101201007387 */ /* 0x0001e80000100a00 */
[----:B------:R1:W-:Y:S01]  /*29d40*/  STL.64 [R1+0x1b08], R16 ;  /* 0x001b081001007387 */ /* 0x0003e20000100a00 */
[----:B0-----:R-:W-:-:S03]  /*29d50*/  IMAD.MOV.U32 R18, RZ, RZ, R7 ;  /* 0x000000ffff127224 */ /* 0x001fc600078e0007 */
[----:B-1----:R-:W3:Y:S01]  /*29d60*/  LDL.LU R16, [R1+0x160] ;  /* 0x0001600001107983 */ /* 0x002ee20000300800 */
[----:B----4-:R-:W-:Y:S02]  /*29d70*/  IMAD.MOV.U32 R17, RZ, RZ, R10 ;  /* 0x000000ffff117224 */ /* 0x010fe400078e000a */
[----:B------:R-:W-:Y:S01]  /*29d80*/  IMAD.MOV.U32 R19, RZ, RZ, R6 ;  /* 0x000000ffff137224 */ /* 0x000fe200078e0006 */
[----:B--2---:R-:W-:-:S15]  /*29d90*/  HMMA.16816.F32 R24, R20, R4, R24 ;  /* 0x000000041418723c */ /* 0x004fde0000001818 */
[----:B------:R-:W-:-:S04]  /*29da0*/  NOP ;  /* 0x0000000000007918 */ /* 0x000fc80000000000 */
[----:B------:R-:W-:Y:S01]  /*29db0*/  IMAD.MOV.U32 R7, RZ, RZ, R26 ;  /* 0x000000ffff077224 */ /* 0x000fe200078e001a */
[----:B------:R0:W-:Y:S01]  /*29dc0*/  STL [R1+0x90], R24 ;  /* 0x0000901801007387 */ /* 0x0001e20000100800 */
[----:B------:R-:W-:Y:S02]  /*29dd0*/  IMAD.MOV.U32 R10, RZ, RZ, R27 ;  /* 0x000000ffff0a7224 */ /* 0x000fe400078e001b */
[----:B------:R-:W-:Y:S01]  /*29de0*/  IMAD.MOV.U32 R6, RZ, RZ, R25 ;  /* 0x000000ffff067224 */ /* 0x000fe200078e0019 */
[----:B------:R-:W2:Y:S04]  /*29df0*/  LDL.LU.64 R26, [R1+0x1c48] ;  /* 0x001c4800011a7983 */ /* 0x000ea80000300a00 */
[----:B0-----:R-:W2:Y:S02]  /*29e00*/  LDL.LU.64 R24, [R1+0x1c40] ;  /* 0x001c400001187983 */ /* 0x001ea40000300a00 */
[----:B--2---:R-:W-:Y:S02]  /*29e10*/  HMMA.16816.F32 R20, R20, R8, R24 ;  /* 0x000000081414723c */ /* 0x004fe40000001818 */
[----:B------:R-:W3:Y:S04]  /*29e20*/  LDL.LU.64 R26, [R1+0x1c38] ;  /* 0x001c3800011a7983 */ /* 0x000ee80000300a00 */
[----:B------:R-:W3:-:S13]  /*29e30*/  LDL.LU.64 R24, [R1+0x1c30] ;  /* 0x001c300001187983 */ /* 0x000eda0000300a00 */
[----:B------:R-:W-:Y:S04]  /*29e40*/  STL.64 [R1+0x1af0], R22 ;  /* 0x001af01601007387 */ /* 0x000fe80000100a00 */
[----:B------:R0:W-:Y:S04]  /*29e50*/  STL.64 [R1+0x1ae8], R20 ;  /* 0x001ae81401007387 */ /* 0x0001e80000100a00 */
[----:B0-----:R-:W2:Y:S04]  /*29e60*/  LDL.LU R20, [R1+0x170] ;  /* 0x0001700001147983 */ /* 0x001ea80000300800 */
[----:B------:R-:W2:Y:S01]  /*29e70*/  LDL.LU R21, [R1+0x174] ;  /* 0x0001740001157983 */ /* 0x000ea20000300800 */
[----:B------:R-:W-:-:S02]  /*29e80*/  IMAD.MOV.U32 R22, RZ, RZ, R29 ;  /* 0x000000ffff167224 */ /* 0x000fc400078e001d */
[----:B------:R-:W-:Y:S01]  /*29e90*/  IMAD.MOV.U32 R23, RZ, RZ, R11 ;  /* 0x000000ffff177224 */ /* 0x000fe200078e000b */
[C---:B---3--:R-:W-:Y:S08]  /*29ea0*/  HMMA.16816.F32 R16, R24.reuse, R8, R16 ;  /* 0x000000081810723c */ /* 0x048ff00000001810 */
[----:B--2---:R-:W-:-:S15]  /*29eb0*/  HMMA.16816.F32 R20, R24, R4, R20 ;  /* 0x000000041814723c */ /* 0x004fde0000001814 */
[----:B------:R-:W-:-:S04]  /*29ec0*/  NOP ;  /* 0x0000000000007918 */ /* 0x000fc80000000000 */
[----:B------:R-:W-:Y:S01]  /*29ed0*/  IMAD.MOV.U32 R11, RZ, RZ, R20 ;  /* 0x000000ffff0b7224 */ /* 0x000fe200078e0014 */
[----:B------:R-:W-:Y:S04]  /*29ee0*/  STL [R1+0x74], R21 ;  /* 0x0000741501007387 */ /* 0x000fe80000100800 */
[----:B------:R-:W-:Y:S04]  /*29ef0*/  STL.64 [R1+0x1c00], R10 ;  /* 0x001c000a01007387 */ /* 0x000fe80000100a00 */
[----:B------:R-:W-:Y:S04]  /*29f00*/  STL.64 [R1+0x1bf8], R8 ;  /* 0x001bf80801007387 */ /* 0x000fe80000100a00 */
[----:B------:R0:W-:Y:S04]  /*29f10*/  STL.64 [R1+0x60], R16 ;  /* 0x0000601001007387 */ /* 0x0001e80000100a00 */
[----:B------:R1:W-:Y:S01]  /*29f20*/  STL.64 [R1+0x68], R18 ;  /* 0x0000681201007387 */ /* 0x0003e20000100a00 */
[----:B0-----:R-:W-:-:S02]  /*29f30*/  IMAD.MOV.U32 R16, RZ, RZ, R15 ;  /* 0x000000ffff107224 */ /* 0x001fc400078e000f */
[----:B-1----:R-:W-:Y:S02]  /*29f40*/  IMAD.MOV.U32 R18, RZ, RZ, R13 ;  /* 0x000000ffff127224 */ /* 0x002fe400078e000d */
[----:B------:R-:W-:Y:S02]  /*29f50*/  IMAD.MOV.U32 R19, RZ, RZ, R12 ;  /* 0x000000ffff137224 */ /* 0x000fe400078e000c */
[----:B------:R-:W-:-:S03]  /*29f60*/  IMAD.MOV.U32 R17, RZ, RZ, R14 ;  /* 0x000000ffff117224 */ /* 0x000fc600078e000e */
[----:B------:R-:W-:Y:S04]  /*29f70*/  STL.64 [R1+0x1b30], R18 ;  /* 0x001b301201007387 */ /* 0x000fe80000100a00 */
[----:B------:R0:W-:Y:S04]  /*29f80*/  STL.64 [R1+0x1b28], R16 ;  /* 0x001b281001007387 */ /* 0x0001e80000100a00 */
[----:B------:R-:W2:Y:S04]  /*29f90*/  LDL.LU R12, [R1] ;  /* 0x00000000010c7983 */ /* 0x000ea80000300800 */
[----:B------:R-:W2:Y:S04]  /*29fa0*/  LDL.LU R13, [R1+0x4] ;  /* 0x00000400010d7983 */ /* 0x000ea80000300800 */
[----:B------:R-:W3:Y:S04]  /*29fb0*/  LDL.LU R14, [R1+0x8] ;  /* 0x00000800010e7983 */ /* 0x000ee80000300800 */
[----:B------:R-:W3:Y:S04]  /*29fc0*/  LDL.LU R15, [R1+0xc] ;  /* 0x00000c00010f7983 */ /* 0x000ee80000300800 */
[----:B---3--:R-:W-:Y:S04]  /*29fd0*/  STL.64 [R1+0x1b50], R14 ;  /* 0x001b500e01007387 */ /* 0x008fe80000100a00 */
[----:B--2---:R-:W-:Y:S04]  /*29fe0*/  STL.64 [R1+0x1b48], R12 ;  /* 0x001b480c01007387 */ /* 0x004fe80000100a00 */
[----:B0-----:R-:W2:Y:S04]  /*29ff0*/  LDL.LU R16, [R1+0xb0] ;  /* 0x0000b00001107983 */ /* 0x001ea80000300800 */
[----:B------:R-:W2:Y:S04]  /*2a000*/  LDL.LU R17, [R1+0xb4] ;  /* 0x0000b40001117983 */ /* 0x000ea80000300800 */
[----:B------:R-:W3:Y:S01]  /*2a010*/  LDL.LU R18, [R1+0xb8] ;  /* 0x0000b80001127983 */ /* 0x000ee20000300800 */
[----:B------:R-:W-:-:S03]  /*2a020*/  IMAD.MOV.U32 R19, RZ, RZ, R0 ;  /* 0x000000ffff137224 */ /* 0x000fc600078e0000 */
[----:B------:R-:W4:Y:S04]  /*2a030*/  LDL.LU R0, [R1+0x1c28] ;  /* 0x001c280001007983 */ /* 0x000f280000300800 */
[----:B---3--:R-:W-:Y:S04]  /*2a040*/  STL.64 [R1+0x1b40], R18 ;  /* 0x001b401201007387 */ /* 0x008fe80000100a00 */
[----:B--2---:R0:W-:Y:S01]  /*2a050*/  STL.64 [R1+0x1b38], R16 ;  /* 0x001b381001007387 */ /* 0x0041e20000100a00 */
[----:B------:R-:W-:Y:S02]  /*2a060*/  IMAD.MOV.U32 R29, RZ, RZ, R22 ;  /* 0x000000ffff1d7224 */ /* 0x000fe400078e0016 */
[----:B------:R-:W-:Y:S01]  /*2a070*/  IMAD.MOV.U32 R28, RZ, RZ, R23 ;  /* 0x000000ffff1c7224 */ /* 0x000fe200078e0017 */
[----:B----4-:R-:W1:Y:S04]  /*2a080*/  LDSM.16.MT88.4 R24, [R0+UR5+0xe180] ;  /* 0x00e180050018783b */ /* 0x010e680008004200 */
[----:B0-----:R-:W2:Y:S04]  /*2a090*/  LDL.LU R16, [R1+0xd0] ;  /* 0x0000d00001107983 */ /* 0x001ea80000300800 */
[----:B------:R-:W2:Y:S01]  /*2a0a0*/  LDL.LU R17, [R1+0xd4] ;  /* 0x0000d40001117983 */ /* 0x000ea20000300800 */
[----:B------:R-:W-:-:S02]  /*2a0b0*/  IMAD.MOV.U32 R18, RZ, RZ, R2 ;  /* 0x000000ffff127224 */ /* 0x000fc400078e0002 */
[----:B------:R-:W-:Y:S01]  /*2a0c0*/  IMAD.MOV.U32 R19, RZ, RZ, R3 ;  /* 0x000000ffff137224 */ /* 0x000fe200078e0003 */
[----:B------:R-:W3:Y:S04]  /*2a0d0*/  LDL.LU R2, [R1+0x1c24] ;  /* 0x001c240001027983 */ /* 0x000ee80000300800 */
[----:B------:R-:W4:Y:S04]  /*2a0e0*/  LDL.LU R3, [R1+0x1c20] ;  /* 0x001c200001037983 */ /* 0x000f280000300800 */
[----:B------:R-:W-:Y:S04]  /*2a0f0*/  STL.64 [R1+0x1b60], R18 ;  /* 0x001b601201007387 */ /* 0x000fe80000100a00 */
[----:B--2---:R0:W-:Y:S04]  /*2a100*/  STL.64 [R1+0x1b58], R16 ;  /* 0x001b581001007387 */ /* 0x0041e80000100a00 */
[----:B------:R-:W2:Y:S04]  /*2a110*/  LDL.LU R12, [R1+0x10] ;  /* 0x00001000010c7983 */ /* 0x000ea80000300800 */
[----:B------:R-:W2:Y:S04]  /*2a120*/  LDL.LU R13, [R1+0x14] ;  /* 0x00001400010d7983 */ /* 0x000ea80000300800 */
[----:B------:R-:W2:Y:S04]  /*2a130*/  LDL.LU R14, [R1+0x18] ;  /* 0x00001800010e7983 */ /* 0x000ea80000300800 */
[----:B------:R-:W2:Y:S04]  /*2a140*/  LDL.LU R15, [R1+0x1c] ;  /* 0x00001c00010f7983 */ /* 0x000ea80000300800 */
[----:B--2---:R-:W-:Y:S04]  /*2a150*/  STL.64 [R1+0x1b80], R14 ;  /* 0x001b800e01007387 */ /* 0x004fe80000100a00 */
[----:B------:R2:W-:Y:S04]  /*2a160*/  STL.64 [R1+0x1b78], R12 ;  /* 0x001b780c01007387 */ /* 0x0005e80000100a00 */
[----:B0-----:R-:W3:Y:S04]  /*2a170*/  LDL.LU R16, [R1+0xe0] ;  /* 0x0000e00001107983 */ /* 0x001ee80000300800 */
[----:B------:R-:W3:Y:S04]  /*2a180*/  LDL.LU R17, [R1+0xe4] ;  /* 0x0000e40001117983 */ /* 0x000ee80000300800 */
[----:B------:R-:W3:Y:S04]  /*2a190*/  LDL.LU R18, [R1+0xe8] ;  /* 0x0000e80001127983 */ /* 0x000ee80000300800 */
[----:B------:R-:W3:Y:S04]  /*2a1a0*/  LDL.LU R19, [R1+0xec] ;  /* 0x0000ec0001137983 */ /* 0x000ee80000300800 */
[----:B--2---:R-:W2:Y:S04]  /*2a1b0*/  LDL.LU R12, [R1+0x20] ;  /* 0x00002000010c7983 */ /* 0x004ea80000300800 */
[----:B------:R-:W2:Y:S04]  /*2a1c0*/  LDL.LU R13, [R1+0x24] ;  /* 0x00002400010d7983 */ /* 0x000ea80000300800 */
[----:B------:R-:W2:Y:S04]  /*2a1d0*/  LDL.LU R14, [R1+0x28] ;  /* 0x00002800010e7983 */ /* 0x000ea80000300800 */
[----:B------:R-:W2:Y:S04]  /*2a1e0*/  LDL.LU R15, [R1+0x2c] ;  /* 0x00002c00010f7983 */ /* 0x000ea80000300800 */
[----:B--2---:R-:W-:Y:S04]  /*2a1f0*/  STL.64 [R1+0x1bb0], R14 ;  /* 0x001bb00e01007387 */ /* 0x004fe80000100a00 */
[----:B------:R-:W-:Y:S04]  /*2a200*/  STL.64 [R1+0x1ba8], R12 ;  /* 0x001ba80c01007387 */ /* 0x000fe80000100a00 */
[----:B---3--:R4:W-:Y:S04]  /*2a210*/  STL.64 [R1+0x1b70], R18 ;  /* 0x001b701201007387 */ /* 0x0089e80000100a00 */
[----:B------:R0:W-:Y:S01]  /*2a220*/  STL.64 [R1+0x1b68], R16 ;  /* 0x001b681001007387 */ /* 0x0001e20000100a00 */
[----:B----4-:R-:W-:-:S03]  /*2a230*/  IMAD.MOV.U32 R18, RZ, RZ, R3 ;  /* 0x000000ffff127224 */ /* 0x010fc600078e0003 */
[----:B0-----:R-:W2:Y:S04]  /*2a240*/  LDL.LU R16, [R1+0xf0] ;  /* 0x0000f00001107983 */ /* 0x001ea80000300800 */
[----:B------:R-:W2:Y:S04]  /*2a250*/  LDL.LU R17, [R1+0xf4] ;  /* 0x0000f40001117983 */ /* 0x000ea80000300800 */
[----:B------:R-:W3:Y:S01]  /*2a260*/  LDL.LU R3, [R1+0x1c1c] ;  /* 0x001c1c0001037983 */ /* 0x000ee20000300800 */
[----:B------:R-:W-:-:S03]  /*2a270*/  IMAD.MOV.U32 R19, RZ, RZ, R2 ;  /* 0x000000ffff137224 */ /* 0x000fc600078e0002 */
[----:B------:R-:W4:Y:S04]  /*2a280*/  LDL.LU R2, [R1+0x1c18] ;  /* 0x001c180001027983 */ /* 0x000f280000300800 */
        /* <DEDUP_REMOVED lines=18> */
[----:B------:R3:W-:Y:S04]  /*2a3b0*/  STL.64 [R1+0x1b90], R18 ;  /* 0x001b901201007387 */ /* 0x0007e80000100a00 */
[----:B------:R0:W-:Y:S01]  /*2a3c0*/  STL.64 [R1+0x1b88], R16 ;  /* 0x001b881001007387 */ /* 0x0001e20000100a00 */
[----:B---3--:R-:W-:-:S03]  /*2a3d0*/  IMAD.MOV.U32 R18, RZ, RZ, R3 ;  /* 0x000000ffff127224 */ /* 0x008fc600078e0003 */
[----:B0-----:R-:W3:Y:S01]  /*2a3e0*/  LDL.LU R16, [R1+0x100] ;  /* 0x0001000001107983 */ /* 0x001ee20000300800 */
[----:B----4-:R-:W-:-:S03]  /*2a3f0*/  IMAD.MOV.U32 R17, RZ, RZ, R2 ;  /* 0x000000ffff117224 */ /* 0x010fc600078e0002 */
[----:B------:R-:W4:Y:S04]  /*2a400*/  LDL.LU R2, [R1+0x1c14] ;  /* 0x001c140001027983 */ /* 0x000f280000300800 */
[----:B------:R-:W2:Y:S04]  /*2a410*/  LDL.LU R3, [R1+0x1c10] ;  /* 0x001c100001037983 */ /* 0x000ea80000300800 */
[----:B------:R-:W2:Y:S04]  /*2a420*/  LDL.LU R19, [R1+0x10c] ;  /* 0x00010c0001137983 */ /* 0x000ea80000300800 */
[----:B--2---:R-:W-:Y:S04]  /*2a430*/  STL.64 [R1+0x1ba0], R18 ;  /* 0x001ba01201007387 */ /* 0x004fe80000100a00 */
[----:B---3--:R0:W-:Y:S04]  /*2a440*/  STL.64 [R1+0x1b98], R16 ;  /* 0x001b981001007387 */ /* 0x0081e80000100a00 */
[----:B0-----:R-:W2:Y:S04]  /*2a450*/  LDL.LU R16, [R1+0x110] ;  /* 0x0001100001107983 */ /* 0x001ea80000300800 */
[----:B------:R-:W2:Y:S01]  /*2a460*/  LDL.LU R17, [R1+0x114] ;  /* 0x0001140001117983 */ /* 0x000ea20000300800 */
[----:B----4-:R-:W-:-:S02]  /*2a470*/  IMAD.MOV.U32 R18, RZ, RZ, R2 ;  /* 0x000000ffff127224 */ /* 0x010fc400078e0002 */
[----:B------:R-:W-:Y:S01]  /*2a480*/  IMAD.MOV.U32 R19, RZ, RZ, R3 ;  /* 0x000000ffff137224 */ /* 0x000fe200078e0003 */
[----:B------:R-:W3:Y:S04]  /*2a490*/  LDL.LU R2, [R1+0x1c0c] ;  /* 0x001c0c0001027983 */ /* 0x000ee80000300800 */
[----:B------:R-:W4:Y:S04]  /*2a4a0*/  LDL.LU R3, [R1+0x1c08] ;  /* 0x001c080001037983 */ /* 0x000f280000300800 */
[----:B------:R-:W-:Y:S01]  /*2a4b0*/  STL.64 [R1+0x1bc0], R18 ;  /* 0x001bc01201007387 */ /* 0x000fe20000100a00 */
[----:B------:R-:W-:Y:S03]  /*2a4c0*/  HMMA.16816.F32 R8, R20, R4, R8 ;  /* 0x000000041408723c */ /* 0x000fe60000001808 */
[----:B--2---:R0:W-:Y:S04]  /*2a4d0*/  STL.64 [R1+0x1bb8], R16 ;  /* 0x001bb81001007387 */ /* 0x0041e80000100a00 */
[----:B0-----:R-:W2:Y:S04]  /*2a4e0*/  LDL.LU R16, [R1+0x120] ;  /* 0x0001200001107983 */ /* 0x001ea80000300800 */
[----:B------:R-:W2:Y:S04]  /*2a4f0*/  LDL.LU R17, [R1+0x124] ;  /* 0x0001240001117983 */ /* 0x000ea80000300800 */
[----:B------:R-:W2:Y:S04]  /*2a500*/  LDL.LU R18, [R1+0x128] ;  /* 0x0001280001127983 */ /* 0x000ea80000300800 */
[----:B------:R-:W2:Y:S01]  /*2a510*/  LDL.LU R19, [R1+0x12c] ;  /* 0x00012c0001137983 */ /* 0x000ea20000300800 */
[----:B------:R-:W-:-:S03]  /*2a520*/  IMAD.MOV.U32 R0, RZ, RZ, R11 ;  /* 0x000000ffff007224 */ /* 0x000fc600078e000b */
[----:B--2---:R-:W-:Y:S04]  /*2a530*/  STL.64 [R1+0x1bd0], R18 ;  /* 0x001bd01201007387 */ /* 0x004fe80000100a00 */
[----:B------:R0:W-:Y:S04]  /*2a540*/  STL.64 [R1+0x1bc8], R16 ;  /* 0x001bc81001007387 */ /* 0x0001e80000100a00 */
[----:B0-----:R-:W2:Y:S04]  /*2a550*/  LDL.LU R16, [R1+0x130] ;  /* 0x0001300001107983 */ /* 0x001ea80000300800 */
[----:B------:R-:W2:Y:S04]  /*2a560*/  LDL.LU R17, [R1+0x134] ;  /* 0x0001340001117983 */ /* 0x000ea80000300800 */
[----:B-1----:R-:W-:Y:S04]  /*2a570*/  STL [R1+0x1ac0], R25 ;  /* 0x001ac01901007387 */ /* 0x002fe80000100800 */
[----:B------:R-:W-:Y:S01]  /*2a580*/  STL [R1+0x1abc], R26 ;  /* 0x001abc1a01007387 */ /* 0x000fe20000100800 */
[----:B---3--:R-:W-:-:S03]  /*2a590*/  IMAD.MOV.U32 R19, RZ, RZ, R2 ;  /* 0x000000ffff137224 */ /* 0x008fc600078e0002 */
[----:B------:R-:W-:Y:S01]  /*2a5a0*/  STL [R1+0x1ab8], R27 ;  /* 0x001ab81b01007387 */ /* 0x000fe20000100800 */
[----:B----4-:R-:W-:Y:S02]  /*2a5b0*/  IMAD.MOV.U32 R18, RZ, RZ, R3 ;  /* 0x000000ffff127224 */ /* 0x010fe400078e0003 */
[----:B------:R-:W-:Y:S01]  /*2a5c0*/  IMAD.MOV.U32 R2, RZ, RZ, R10 ;  /* 0x000000ffff027224 */ /* 0x000fe200078e000a */
[----:B------:R0:W-:Y:S01]  /*2a5d0*/  STL [R1+0x50], R8 ;  /* 0x0000500801007387 */ /* 0x0001e20000100800 */
[----:B------:R-:W-:-:S03]  /*2a5e0*/  IMAD.MOV.U32 R3, RZ, RZ, R9 ;  /* 0x000000ffff037224 */ /* 0x000fc600078e0009 */
[----:B------:R-:W3:Y:S04]  /*2a5f0*/  LDL.LU.64 R10, [R1+0x1c00] ;  /* 0x001c0000010a7983 */ /* 0x000ee80000300a00 */
[----:B0-----:R-:W4:Y:S02]  /*2a600*/  LDL.LU.64 R8, [R1+0x1bf8] ;  /* 0x001bf80001087983 */ /* 0x001f240000300a00 */
[----:B----4-:R-:W-:Y:S02]  /*2a610*/  HMMA.16816.F32 R20, R20, R8, R12 ;  /* 0x000000081414723c */ /* 0x010fe4000000180c */
[----:B------:R-:W2:Y:S04]  /*2a620*/  LDL.LU.64 R14, [R1+0x1bf0] ;  /* 0x001bf000010e7983 */ /* 0x000ea80000300a00 */
[----:B------:R-:W2:-:S13]  /*2a630*/  LDL.LU.64 R12, [R1+0x1be8] ;  /* 0x001be800010c7983 */ /* 0x000e9a0000300a00 */
[----:B------:R-:W-:Y:S02]  /*2a640*/  IMAD.MOV.U32 R25, RZ, RZ, R20 ;  /* 0x000000ffff197224 */ /* 0x000fe400078e0014 */
[----:B------:R-:W-:Y:S02]  /*2a650*/  IMAD.MOV.U32 R26, RZ, RZ, R21 ;  /* 0x000000ffff1a7224 */ /* 0x000fe400078e0015 */
[----:B------:R-:W-:Y:S01]  /*2a660*/  IMAD.MOV.U32 R27, RZ, RZ, R22 ;  /* 0x000000ffff1b7224 */ /* 0x000fe200078e0016 */
[----:B------:R-:W4:Y:S01]  /*2a670*/  LDL.LU R20, [R1+0x90] ;  /* 0x0000900001147983 */ /* 0x000f220000300800 */
[----:B------:R-:W-:-:S03]  /*2a680*/  IMAD.MOV.U32 R21, RZ, RZ, R6 ;  /* 0x000000ffff157224 */ /* 0x000fc600078e0006 */
[----:B------:R-:W2:Y:S01]  /*2a690*/  LDL.LU R6, [R1+0x1be4] ;  /* 0x001be40001067983 */ /* 0x000ea20000300800 */
[----:B------:R-:W-:-:S03]  /*2a6a0*/  IMAD.MOV.U32 R22, RZ, RZ, R7 ;  /* 0x000000ffff167224 */ /* 0x000fc600078e0007 */
[----:B------:R-:W2:Y:S01]  /*2a6b0*/  LDL.LU R7, [R1+0x1be0] ;  /* 0x001be00001077983 */ /* 0x000ea20000300800 */
[----:B------:R-:W-:Y:S02]  /*2a6c0*/  IMAD.MOV.U32 R8, RZ, RZ, R23 ;  /* 0x000000ffff087224 */ /* 0x000fe400078e0017 */
[----:B---3--:R-:W-:Y:S02]  /*2a6d0*/  IMAD.MOV.U32 R23, RZ, RZ, R10 ;  /* 0x000000ffff177224 */ /* 0x008fe400078e000a */
[----:B------:R-:W3:Y:S04]  /*2a6e0*/  LDL.LU R10, [R1+0x1bdc] ;  /* 0x001bdc00010a7983 */ /* 0x000ee80000300800 */
[----:B------:R-:W-:Y:S04]  /*2a6f0*/  STL.64 [R1+0x1ad0], R26 ;  /* 0x001ad01a01007387 */ /* 0x000fe80000100a00 */
[----:B------:R0:W-:Y:S02]  /*2a700*/  STL.64 [R1+0x1ac8], R24 ;  /* 0x001ac81801007387 */ /* 0x0001e40000100a00 */
[----:B0-----:R-:W-:-:S02]  /*2a710*/  IMAD.MOV.U32 R24, RZ, RZ, R11 ;  /* 0x000000ffff187224 */ /* 0x001fc400078e000b */
[----:B------:R-:W3:Y:S04]  /*2a720*/  LDL.LU R11, [R1+0x1bd8] ;  /* 0x001bd800010b7983 */ /* 0x000ee80000300800 */
[----:B------:R-:W3:Y:S01]  /*2a730*/  LDL.LU R25, [R1+0x74] ;  /* 0x0000740001197983 */ /* 0x000ee20000300800 */
[----:B------:R-:W-:Y:S01]  /*2a740*/  IMAD.MOV.U32 R27, RZ, RZ, R28 ;  /* 0x000000ffff1b7224 */ /* 0x000fe200078e001c */
[----:B--2---:R-:W-:-:S15]  /*2a750*/  HMMA.16816.F32 R16, R12, R6, R16 ;  /* 0x000000060c10723c */ /* 0x004fde0000001810 */
[----:B------:R-:W-:-:S04]  /*2a760*/  NOP ;  /* 0x0000000000007918 */ /* 0x000fc80000000000 */
[----:B------:R-:W-:Y:S04]  /*2a770*/  STL.64 [R1+0x310], R16 ;  /* 0x0003101001007387 */ /* 0x000fe80000100a00 */
[----:B------:R0:W-:Y:S01]  /*2a780*/  STL.64 [R1+0x318], R18 ;  /* 0x0003181201007387 */ /* 0x0001e20000100a00 */
[----:B------:R-:W-:-:S03]  /*2a790*/  IMAD.MOV.U32 R28, RZ, RZ, R16 ;  /* 0x000000ffff1c7224 */ /* 0x000fc600078e0010 */
[----:B0-----:R-:W3:Y:S04]  /*2a7a0*/  LDL.LU.64 R18, [R1+0x1bd0] ;  /* 0x001bd00001127983 */ /* 0x001ee80000300a00 */
[----:B------:R-:W3:Y:S04]  /*2a7b0*/  LDL.LU.64 R16, [R1+0x1bc8] ;  /* 0x001bc80001107983 */ /* 0x000ee80000300a00 */
[----:B------:R-:W-:Y:S01]  /*2a7c0*/  STL [R1+0x19b0], R28 ;  /* 0x0019b01c01007387 */ /* 0x000fe20000100800 */
[----:B---3--:R-:W-:Y:S03]  /*2a7d0*/  HMMA.16816.F32 R12, R12, R10, R16 ;  /* 0x0000000a0c0c723c */ /* 0x008fe60000001810 */
[----:B------:R-:W2:Y:S04]  /*2a7e0*/  LDL.LU.64 R18, [R1+0x1bc0] ;  /* 0x001bc00001127983 */ /* 0x000ea80000300a00 */
[----:B------:R-:W2:-:S12]  /*2a7f0*/  LDL.LU.64 R16, [R1+0x1bb8] ;  /* 0x001bb80001107983 */ /* 0x000e980000300a00 */
[----:B------:R-:W-:Y:S04]  /*2a800*/  STL.64 [R1+0x290], R12 ;  /* 0x0002900c01007387 */ /* 0x000fe80000100a00 */
[----:B------:R0:W-:Y:S04]  /*2a810*/  STL.64 [R1+0x298], R14 ;  /* 0x0002980e01007387 */ /* 0x0001e80000100a00 */
[----:B0-----:R-:W2:Y:S04]  /*2a820*/  LDL.LU.64 R14, [R1+0x1bb0] ;  /* 0x001bb000010e7983 */ /* 0x001ea80000300a00 */
[----:B------:R-:W2:Y:S01]  /*2a830*/  LDL.LU.64 R12, [R1+0x1ba8] ;  /* 0x001ba800010c7983 */ /* 0x000ea20000300a00 */
[----:B------:R-:W-:Y:S01]  /*2a840*/  IMAD.MOV.U32 R26, RZ, RZ, R29 ;  /* 0x000000ffff1a7224 */ /* 0x000fe200078e001d */
[----:B--2---:R-:W-:-:S15]  /*2a850*/  HMMA.16816.F32 R16, R12, R6, R16 ;  /* 0x000000060c10723c */ /* 0x004fde0000001810 */
[----:B------:R-:W-:-:S04]  /*2a860*/  NOP ;  /* 0x0000000000007918 */ /* 0x000fc80000000000 */
[----:B------:R-:W-:Y:S04]  /*2a870*/  STL.64 [R1+0x2f0], R16 ;  /* 0x0002f01001007387 */ /* 0x000fe80000100a00 */
[----:B------:R0:W-:Y:S01]  /*2a880*/  STL.64 [R1+0x2f8], R18 ;  /* 0x0002f81201007387 */ /* 0x0001e20000100a00 */
[----:B------:R-:W-:-:S03]  /*2a890*/  IMAD.MOV.U32 R29, RZ, RZ, R16 ;  /* 0x000000ffff1d7224 */ /* 0x000fc600078e0010 */
[----:B0-----:R-:W2:Y:S04]  /*2a8a0*/  LDL.LU.64 R18, [R1+0x1ba0] ;  /* 0x001ba00001127983 */ /* 0x001ea80000300a00 */
[----:B------:R-:W2:Y:S04]  /*2a8b0*/  LDL.LU.64 R16, [R1+0x1b98] ;  /* 0x001b980001107983 */ /* 0x000ea80000300a00 */
        /* <DEDUP_REMOVED lines=41> */
[----:B------:R-:W2:Y:S04]  /*2ab50*/  LDL.LU.64 R16, [R1+0x1b08] ;  /* 0x001b080001107983 */ /* 0x000ea80000300a00 */
[----:B------:R-:W3:Y:S04]  /*2ab60*/  LDL.LU.64 R4, [R1+0x210] ;  /* 0x0002100001047983 */ /* 0x000ee80000300a00 */
[----:B------:R-:W3:Y:S01]  /*2ab70*/  LDL.LU R9, [R1+0x8b8] ;  /* 0x0008b80001097983 */ /* 0x000ee20000300800 */
[----:B--2---:R-:W-:-:S15]  /*2ab80*/  HMMA.16816.F32 R16, R12, R10, R16 ;  /* 0x0000000a0c10723c */ /* 0x004fde0000001810 */
[----:B------:R-:W-:-:S04]  /*2ab90*/  NOP ;  /* 0x0000000000007918 */ /* 0x000fc80000000000 */
[----:B------:R-:W-:Y:S01]  /*2aba0*/  STL.64 [R1+0x280], R16 ;  /* 0x0002801001007387 */ /* 0x000fe20000100a00 */
[----:B------:R-:W-:-:S03]  /*2abb0*/  IMAD.MOV.U32 R15, RZ, RZ, R18 ;  /* 0x000000ffff0f7224 */ /* 0x000fc600078e0012 */
[----:B------:R0:W-:Y:S01]  /*2abc0*/  STL.64 [R1+0x288], R18 ;  /* 0x0002881201007387 */ /* 0x0001e20000100a00 */
[----:B------:R-:W-:-:S03]  /*2abd0*/  IMAD.MOV.U32 R14, RZ, RZ, R16 ;  /* 0x000000ffff0e7224 */ /* 0x000fc600078e0010 */
[----:B0-----:R-:W4:Y:S04]  /*2abe0*/  LDL.LU.64 R18, [R1+0x1b00] ;  /* 0x001b000001127983 */ /* 0x001f280000300a00 */
[----:B------:R-:W4:Y:S04]  /*2abf0*/  LDL.LU.64 R16, [R1+0x1af8] ;  /* 0x001af80001107983 */ /* 0x000f280000300a00 */
[----:B------:R-:W2:Y:S04]  /*2ac00*/  LDL.LU.64 R28, [R1+0x200] ;  /* 0x00020000011c7983 */ /* 0x000ea80000300a00 */
[----:B------:R-:W-:Y:S04]  /*2ac10*/  STL [R1+0x19c0], R14 ;  /* 0x0019c00e01007387 */ /* 0x000fe80000100800 */
[----:B------:R0:W-:Y:S04]  /*2ac20*/  STL [R1+0x19bc], R15 ;  /* 0x0019bc0f01007387 */ /* 0x0001e80000100800 */
[----:B0-----:R-:W2:Y:S01]  /*2ac30*/  LDL.LU.64 R14, [R1+0x208] ;  /* 0x00020800010e7983 */ /* 0x001ea20000300a00 */
[----:B----4-:R-:W-:-:S15]  /*2ac40*/  HMMA.16816.F32 R20, R16, R6, R20 ;  /* 0x000000061014723c */ /* 0x010fde0000001814 */
[----:B------:R-:W-:-:S04]  /*2ac50*/  NOP ;  /* 0x0000000000007918 */ /* 0x000fc80000000000 */
[----:B------:R-:W-:Y:S04]  /*2ac60*/  STL.64 [R1+0x2e0], R20 ;  /* 0x0002e01401007387 */ /* 0x000fe80000100a00 */
[----:B------:R0:W-:Y:S04]  /*2ac70*/  STL.64 [R1+0x2e8], R22 ;  /* 0x0002e81601007387 */ /* 0x0001e80000100a00 */
[----:B0-----:R-:W4:Y:S04]  /*2ac80*/  LDL.LU.64 R22, [R1+0x1af0] ;  /* 0x001af00001167983 */ /* 0x001f280000300a00 */
[----:B------:R-:W4:Y:S02]  /*2ac90*/  LDL.LU.64 R20, [R1+0x1ae8] ;  /* 0x001ae80001147983 */ /* 0x000f240000300a00 */
[----:B----4-:R-:W-:Y:S02]  /*2aca0*/  HMMA.16816.F32 R16, R16, R10, R20 ;  /* 0x0000000a1010723c */ /* 0x010fe40000001814 */
[----:B------:R-:W4:Y:S04]  /*2acb0*/  LDL.LU.64 R22, [R1+0x1ae0] ;  /* 0x001ae00001167983 */ /* 0x000f280000300a00 */
[----:B------:R-:W4:-:S13]  /*2acc0*/  LDL.LU.64 R20, [R1+0x1ad8] ;  /* 0x001ad80001147983 */ /* 0x000f1a0000300a00 */
        /* <DEDUP_REMOVED lines=8> */
[----:B------:R-:W-:Y:S04]  /*2ad50*/  STL.64 [R1+0x2c0], R24 ;  /* 0x0002c01801007387 */ /* 0x000fe80000100a00 */
[----:B------:R0:W-:Y:S04]  /*2ad60*/  STL.64 [R1+0x2c8], R26 ;  /* 0x0002c81a01007387 */ /* 0x0001e80000100a00 */
[----:B0-----:R-:W4:Y:S04]  /*2ad70*/  LDL.LU.64 R26, [R1+0x1ad0] ;  /* 0x001ad000011a7983 */ /* 0x001f280000300a00 */
[----:B------:R-:W3:Y:S01]  /*2ad80*/  LDL.LU.64 R24, [R1+0x1ac8] ;  /* 0x001ac80001187983 */ /* 0x000ee20000300a00 */
[----:B--2---:R-:W-:-:S15]  /*2ad90*/  HMMA.16816.F32 R20, R20, R10, R16 ;  /* 0x0000000a1414723c */ /* 0x004fde0000001810 */
[----:B------:R-:W-:-:S04]  /*2ada0*/  NOP ;  /* 0x0000000000007918 */ /* 0x000fc80000000000 */
[----:B------:R4:W-:Y:S01]  /*2adb0*/  STL.64 [R1+0x130], R20 ;  /* 0x0001301401007387 */ /* 0x0009e20000100a00 */
[----:B------:R-:W-:Y:S02]  /*2adc0*/  IMAD.MOV.U32 R18, RZ, RZ, R20 ;  /* 0x000000ffff127224 */ /* 0x000fe400078e0014 */
[----:B------:R-:W-:Y:S01]  /*2add0*/  IMAD.MOV.U32 R19, RZ, RZ, R22 ;  /* 0x000000ffff137224 */ /* 0x000fe200078e0016 */
[----:B------:R0:W-:Y:S01]  /*2ade0*/  STL.64 [R1+0x138], R22 ;  /* 0x0001381601007387 */ /* 0x0001e20000100a00 */
[----:B------:R-:W-:Y:S02]  /*2adf0*/  IMAD.MOV.U32 R12, RZ, RZ, R23 ;  /* 0x000000ffff0c7224 */ /* 0x000fe400078e0017 */
[----:B----4-:R-:W-:Y:S02]  /*2ae00*/  IMAD.MOV.U32 R21, RZ, RZ, R26 ;  /* 0x000000ffff157224 */ /* 0x010fe400078e001a */
[----:B---3--:R-:W-:Y:S02]  /*2ae10*/  IMAD.MOV.U32 R20, RZ, RZ, R25 ;  /* 0x000000ffff147224 */ /* 0x008fe400078e0019 */
[----:B0-----:R-:W-:Y:S01]  /*2ae20*/  IMAD.MOV.U32 R22, RZ, RZ, R27 ;  /* 0x000000ffff167224 */ /* 0x001fe200078e001b */
[----:B------:R-:W2:Y:S04]  /*2ae30*/  LDL.LU R25, [R1+0x1ac0] ;  /* 0x001ac00001197983 */ /* 0x000ea80000300800 */
[----:B------:R-:W2:Y:S04]  /*2ae40*/  LDL.LU R26, [R1+0x1abc] ;  /* 0x001abc00011a7983 */ /* 0x000ea80000300800 */
[----:B------:R-:W2:Y:S04]  /*2ae50*/  LDL.LU R27, [R1+0x1ab8] ;  /* 0x001ab800011b7983 */ /* 0x000ea80000300800 */
[----:B------:R-:W-:Y:S04]  /*2ae60*/  STL [R1+0x19cc], R18 ;  /* 0x0019cc1201007387 */ /* 0x000fe80000100800 */
[----:B------:R-:W-:Y:S04]  /*2ae70*/  STL [R1+0x19c8], R19 ;  /* 0x0019c81301007387 */ /* 0x000fe80000100800 */
[----:B------:R-:W2:Y:S04]  /*2ae80*/  LDL.LU R16, [R1+0x50] ;  /* 0x0000500001107983 */ /* 0x000ea80000300800 */
[----:B------:R0:W-:Y:S04]  /*2ae90*/  STL [R1+0x19c4], R12 ;  /* 0x0019c40c01007387 */ /* 0x0001e80000100800 */
[----:B0-----:R-:W3:Y:S01]  /*2aea0*/  LDL.LU.64 R12, [R1+0x218] ;  /* 0x00021800010c7983 */ /* 0x001ee20000300a00 */
[----:B------:R-:W-:Y:S01]  /*2aeb0*/  USHF.L.U32 UR4, UR9, 0x7, URZ ;  /* 0x0000000709047899 */ /* 0x000fe200080006ff */
[----:B------:R-:W-:-:S03]  /*2aec0*/  IMAD.MOV.U32 R17, RZ, RZ, R3 ;  /* 0x000000ffff117224 */ /* 0x000fc600078e0003 */
[----:B------:R-:W-:Y:S02]  /*2aed0*/  USHF.R.S32.HI UR5, URZ, 0x1f, UR4 ;  /* 0x0000001fff057899 */ /* 0x000fe40008011404 */
[----:B------:R-:W-:Y:S01]  /*2aee0*/  USHF.L.U32 UR12, UR4, 0x1, URZ ;  /* 0x00000001040c7899 */ /* 0x000fe200080006ff */
[----:B------:R-:W-:Y:S02]  /*2aef0*/  IMAD.MOV.U32 R18, RZ, RZ, R2 ;  /* 0x000000ffff127224 */ /* 0x000fe400078e0002 */
[----:B------:R-:W-:Y:S01]  /*2af00*/  IMAD.MOV.U32 R19, RZ, RZ, R0 ;  /* 0x000000ffff137224 */ /* 0x000fe200078e0000 */
[----:B------:R-:W-:Y:S02]  /*2af10*/  USHF.L.U64.HI UR5, UR4, 0x1, UR5 ;  /* 0x0000000104057899 */ /* 0x000fe40008010205 */
[----:B------:R-:W-:Y:S01]  /*2af20*/  IADD3 R2, P1, PT, R4, UR12, RZ ;  /* 0x0000000c04027c10 */ /* 0x000fe2000ff3e0ff */
[----:B------:R-:W-:-:S03]  /*2af30*/  IMAD.MOV.U32 R23, RZ, RZ, R8 ;  /* 0x000000ffff177224 */ /* 0x000fc600078e0008 */
[----:B------:R-:W-:Y:S01]  /*2af40*/  IADD3.X R4, PT, PT, R5, UR5, RZ, P1, !PT ;  /* 0x0000000505047c10 */ /* 0x000fe20008ffe4ff */
[----:B--2---:R-:W-:Y:S01]  /*2af50*/  HMMA.16816.F32 R16, R24, R6, R16 ;  /* 0x000000061810723c */ /* 0x004fe20000001810 */
[----:B---3--:R-:W-:-:S04]  /*2af60*/  IADD3 R0, P0, PT, R12, UR12, RZ ;  /* 0x0000000c0c007c10 */ /* 0x008fc8000ff1e0ff */
[----:B------:R-:W-:Y:S02]  /*2af70*/  IADD3.X R3, PT, PT, R13, UR5, RZ, P0, !PT ;  /* 0x000000050d037c10 */ /* 0x000fe400087fe4ff */
[----:B------:R-:W-:-:S04]  /*2af80*/  IADD3 R5, P0, PT, R14, UR12, RZ ;  /* 0x0000000c0e057c10 */ /* 0x000fc8000ff1e0ff */
[----:B------:R-:W-:Y:S02]  /*2af90*/  IADD3.X R7, PT, PT, R15, UR5, RZ, P0, !PT ;  /* 0x000000050f077c10 */ /* 0x000fe400087fe4ff */
[----:B------:R-:W-:Y:S01]  /*2afa0*/  HMMA.16816.F32 R12, R24, R10, R20 ;  /* 0x0000000a180c723c */ /* 0x000fe20000001814 */
[----:B------:R-:W-:-:S05]  /*2afb0*/  IADD3 R6, P1, PT, R28, UR12, RZ ;  /* 0x0000000c1c067c10 */ /* 0x000fca000ff3e0ff */
[----:B------:R-:W-:Y:S04]  /*2afc0*/  STL.64 [R1+0x140], R16 ;  /* 0x0001401001007387 */ /* 0x000fe80000100a00 */
[----:B------:R-:W-:Y:S01]  /*2afd0*/  STL.64 [R1+0x148], R18 ;  /* 0x0001481201007387 */ /* 0x000fe20000100a00 */
[----:B------:R-:W-:-:S03]  /*2afe0*/  IADD3.X R8, PT, PT, R29, UR5, RZ, P1, !PT ;  /* 0x000000051d087c10 */ /* 0x000fc60008ffe4ff */
[----:B------:R-:W-:Y:S04]  /*2aff0*/  STL [R1+0x19d0], R5 ;  /* 0x0019d00501007387 */ /* 0x000fe80000100800 */
[----:B------:R-:W-:Y:S04]  /*2b000*/  STL [R1+0x19d4], R6 ;  /* 0x0019d40601007387 */ /* 0x000fe80000100800 */
[----:B------:R-:W-:Y:S04]  /*2b010*/  STL [R1+0x19d8], R7 ;  /* 0x0019d80701007387 */ /* 0x000fe80000100800 */
[----:B------:R0:W-:Y:S04]  /*2b020*/  STL [R1+0x19dc], R8 ;  /* 0x0019dc0801007387 */ /* 0x0001e80000100800 */
[----:B------:R1:W-:Y:S04]  /*2b030*/  STL.64 [R1+0x150], R12 ;  /* 0x0001500c01007387 */ /* 0x0003e80000100a00 */
[----:B------:R2:W-:Y:S04]  /*2b040*/  STL.64 [R1+0x158], R14 ;  /* 0x0001580e01007387 */ /* 0x0005e80000100a00 */
[----:B------:R-:W3:Y:S04]  /*2b050*/  LDL.LU R24, [R1+0x1628] ;  /* 0x0016280001187983 */ /* 0x000ee80000300800 */
[----:B------:R-:W3:Y:S01]  /*2b060*/  LDL.LU R25, [R1+0x1620] ;  /* 0x0016200001197983 */ /* 0x000ee20000300800 */
[----:B------:R-:W-:-:S03]  /*2b070*/  IMAD.MOV.U32 R10, RZ, RZ, R15 ;  /* 0x000000ffff0a7224 */ /* 0x000fc600078e000f */
[----:B---3--:R3:W-:Y:S04]  /*2b080*/  STL.64 [R1+0x1ab0], R24 ;  /* 0x001ab01801007387 */ /* 0x0087e80000100a00 */
[----:B------:R-:W4:Y:S04]  /*2b090*/  LDL.LU R26, [R1+0x1618] ;  /* 0x00161800011a7983 */ /* 0x000f280000300800 */
[----:B------:R-:W4:Y:S04]  /*2b0a0*/  LDL.LU R27, [R1+0x1610] ;  /* 0x00161000011b7983 */ /* 0x000f280000300800 */
[----:B------:R-:W4:Y:S04]  /*2b0b0*/  LDL.LU R11, [R1+0x163c] ;  /* 0x00163c00010b7983 */ /* 0x000f280000300800 */
[----:B0-----:R-:W4:Y:S04]  /*2b0c0*/  LDL.LU R8, [R1+0x1608] ;  /* 0x0016080001087983 */ /* 0x001f280000300800 */
[----:B------:R-:W4:Y:S04]  /*2b0d0*/  LDL.LU R7, [R1+0x1634] ;  /* 0x0016340001077983 */ /* 0x000f280000300800 */
[----:B------:R-:W4:Y:S04]  /*2b0e0*/  LDL.LU R6, [R1+0x1600] ;  /* 0x0016000001067983 */ /* 0x000f280000300800 */
[----:B------:R-:W4:Y:S04]  /*2b0f0*/  LDL.LU R5, [R1+0x162c] ;  /* 0x00162c0001057983 */ /* 0x000f280000300800 */
        /* <DEDUP_REMOVED lines=9> */
[----:B--2---:R-:W2:Y:S04]  /*2b190*/  LDL.LU R15, [R1+0x1604] ;  /* 0x00160400010f7983 */ /* 0x004ea80000300800 */
[----:B------:R-:W2:Y:S04]  /*2b1a0*/  LDL.LU R14, [R1+0x15d0] ;  /* 0x0015d000010e7983 */ /* 0x000ea80000300800 */
[----:B------:R-:W2:Y:S04]  /*2b1b0*/  LDL.LU R13, [R1+0x15fc] ;  /* 0x0015fc00010d7983 */ /* 0x000ea80000300800 */
[----:B------:R-:W2:Y:S04]  /*2b1c0*/  LDL.LU R29, [R1+0x15c8] ;  /* 0x0015c800011d7983 */ /* 0x000ea80000300800 */
[----:B------:R-:W2:Y:S01]  /*2b1d0*/  LDL.LU R28, [R1+0x15f4] ;  /* 0x0015f400011c7983 */ /* 0x000ea20000300800 */
[----:B---3--:R-:W-:-:S02]  /*2b1e0*/  IMAD.MOV.U32 R24, RZ, RZ, R0 ;  /* 0x000000ffff187224 */ /* 0x008fc400078e0000 */
[----:B------:R-:W-:Y:S01]  /*2b1f0*/  IMAD.MOV.U32 R25, RZ, RZ, R3 ;  /* 0x000000ffff197224 */ /* 0x000fe200078e0003 */
[----:B------:R0:W-:Y:S04]  /*2b200*/  STL [R1+0x19e0], R10 ;  /* 0x0019e00a01007387 */ /* 0x0001e80000100800 */
[----:B0-----:R-:W3:Y:S04]  /*2b210*/  LDL.LU R10, [R1+0x1630] ;  /* 0x00163000010a7983 */ /* 0x001ee80000300800 */
[----:B------:R-:W2:Y:S04]  /*2b220*/  LDL.LU R0, [R1+0x1640] ;  /* 0x0016400001007983 */ /* 0x000ea80000300800 */
[----:B------:R-:W3:Y:S04]  /*2b230*/  LDL.LU R3, [R1+0x1638] ;  /* 0x0016380001037983 */ /* 0x000ee80000300800 */
[----:B------:R0:W-:Y:S02]  /*2b240*/  STL.64 [R1+0x218], R24 ;  /* 0x0002181801007387 */ /* 0x0001e40000100a00 */
[----:B0-----:R-:W-:-:S02]  /*2b250*/  IMAD.MOV.U32 R24, RZ, RZ, R2 ;  /* 0x000000ffff187224 */ /* 0x001fc400078e0002 */
[----:B------:R-:W-:-:S05]  /*2b260*/  IMAD.MOV.U32 R25, RZ, RZ, R4 ;  /* 0x000000ffff197224 */ /* 0x000fca00078e0004 */
[----:B------:R0:W-:Y:S04]  /*2b270*/  STL.64 [R1+0x210], R24 ;  /* 0x0002101801007387 */ /* 0x0001e80000100a00 */
[----:B0-----:R-:W3:Y:S01]  /*2b280*/  LDL.LU.64 R24, [R1+0x1ab0] ;  /* 0x001ab00001187983 */ /* 0x001ee20000300a00 */
[----:B------:R-:W-:-:S05]  /*2b290*/  VIADD R9, R9, 0x1 ;  /* 0x0000000109097836 */ /* 0x000fca0000000000 */
[----:B------:R-:W-:Y:S04]  /*2b2a0*/  STL [R1+0x8b8], R9 ;  /* 0x0008b80901007387 */ /* 0x000fe80000100800 */
[----:B------:R0:W-:Y:S01]  /*2b2b0*/  STL [R1+0x19e4], R9 ;  /* 0x0019e40901007387 */ /* 0x0001e20000100800 */
[----:B----4-:R-:W-:Y:S02]  /*2b2c0*/  IADD3 R26, P5, PT, R26, UR12, RZ ;  /* 0x0000000c1a1a7c10 */ /* 0x010fe4000ffbe0ff */
[----:B------:R-:W-:Y:S02]  /*2b2d0*/  IADD3 R27, P6, PT, R27, UR12, RZ ;  /* 0x0000000c1b1b7c10 */ /* 0x000fe4000ffde0ff */
[----:B------:R-:W-:Y:S02]  /*2b2e0*/  IADD3.X R22, PT, PT, R22, UR5, RZ, P5, !PT ;  /* 0x0000000516167c10 */ /* 0x000fe4000affe4ff */
[----:B------:R-:W-:-:S02]  /*2b2f0*/  IADD3 R23, P5, PT, R23, UR12, RZ ;  /* 0x0000000c17177c10 */ /* 0x000fc4000ffbe0ff */
[----:B------:R-:W-:Y:S02]  /*2b300*/  IADD3.X R16, PT, PT, R16, UR5, RZ, P6, !PT ;  /* 0x0000000510107c10 */ /* 0x000fe4000b7fe4ff */
[----:B--2---:R-:W-:Y:S02]  /*2b310*/  IADD3 R0, P0, PT, R0, UR12, RZ ;  /* 0x0000000c00007c10 */ /* 0x004fe4000ff1e0ff */
[----:B---3--:R-:W-:Y:S02]  /*2b320*/  IADD3 R3, P1, PT, R3, UR12, RZ ;  /* 0x0000000c03037c10 */ /* 0x008fe4000ff3e0ff */
[----:B------:R-:W-:Y:S01]  /*2b330*/  IADD3 R10, P2, PT, R10, UR12, RZ ;  /* 0x0000000c0a0a7c10 */ /* 0x000fe2000ff5e0ff */
[----:B------:R-:W-:Y:S04]  /*2b340*/  STL [R1+0x1640], R0 ;  /* 0x0016400001007387 */ /* 0x000fe80000100800 */
[----:B------:R-:W-:Y:S04]  /*2b350*/  STL [R1+0x1638], R3 ;  /* 0x0016380301007387 */ /* 0x000fe80000100800 */
[----:B------:R-:W-:Y:S01]  /*2b360*/  STL [R1+0x1630], R10 ;  /* 0x0016300a01007387 */ /* 0x000fe20000100800 */
[----:B------:R-:W-:-:S02]  /*2b370*/  IADD3.X R11, PT, PT, R11, UR5, RZ, P0, !PT ;  /* 0x000000050b0b7c10 */ /* 0x000fc400087fe4ff */
[----:B------:R-:W-:Y:S02]  /*2b380*/  IADD3 R8, P0, PT, R8, UR12, RZ ;  /* 0x0000000c08087c10 */ /* 0x000fe4000ff1e0ff */
[----:B------:R-:W-:Y:S02]  /*2b390*/  IADD3.X R7, PT, PT, R7, UR5, RZ, P1, !PT ;  /* 0x0000000507077c10 */ /* 0x000fe40008ffe4ff */
[----:B------:R-:W-:Y:S02]  /*2b3a0*/  IADD3 R6, P1, PT, R6, UR12, RZ ;  /* 0x0000000c06067c10 */ /* 0x000fe4000ff3e0ff */
[----:B------:R-:W-:Y:S02]  /*2b3b0*/  IADD3.X R5, PT, PT, R5, UR5, RZ, P2, !PT ;  /* 0x0000000505057c10 */ /* 0x000fe400097fe4ff */
[----:B------:R-:W-:Y:S02]  /*2b3c0*/  IADD3 R12, P2, PT, R12, UR12, RZ ;  /* 0x0000000c0c0c7c10 */ /* 0x000fe4000ff5e0ff */
[----:B------:R-:W-:-:S02]  /*2b3d0*/  IADD3 R17, P6, PT, R17, UR12, RZ ;  /* 0x0000000c11117c10 */ /* 0x000fc4000ffde0ff */
[----:B------:R-:W-:Y:S02]  /*2b3e0*/  IADD3 R24, P3, PT, R24, UR12, RZ ;  /* 0x0000000c18187c10 */ /* 0x000fe4000ff7e0ff */
[----:B------:R-:W-:-:S03]  /*2b3f0*/  IADD3 R25, P4, PT, R25, UR12, RZ ;  /* 0x0000000c19197c10 */ /* 0x000fc6000ff9e0ff */
[----:B------:R-:W-:Y:S04]  /*2b400*/  STL [R1+0x1628], R24 ;  /* 0x0016281801007387 */ /* 0x000fe80000100800 */
[----:B------:R-:W-:Y:S04]  /*2b410*/  STL [R1+0x1620], R25 ;  /* 0x0016201901007387 */ /* 0x000fe80000100800 */
[----:B------:R-:W-:Y:S04]  /*2b420*/  STL [R1+0x1618], R26 ;  /* 0x0016181a01007387 */ /* 0x000fe80000100800 */
[----:B------:R-:W-:Y:S04]  /*2b430*/  STL [R1+0x1610], R27 ;  /* 0x0016101b01007387 */ /* 0x000fe80000100800 */
[----:B------:R-:W-:Y:S04]  /*2b440*/  STL [R1+0x163c], R11 ;  /* 0x00163c0b01007387 */ /* 0x000fe80000100800 */
[----:B------:R-:W-:Y:S01]  /*2b450*/  STL [R1+0x1608], R8 ;  /* 0x0016080801007387 */ /* 0x000fe20000100800 */
[----:B------:R-:W-:-:S03]  /*2b460*/  IADD3.X R19, PT, PT, R19, UR5, RZ, P3, !PT ;  /* 0x0000000513137c10 */ /* 0x000fc60009ffe4ff */
[----:B------:R-:W-:Y:S01]  /*2b470*/  STL [R1+0x1634], R7 ;  /* 0x0016340701007387 */ /* 0x000fe20000100800 */
[----:B------:R-:W-:-:S03]  /*2b480*/  IADD3 R18, P3, PT, R18, UR12, RZ ;  /* 0x0000000c12127c10 */ /* 0x000fc6000ff7e0ff */
[----:B------:R-:W-:Y:S01]  /*2b490*/  STL [R1+0x1600], R6 ;  /* 0x0016000601007387 */ /* 0x000fe20000100800 */
[----:B------:R-:W-:-:S03]  /*2b4a0*/  IADD3.X R20, PT, PT, R20, UR5, RZ, P4, !PT ;  /* 0x0000000514147c10 */ /* 0x000fc6000a7fe4ff */
[----:B------:R-:W-:Y:S01]  /*2b4b0*/  STL [R1+0x162c], R5 ;  /* 0x00162c0501007387 */ /* 0x000fe20000100800 */
[----:B------:R-:W-:-:S03]  /*2b4c0*/  IADD3 R21, P4, PT, R21, UR12, RZ ;  /* 0x0000000c15157c10 */ /* 0x000fc6000ff9e0ff */
        /* <DEDUP_REMOVED lines=12> */
[----:B------:R-:W-:Y:S04]  /*2b590*/  STL [R1+0x15d0], R14 ;  /* 0x0015d00e01007387 */ /* 0x000fe80000100800 */
[----:B0-----:R-:W2:Y:S01]  /*2b5a0*/  LDL.LU R9, [R1+0x15b8] ;  /* 0x0015b80001097983 */ /* 0x001ea20000300800 */
[----:B------:R-:W-:-:S02]  /*2b5b0*/  IADD3.X R13, PT, PT, R13, UR5, RZ, P1, !PT ;  /* 0x000000050d0d7c10 */ /* 0x000fc40008ffe4ff */
[----:B------:R-:W-:-:S03]  /*2b5c0*/  IADD3 R29, P1, PT, R29, UR12, RZ ;  /* 0x0000000c1d1d7c10 */ /* 0x000fc6000ff3e0ff */
[----:B------:R-:W-:Y:S04]  /*2b5d0*/  STL [R1+0x15fc], R13 ;  /* 0x0015fc0d01007387 */ /* 0x000fe80000100800 */
[----:B--2---:R0:W-:Y:S04]  /*2b5e0*/  STL [R1+0x1aa8], R9 ;  /* 0x001aa80901007387 */ /* 0x0041e80000100800 */
[----:B------:R-:W-:Y:S04]  /*2b5f0*/  STL [R1+0x15c8], R29 ;  /* 0x0015c81d01007387 */ /* 0x000fe80000100800 */
[----:B0-----:R-:W2:Y:S01]  /*2b600*/  LDL.LU R9, [R1+0x15ec] ;  /* 0x0015ec0001097983 */ /* 0x001ea20000300800 */
[----:B------:R-:W-:-:S05]  /*2b610*/  IADD3.X R28, PT, PT, R28, UR5, RZ, P2, !PT ;  /* 0x000000051c1c7c10 */ /* 0x000fca00097fe4ff */
[----:B------:R-:W-:Y:S04]  /*2b620*/  STL [R1+0x15f4], R28 ;  /* 0x0015f41c01007387 */ /* 0x000fe80000100800 */
        /* <DEDUP_REMOVED lines=30> */
[----:B--2---:R-:W-:-:S05]  /*2b810*/  IADD3 R9, P2, PT, R9, UR12, RZ ;  /* 0x0000000c09097c10 */ /* 0x004fca000ff5e0ff */
[----:B------:R0:W-:Y:S04]  /*2b820*/  STL [R1+0x15c0], R9 ;  /* 0x0015c00901007387 */ /* 0x0001e80000100800 */
[----:B0-----:R-:W2:Y:S02]  /*2b830*/  LDL.LU R9, [R1+0x1aac] ;  /* 0x001aac0001097983 */ /* 0x001ea40000300800 */
[----:B--2---:R-:W-:-:S05]  /*2b840*/  IADD3.X R9, PT, PT, R9, UR5, RZ, P3, !PT ;  /* 0x0000000509097c10 */ /* 0x004fca0009ffe4ff */
[----:B------:R0:W-:Y:S04]  /*2b850*/  STL [R1+0x15ec], R9 ;  /* 0x0015ec0901007387 */ /* 0x0001e80000100800 */
[----:B0-----:R-:W2:Y:S01]  /*2b860*/  LDL.LU R9, [R1+0x1aa8] ;  /* 0x001aa80001097983 */ /* 0x001ea20000300800 */
[----:B---3--:R-:W-:Y:S02]  /*2b870*/  IADD3.X R2, PT, PT, R2, UR5, RZ, P4, !PT ;  /* 0x0000000502027c10 */ /* 0x008fe4000a7fe4ff */
[----:B----4-:R-:W-:Y:S02]  /*2b880*/  IADD3 R4, P4, PT, R4, UR12, RZ ;  /* 0x0000000c04047c10 */ /* 0x010fe4000ff9e0ff */
[----:B------:R-:W-:Y:S02]  /*2b890*/  IADD3.X R0, PT, PT, R0, UR5, RZ, P5, !PT ;  /* 0x0000000500007c10 */ /* 0x000fe4000affe4ff */
[----:B------:R-:W-:-:S02]  /*2b8a0*/  IADD3 R3, P5, PT, R3, UR12, RZ ;  /* 0x0000000c03037c10 */ /* 0x000fc4000ffbe0ff */
[----:B------:R-:W-:Y:S02]  /*2b8b0*/  IADD3.X R10, PT, PT, R10, UR5, RZ, P6, !PT ;  /* 0x000000050a0a7c10 */ /* 0x000fe4000b7fe4ff */
[----:B------:R-:W-:Y:S02]  /*2b8c0*/  IADD3 R24, P6, PT, R24, UR12, RZ ;  /* 0x0000000c18187c10 */ /* 0x000fe4000ffde0ff */
[----:B------:R-:W-:Y:S02]  /*2b8d0*/  IADD3.X R25, PT, PT, R25, UR5, RZ, P0, !PT ;  /* 0x0000000519197c10 */ /* 0x000fe400087fe4ff */
[----:B------:R-:W-:Y:S02]  /*2b8e0*/  IADD3 R26, P0, PT, R26, UR12, RZ ;  /* 0x0000000c1a1a7c10 */ /* 0x000fe4000ff1e0ff */
        /* <DEDUP_REMOVED lines=15> */
[----:B--2---:R-:W-:-:S05]  /*2b9e0*/  IADD3 R9, P3, PT, R9, UR12, RZ ;  /* 0x0000000c09097c10 */ /* 0x004fca000ff7e0ff */
        /* <DEDUP_REMOVED lines=28> */
[----:B0-----:R-:W2:Y:S01]  /*2bbb0*/  LDL.LU R9, [R1+0x156c] ;  /* 0x00156c0001097983 */ /* 0x001ea20000300800 */
[----:B------:R-:W-:-:S02]  /*2bbc0*/  IADD3 R13, P2, PT, R13, UR12, RZ ;  /* 0x0000000c0d0d7c10 */ /* 0x000fc4000ff5e0ff */
[----:B------:R-:W-:-:S03]  /*2bbd0*/  IADD3.X R29, PT, PT, R29, UR5, RZ, P3, !PT ;  /* 0x000000051d1d7c10 */ /* 0x000fc60009ffe4ff */
[----:B------:R-:W-:Y:S04]  /*2bbe0*/  STL [R1+0x1550], R13 ;  /* 0x0015500d01007387 */ /* 0x000fe80000100800 */
[----:B--2---:R0:W-:Y:S04]  /*2bbf0*/  STL [R1+0x1aa0], R9 ;  /* 0x001aa00901007387 */ /* 0x0041e80000100800 */
[----:B------:R-:W-:Y:S04]  /*2bc00*/  STL [R1+0x157c], R29 ;  /* 0x00157c1d01007387 */ /* 0x000fe80000100800 */
[----:B0-----:R-:W2:Y:S01]  /*2bc10*/  LDL.LU R9, [R1+0x1540] ;  /* 0x0015400001097983 */ /* 0x001ea20000300800 */
[----:B------:R-:W-:-:S05]  /*2bc20*/  IADD3 R28, P3, PT, R28, UR12, RZ ;  /* 0x0000000c1c1c7c10 */ /* 0x000fca000ff7e0ff */
        /* <DEDUP_REMOVED lines=31> */
[----:B--2---:R-:W-:-:S05]  /*2be20*/  IADD3.X R9, PT, PT, R9, UR5, RZ, P4, !PT ;  /* 0x0000000509097c10 */ /* 0x004fca000a7fe4ff */
[----:B------:R0:W-:Y:S04]  /*2be30*/  STL [R1+0x1574], R9 ;  /* 0x0015740901007387 */ /* 0x0001e80000100800 */
[----:B0-----:R-:W2:Y:S02]  /*2be40*/  LDL.LU R9, [R1+0x1aa4] ;  /* 0x001aa40001097983 */ /* 0x001ea40000300800 */
[----:B--2---:R-:W-:-:S05]  /*2be50*/  IADD3 R9, P4, PT, R9, UR12, RZ ;  /* 0x0000000c09097c10 */ /* 0x004fca000ff9e0ff */
[----:B------:R0:W-:Y:S04]  /*2be60*/  STL [R1+0x1540], R9 ;  /* 0x0015400901007387 */ /* 0x0001e80000100800 */
[----:B0-----:R-:W2:Y:S01]  /*2be70*/  LDL.LU R9, [R1+0x1aa0] ;  /* 0x001aa00001097983 */ /* 0x001ea20000300800 */
[----:B----4-:R-:W-:Y:S02]  /*2be80*/  IADD3.X R4, PT, PT, R4, UR5, RZ, P6, !PT ;  /* 0x0000000504047c10 */ /* 0x010fe4000b7fe4ff */
[----:B---3--:R-:W-:Y:S02]  /*2be90*/  IADD3 R0, P6, PT, R0, UR12, RZ ;  /* 0x0000000c00007c10 */ /* 0x008fe4000ffde0ff */
        /* <DEDUP_REMOVED lines=20> */
[----:B--2---:R-:W-:Y:S02]  /*2bfe0*/  IADD3.X R9, PT, PT, R9, UR5, RZ, P5, !PT ;  /* 0x0000000509097c10 */ /* 0x004fe4000affe4ff */
[----:B------:R-:W-:-:S03]  /*2bff0*/  IADD3 R2, P5, PT, R2, UR12, RZ ;  /* 0x0000000c02027c10 */ /* 0x000fc6000ffbe0ff */
        /* <DEDUP_REMOVED lines=1358> */
[----:B--2---:R-:W-:Y:S02]  /*314e0*/  IADD3.X R9, PT, PT, R9, UR5, RZ, P5, !PT ;  /* 0x0000000509097c10 */ /* 0x004fe4000affe4ff */
        /* <DEDUP_REMOVED lines=31> */
[----:B0-----:R-:W2:Y:S04]  /*316e0*/  LDL.LU R29, [R1+0xe00] ;  /* 0x000e0000011d7983 */ /* 0x001ea80000300800 */
[----:B------:R-:W3:Y:S01]  /*316f0*/  LDL.LU R9, [R1+0xdf8] ;  /* 0x000df80001097983 */ /* 0x000ee20000300800 */
[----:B------:R-:W-:-:S03]  /*31700*/  IADD3.X R28, PT, PT, R28, UR5, RZ, P5, !PT ;  /* 0x000000051c1c7c10 */ /* 0x000fc6000affe4ff */
[----:B---3--:R0:W-:Y:S04]  /*31710*/  STL [R1+0x1a2c], R9 ;  /* 0x001a2c0901007387 */ /* 0x0081e80000100800 */
[----:B------:R1:W-:Y:S04]  /*31720*/  STL [R1+0xe34], R28 ;  /* 0x000e341c01007387 */ /* 0x0003e80000100800 */
[----:B0-----:R-:W3:Y:S04]  /*31730*/  LDL.LU R9, [R1+0xe2c] ;  /* 0x000e2c0001097983 */ /* 0x001ee80000300800 */
        /* <DEDUP_REMOVED lines=23> */
[----:B--2---:R-:W-:-:S03]  /*318b0*/  IADD3 R29, P5, PT, R29, UR12, RZ ;  /* 0x0000000c1d1d7c10 */ /* 0x004fc6000ffbe0ff */
[----:B------:R-:W2:Y:S04]  /*318c0*/  LDL.LU R15, [R1+0xd98] ;  /* 0x000d9800010f7983 */ /* 0x000ea80000300800 */
[----:B------:R-:W2:Y:S04]  /*318d0*/  LDL.LU R14, [R1+0xdc4] ;  /* 0x000dc400010e7983 */ /* 0x000ea80000300800 */
[----:B------:R-:W2:Y:S04]  /*318e0*/  LDL.LU R13, [R1+0xd90] ;  /* 0x000d9000010d7983 */ /* 0x000ea80000300800 */
[----:B-1----:R-:W2:Y:S04]  /*318f0*/  LDL.LU R28, [R1+0xdbc] ;  /* 0x000dbc00011c7983 */ /* 0x002ea80000300800 */
[----:B------:R0:W-:Y:S04]  /*31900*/  STL [R1+0xe00], R29 ;  /* 0x000e001d01007387 */ /* 0x0001e80000100800 */
[----:B0-----:R-:W2:Y:S01]  /*31910*/  LDL.LU R29, [R1+0xd88] ;  /* 0x000d8800011d7983 */ /* 0x001ea20000300800 */
[----:B---3--:R-:W-:-:S05]  /*31920*/  IADD3.X R9, PT, PT, R9, UR5, RZ, P6, !PT ;  /* 0x0000000509097c10 */ /* 0x008fca000b7fe4ff */
[----:B------:R0:W-:Y:S04]  /*31930*/  STL [R1+0xe2c], R9 ;  /* 0x000e2c0901007387 */ /* 0x0001e80000100800 */
[----:B0-----:R-:W3:Y:S01]  /*31940*/  LDL.LU R9, [R1+0x1a2c] ;  /* 0x001a2c0001097983 */ /* 0x001ee20000300800 */
[----:B----4-:R-:W-:Y:S02]  /*31950*/  IADD3.X R2, PT, PT, R2, UR5, RZ, P0, !PT ;  /* 0x0000000502027c10 */ /* 0x010fe400087fe4ff */
        /* <DEDUP_REMOVED lines=20> */
[----:B--2---:R-:W-:-:S02]  /*31aa0*/  IADD3 R15, P4, PT, R15, UR12, RZ ;  /* 0x0000000c0f0f7c10 */ /* 0x004fc4000ff9e0ff */
[----:B------:R-:W-:Y:S02]  /*31ab0*/  IADD3.X R14, PT, PT, R14, UR5, RZ, P5, !PT ;  /* 0x000000050e0e7c10 */ /* 0x000fe4000affe4ff */
[----:B------:R-:W-:Y:S02]  /*31ac0*/  IADD3 R13, P5, PT, R13, UR12, RZ ;  /* 0x0000000c0d0d7c10 */ /* 0x000fe4000ffbe0ff */
[----:B---3--:R-:W-:-:S05]  /*31ad0*/  IADD3 R9, P6, PT, R9, UR12, RZ ;  /* 0x0000000c09097c10 */ /* 0x008fca000ffde0ff */
        /* <DEDUP_REMOVED lines=24> */
[----:B------:R-:W-:Y:S04]  /*31c60*/  STL [R1+0xdd4], R23 ;  /* 0x000dd41701007387 */ /* 0x000fe80000100800 */
[----:B------:R-:W-:Y:S04]  /*31c70*/  STL [R1+0xda0], R16 ;  /* 0x000da01001007387 */ /* 0x000fe80000100800 */
[----:B------:R-:W-:Y:S04]  /*31c80*/  STL [R1+0xdcc], R17 ;  /* 0x000dcc1101007387 */ /* 0x000fe80000100800 */
[----:B------:R-:W-:Y:S04]  /*31c90*/  STL [R1+0xd98], R15 ;  /* 0x000d980f01007387 */ /* 0x000fe80000100800 */
[----:B------:R0:W-:Y:S04]  /*31ca0*/  STL [R1+0xdbc], R28 ;  /* 0x000dbc1c01007387 */ /* 0x0001e80000100800 */
[----:B------:R-:W-:Y:S04]  /*31cb0*/  STL [R1+0xdc4], R14 ;  /* 0x000dc40e01007387 */ /* 0x000fe80000100800 */
[----:B0-----:R-:W2:Y:S04]  /*31cc0*/  LDL.LU R28, [R1+0xdb4] ;  /* 0x000db400011c7983 */ /* 0x001ea80000300800 */
[----:B------:R-:W-:Y:S04]  /*31cd0*/  STL [R1+0xd90], R13 ;  /* 0x000d900d01007387 */ /* 0x000fe80000100800 */
[----:B------:R-:W3:Y:S01]  /*31ce0*/  LDL.LU R9, [R1+0xdac] ;  /* 0x000dac0001097983 */ /* 0x000ee20000300800 */
[----:B------:R-:W-:-:S03]  /*31cf0*/  IADD3 R29, P6, PT, R29, UR12, RZ ;  /* 0x0000000c1d1d7c10 */ /* 0x000fc6000ffde0ff */
[----:B---3--:R0:W-:Y:S04]  /*31d00*/  STL [R1+0x1a28], R9 ;  /* 0x001a280901007387 */ /* 0x0081e80000100800 */
[----:B0-----:R-:W3:Y:S04]  /*31d10*/  LDL.LU R9, [R1+0xd80] ;  /* 0x000d800001097983 */ /* 0x001ee80000300800 */
[----:B------:R0:W-:Y:S04]  /*31d20*/  STL [R1+0xd88], R29 ;  /* 0x000d881d01007387 */ /* 0x0001e80000100800 */
        /* <DEDUP_REMOVED lines=23> */
[----:B--2---:R-:W-:-:S03]  /*31ea0*/  IADD3.X R28, PT, PT, R28, UR5, RZ, P0, !PT ;  /* 0x000000051c1c7c10 */ /* 0x004fc600087fe4ff */
[----:B------:R-:W2:Y:S04]  /*31eb0*/  LDL.LU R15, [R1+0xd4c] ;  /* 0x000d4c00010f7983 */ /* 0x000ea80000300800 */
[----:B------:R-:W2:Y:S04]  /*31ec0*/  LDL.LU R14, [R1+0xd18] ;  /* 0x000d1800010e7983 */ /* 0x000ea80000300800 */
[----:B0-----:R-:W2:Y:S04]  /*31ed0*/  LDL.LU R29, [R1+0xd44] ;  /* 0x000d4400011d7983 */ /* 0x001ea80000300800 */
[----:B------:R-:W2:Y:S04]  /*31ee0*/  LDL.LU R13, [R1+0xd10] ;  /* 0x000d1000010d7983 */ /* 0x000ea80000300800 */
[----:B------:R0:W-:Y:S04]  /*31ef0*/  STL [R1+0xdb4], R28 ;  /* 0x000db41c01007387 */ /* 0x0001e80000100800 */
[----:B0-----:R-:W2:Y:S01]  /*31f00*/  LDL.LU R28, [R1+0xd3c] ;  /* 0x000d3c00011c7983 */ /* 0x001ea20000300800 */
[----:B---3--:R-:W-:-:S05]  /*31f10*/  IADD3 R9, P0, PT, R9, UR12, RZ ;  /* 0x0000000c09097c10 */ /* 0x008fca000ff1e0ff */
        /* <DEDUP_REMOVED lines=22> */
[----:B--2---:R-:W-:Y:S02]  /*32080*/  IADD3.X R29, PT, PT, R29, UR5, RZ, P0, !PT ;  /* 0x000000051d1d7c10 */ /* 0x004fe400087fe4ff */
[----:B------:R-:W-:-:S02]  /*32090*/  IADD3.X R15, PT, PT, R15, UR5, RZ, P6, !PT ;  /* 0x000000050f0f7c10 */ /* 0x000fc4000b7fe4ff */
[----:B------:R-:W-:Y:S02]  /*320a0*/  IADD3 R14, P6, PT, R14, UR12, RZ ;  /* 0x0000000c0e0e7c10 */ /* 0x000fe4000ffde0ff */
[----:B---3--:R-:W-:Y:S02]  /*320b0*/  IADD3.X R9, PT, PT, R9, UR5, RZ, P1, !PT ;  /* 0x0000000509097c10 */ /* 0x008fe40008ffe4ff */
        /* <DEDUP_REMOVED lines=32> */
[----:B------:R-:W-:-:S02]  /*322c0*/  IADD3 R13, P0, PT, R13, UR12, RZ ;  /* 0x0000000c0d0d7c10 */ /* 0x000fc4000ff1e0ff */
[----:B------:R-:W-:Y:S01]  /*322d0*/  IADD3.X R28, PT, PT, R28, UR5, RZ, P1, !PT ;  /* 0x000000051c1c7c10 */ /* 0x000fe20008ffe4ff */
[----:B---3--:R0:W-:Y:S04]  /*322e0*/  STL [R1+0x1a24], R9 ;  /* 0x001a240901007387 */ /* 0x0081e80000100800 */
[----:B------:R-:W-:Y:S04]  /*322f0*/  STL [R1+0xd10], R13 ;  /* 0x000d100d01007387 */ /* 0x000fe80000100800 */
        /* <DEDUP_REMOVED lines=27> */
[----:B0-----:R-:W2:Y:S04]  /*324b0*/  LDL.LU R28, [R1+0xccc] ;  /* 0x000ccc00011c7983 */ /* 0x001ea80000300800 */
[----:B------:R-:W2:Y:S04]  /*324c0*/  LDL.LU R14, [R1+0xc98] ;  /* 0x000c9800010e7983 */ /* 0x000ea80000300800 */
[----:B------:R-:W2:Y:S04]  /*324d0*/  LDL.LU R13, [R1+0xcc4] ;  /* 0x000cc400010d7983 */ /* 0x000ea80000300800 */
        /* <DEDUP_REMOVED lines=60> */
[----:B------:R-:W-:-:S03]  /*328a0*/  IADD3.X R13, PT, PT, R13, UR5, RZ, P2, !PT ;  /* 0x000000050d0d7c10 */ /* 0x000fc600097fe4ff */
[----:B------:R-:W-:Y:S01]  /*328b0*/  STL [R1+0xc98], R14 ;  /* 0x000c980e01007387 */ /* 0x000fe20000100800 */
[----:B------:R-:W-:-:S03]  /*328c0*/  IADD3 R29, P2, PT, R29, UR12, RZ ;  /* 0x0000000c1d1d7c10 */ /* 0x000fc6000ff5e0ff */
        /* <DEDUP_REMOVED lines=28> */
[----:B0-----:R-:W2:Y:S04]  /*32a90*/  LDL.LU R29, [R1+0xc54] ;  /* 0x000c5400011d7983 */ /* 0x001ea80000300800 */
[----:B------:R-:W2:Y:S04]  /*32aa0*/  LDL.LU R15, [R1+0xc20] ;  /* 0x000c2000010f7983 */ /* 0x000ea80000300800 */
[----:B------:R-:W2:Y:S04]  /*32ab0*/  LDL.LU R14, [R1+0xc4c] ;  /* 0x000c4c00010e7983 */ /* 0x000ea80000300800 */
        /* <DEDUP_REMOVED lines=25> */
[----:B------:R-:W-:Y:S02]  /*32c50*/  IADD3.X R16, PT, PT, R16, UR5, RZ, P1, !PT ;  /* 0x0000000510107c10 */ /* 0x000fe40008ffe4ff */
[----:B------:R-:W-:Y:S02]  /*32c60*/  IADD3 R17, P1, PT, R17, UR12, RZ ;  /* 0x0000000c11117c10 */ /* 0x000fe4000ff3e0ff */
[----:B------:R-:W-:-:S02]  /*32c70*/  IADD3 R15, P2, PT, R15, UR12, RZ ;  /* 0x0000000c0f0f7c10 */ /* 0x000fc4000ff5e0ff */
        /* <DEDUP_REMOVED lines=30> */
[----:B------:R-:W-:Y:S04]  /*32e60*/  STL [R1+0xc20], R15 ;  /* 0x000c200f01007387 */ /* 0x000fe80000100800 */
[----:B------:R-:W3:Y:S01]  /*32e70*/  LDL.LU R9, [R1+0xc08] ;  /* 0x000c080001097983 */ /* 0x000ee20000300800 */
[----:B------:R-:W-:-:S02]  /*32e80*/  IADD3.X R14, PT, PT, R14, UR5, RZ, P3, !PT ;  /* 0x000000050e0e7c10 */ /* 0x000fc40009ffe4ff */
[----:B------:R-:W-:-:S03]  /*32e90*/  IADD3 R13, P3, PT, R13, UR12, RZ ;  /* 0x0000000c0d0d7c10 */ /* 0x000fc6000ff7e0ff */
[----:B------:R-:W-:Y:S01]  /*32ea0*/  STL [R1+0xc4c], R14 ;  /* 0x000c4c0e01007387 */ /* 0x000fe20000100800 */
[----:B------:R-:W-:-:S03]  /*32eb0*/  IADD3.X R28, PT, PT, R28, UR5, RZ, P4, !PT ;  /* 0x000000051c1c7c10 */ /* 0x000fc6000a7fe4ff */
        /* <DEDUP_REMOVED lines=27> */
[----:B0-----:R-:W2:Y:S04]  /*33070*/  LDL.LU R28, [R1+0xbdc] ;  /* 0x000bdc00011c7983 */ /* 0x001ea80000300800 */
[----:B------:R-:W2:Y:S04]  /*33080*/  LDL.LU R17, [R1+0xba8] ;  /* 0x000ba80001117983 */ /* 0x000ea80000300800 */
[----:B------:R-:W2:Y:S04]  /*33090*/  LDL.LU R15, [R1+0xbd4] ;  /* 0x000bd400010f7983 */ /* 0x000ea80000300800 */
[----:B------:R-:W2:Y:S04]  /*330a0*/  LDL.LU R14, [R1+0xba0] ;  /* 0x000ba000010e7983 */ /* 0x000ea80000300800 */
[----:B------:R0:W-:Y:S04]  /*330b0*/  STL [R1+0xc10], R29 ;  /* 0x000c101d01007387 */ /* 0x0001e80000100800 */
[----:B------:R-:W2:Y:S04]  /*330c0*/  LDL.LU R13, [R1+0xbcc] ;  /* 0x000bcc00010d7983 */ /* 0x000ea80000300800 */
        /* <DEDUP_REMOVED lines=26> */
[----:B------:R-:W-:Y:S02]  /*33270*/  IADD3.X R15, PT, PT, R15, UR5, RZ, P4, !PT ;  /* 0x000000050f0f7c10 */ /* 0x000fe4000a7fe4ff */
        /* <DEDUP_REMOVED lines=66> */
[----:B------:R-:W2:Y:S04]  /*336a0*/  LDL.LU R14, [R1+0xb54] ;  /* 0x000b5400010e7983 */ /* 0x000ea80000300800 */
[----:B------:R-:W2:Y:S04]  /*336b0*/  LDL.LU R13, [R1+0xb20] ;  /* 0x000b2000010d7983 */ /* 0x000ea80000300800 */
        /* <DEDUP_REMOVED lines=21> */
[----:B------:R-:W-:Y:S02]  /*33810*/  IADD3.X R22, PT, PT, R22, UR5, RZ, P3, !PT ;  /* 0x0000000516167c10 */ /* 0x000fe40009ffe4ff */
[----:B------:R-:W-:Y:S02]  /*33820*/  IADD3 R23, P3, PT, R23, UR12, RZ ;  /* 0x0000000c17177c10 */ /* 0x000fe4000ff7e0ff */
[----:B------:R-:W-:Y:S02]  /*33830*/  IADD3 R16, P4, PT, R16, UR12, RZ ;  /* 0x0000000c10107c10 */ /* 0x000fe4000ff9e0ff */
[----:B------:R-:W-:Y:S02]  /*33840*/  IADD3.X R17, PT, PT, R17, UR5, RZ, P5, !PT ;  /* 0x0000000511117c10 */ /* 0x000fe4000affe4ff */
        /* <DEDUP_REMOVED lines=68> */
[----:B------:R-:W2:Y:S04]  /*33c90*/  LDL.LU R14, [R1+0xaa8] ;  /* 0x000aa800010e7983 */ /* 0x000ea80000300800 */
        /* <DEDUP_REMOVED lines=117> */
[----:B------:R-:W-:Y:S02]  /*343f0*/  IADD3 R22, P6, PT, R22, UR12, RZ ;  /* 0x0000000c16167c10 */ /* 0x000fe4000ffde0ff */
[----:B------:R-:W-:Y:S02]  /*34400*/  IADD3.X R23, PT, PT, R23, UR5, RZ, P0, !PT ;  /* 0x0000000517177c10 */ /* 0x000fe400087fe4ff */
        /* <DEDUP_REMOVED lines=587> */
[----:B------:R-:W-:Y:S01]  /*368c0*/  STL [R1+0x17a0], R8 ;  /* 0x0017a00801007387 */ /* 0x000fe20000100800 */
[----:B------:R-:W-:-:S03]  /*368d0*/  IADD3 R5, P5, PT, R5, UR12, RZ ;  /* 0x0000000c05057c10 */ /* 0x000fc6000ffbe0ff */
        /* <DEDUP_REMOVED lines=161> */
[----:B------:R-:W-:Y:S01]  /*372f0*/  IADD3.X R11, PT, PT, R11, UR5, RZ, P6, !PT ;  /* 0x000000050b0b7c10 */ /* 0x000fe2000b7fe4ff */
[----:B------:R-:W-:Y:S01]  /*37300*/  USHF.L.U32 UR4, UR13, 0x7, URZ ;  /* 0x000000070d047899 */ /* 0x000fe200080006ff */
[----:B------:R-:W-:-:S02]  /*37310*/  IADD3 R8, P6, PT, R8, UR12, RZ ;  /* 0x0000000c08087c10 */ /* 0x000fc4000ffde0ff */
[----:B------:R-:W-:Y:S02]  /*37320*/  IADD3 R7, P0, PT, R7, UR12, RZ ;  /* 0x0000000c07077c10 */ /* 0x000fe4000ff1e0ff */
[----:B------:R-:W-:Y:S01]  /*37330*/  IADD3.X R12, PT, PT, R12, UR5, RZ, P2, !PT ;  /* 0x000000050c0c7c10 */ /* 0x000fe200097fe4ff */
[----:B------:R-:W-:Y:S01]  /*37340*/  USHF.L.U32 UR14, UR4, 0x1, URZ ;  /* 0x00000001040e7899 */ /* 0x000fe200080006ff */
[----:B------:R-:W-:Y:S02]  /*37350*/  IADD3 R19, P2, PT, R19, UR12, RZ ;  /* 0x0000000c13137c10 */ /* 0x000fe4000ff5e0ff */
[----:B------:R-:W-:Y:S02]  /*37360*/  IADD3.X R18, PT, PT, R18, UR5, RZ, P3, !PT ;  /* 0x0000000512127c10 */ /* 0x000fe40009ffe4ff */
[----:B------:R-:W-:Y:S02]  /*37370*/  IADD3 R20, P3, PT, R20, UR12, RZ ;  /* 0x0000000c14147c10 */ /* 0x000fe4000ff7e0ff */
[----:B------:R-:W-:-:S02]  /*37380*/  IADD3.X R21, PT, PT, R21, UR5, RZ, P4, !PT ;  /* 0x0000000515157c10 */ /* 0x000fc4000a7fe4ff */
[----:B------:R-:W-:Y:S02]  /*37390*/  IADD3.X R23, PT, PT, R23, UR5, RZ, P5, !PT ;  /* 0x0000000517177c10 */ /* 0x000fe4000affe4ff */
[----:B------:R-:W-:Y:S02]  /*373a0*/  IADD3 R22, P4, PT, R22, UR14, RZ ;  /* 0x0000000e16167c10 */ /* 0x000fe4000ff9e0ff */
[----:B------:R-:W-:Y:S02]  /*373b0*/  IADD3 R16, P5, PT, R16, UR14, RZ ;  /* 0x0000000e10107c10 */ /* 0x000fe4000ffbe0ff */
[----:B------:R-:W-:Y:S02]  /*373c0*/  IADD3.X R17, PT, PT, R17, UR5, RZ, P6, !PT ;  /* 0x0000000511117c10 */ /* 0x000fe4000b7fe4ff */
[----:B------:R-:W-:Y:S02]  /*373d0*/  IADD3 R15, P6, PT, R15, UR14, RZ ;  /* 0x0000000e0f0f7c10 */ /* 0x000fe4000ffde0ff */
[----:B---3--:R-:W-:-:S02]  /*373e0*/  IADD3.X R9, PT, PT, R9, UR5, RZ, P1, !PT ;  /* 0x0000000509097c10 */ /* 0x008fc40008ffe4ff */
        /* <DEDUP_REMOVED lines=11> */
[----:B------:R0:W-:Y:S01]  /*374a0*/  STL [R1+0x184c], R29 ;  /* 0x00184c1d01007387 */ /* 0x0001e20000100800 */
[----:B------:R-:W-:-:S03]  /*374b0*/  IADD3.X R6, PT, PT, R6, UR5, RZ, P1, !PT ;  /* 0x0000000506067c10 */ /* 0x000fc60008ffe4ff */
[----:B------:R-:W-:Y:S01]  /*374c0*/  STL [R1+0x1858], R11 ;  /* 0x0018580b01007387 */ /* 0x000fe20000100800 */
[----:B------:R-:W-:-:S03]  /*374d0*/  IADD3 R5, P1, PT, R5, UR12, RZ ;  /* 0x0000000c05057c10 */ /* 0x000fc6000ff3e0ff */
        /* <DEDUP_REMOVED lines=57> */
[----:B------:R-:W-:-:S04]  /*37870*/  USHF.R.S32.HI UR6, URZ, 0x1f, UR4 ;  /* 0x0000001fff067899 */ /* 0x000fc80008011404 */
[----:B------:R-:W-:Y:S01]  /*37880*/  USHF.L.U64.HI UR6, UR4, 0x1, UR6 ;  /* 0x0000000104067899 */ /* 0x000fe20008010206 */
[----:B----4-:R-:W-:-:S05]  /*37890*/  IADD3 R4, P2, PT, R4, UR14, RZ ;  /* 0x0000000e04047c10 */ /* 0x010fca000ff5e0ff */
        /* <DEDUP_REMOVED lines=21> */
[----:B---3--:R-:W-:Y:S02]  /*379f0*/  IADD3.X R9, PT, PT, R9, UR5, RZ, P3, !PT ;  /* 0x0000000509097c10 */ /* 0x008fe40009ffe4ff */
        /* <DEDUP_REMOVED lines=49> */
[----:B------:R-:W2:Y:S04]  /*37d10*/  LDL.LU R15, [R1+0x1930] ;  /* 0x00193000010f7983 */ /* 0x000ea80000300800 */
[----:B0-----:R-:W2:Y:S04]  /*37d20*/  LDL.LU R29, [R1+0x1938] ;  /* 0x00193800011d7983 */ /* 0x001ea80000300800 */
        /* <DEDUP_REMOVED lines=18> */
[----:B---3--:R-:W-:-:S05]  /*37e50*/  IADD3 R9, P2, PT, R9, UR14, RZ ;  /* 0x0000000e09097c10 */ /* 0x008fca000ff5e0ff */
[----:B------:R0:W-:Y:S04]  /*37e60*/  STL [R1+0x1964], R9 ;  /* 0x0019640901007387 */ /* 0x0001e80000100800 */
[----:B0-----:R-:W3:Y:S01]  /*37e70*/  LDL.LU R9, [R1+0x19e8] ;  /* 0x0019e80001097983 */ /* 0x001ee20000300800 */
[----:B----4-:R-:W-:Y:S02]  /*37e80*/  IADD3.X R8, PT, PT, R8, UR6, RZ, P3, !PT ;  /* 0x0000000608087c10 */ /* 0x010fe40009ffe4ff */
[----:B------:R-:W-:Y:S02]  /*37e90*/  IADD3 R7, P3, PT, R7, UR14, RZ ;  /* 0x0000000e07077c10 */ /* 0x000fe4000ff7e0ff */
[----:B------:R-:W-:Y:S02]  /*37ea0*/  IADD3.X R6, PT, PT, R6, UR6, RZ, P5, !PT ;  /* 0x0000000606067c10 */ /* 0x000fe4000affe4ff */
[----:B------:R-:W-:Y:S01]  /*37eb0*/  IADD3 R5, P5, PT, R5, UR14, RZ ;  /* 0x0000000e05057c10 */ /* 0x000fe2000ffbe0ff */
[----:B------:R-:W-:Y:S01]  /*37ec0*/  UIADD3 UR7, UPT, UPT, UR15, 0x7f, URZ ;  /* 0x0000007f0f077890 */ /* 0x000fe2000fffe0ff */
[----:B---3--:R-:W-:-:S02]  /*37ed0*/  IADD3.X R9, PT, PT, R9, UR6, RZ, P4, !PT ;  /* 0x0000000609097c10 */ /* 0x008fc4000a7fe4ff */
[----:B------:R-:W-:-:S03]  /*37ee0*/  IADD3 R10, P4, PT, R10, UR14, RZ ;  /* 0x0000000e0a0a7c10 */ /* 0x000fc6000ff9e0ff */
[----:B------:R0:W-:Y:S04]  /*37ef0*/  STL [R1+0x1908], R9 ;  /* 0x0019080901007387 */ /* 0x0001e80000100800 */
[----:B0-----:R-:W3:Y:S04]  /*37f00*/  LDL.LU R9, [R1+0x19e4] ;  /* 0x0019e40001097983 */ /* 0x001ee80000300800 */
[----:B------:R0:W-:Y:S04]  /*37f10*/  STL [R1+0x192c], R10 ;  /* 0x00192c0a01007387 */ /* 0x0001e80000100800 */
[----:B0-----:R0:W5:Y:S04]  /*37f20*/  LDL.LU R10, [R1+0x19e0] ;  /* 0x0019e000010a7983 */ /* 0x0011680000300800 */
[----:B------:R1:W-:Y:S04]  /*37f30*/  STL [R1+0x1910], R8 ;  /* 0x0019100801007387 */ /* 0x0003e80000100800 */
[----:B-1----:R-:W4:Y:S04]  /*37f40*/  LDL.LU R8, [R1+0x19dc] ;  /* 0x0019dc0001087983 */ /* 0x002f280000300800 */
[----:B------:R1:W-:Y:S04]  /*37f50*/  STL [R1+0x1974], R7 ;  /* 0x0019740701007387 */ /* 0x0003e80000100800 */
[----:B-1----:R-:W4:Y:S04]  /*37f60*/  LDL.LU R7, [R1+0x19d8] ;  /* 0x0019d80001077983 */ /* 0x002f280000300800 */
[----:B------:R1:W-:Y:S04]  /*37f70*/  STL [R1+0x1918], R6 ;  /* 0x0019180601007387 */ /* 0x0003e80000100800 */
[----:B-1----:R-:W4:Y:S04]  /*37f80*/  LDL.LU R6, [R1+0x19d4] ;  /* 0x0019d40001067983 */ /* 0x002f280000300800 */
[----:B------:R1:W-:Y:S04]  /*37f90*/  STL [R1+0x193c], R5 ;  /* 0x00193c0501007387 */ /* 0x0003e80000100800 */
[----:B-1----:R-:W4:Y:S01]  /*37fa0*/  LDL.LU R5, [R1+0x19d0] ;  /* 0x0019d00001057983 */ /* 0x002f220000300800 */
[----:B------:R-:W-:Y:S01]  /*37fb0*/  USHF.R.S32.HI UR8, URZ, 0x1f, UR7 ;  /* 0x0000001fff087899 */ /* 0x000fe20008011407 */
[----:B------:R-:W-:-:S02]  /*37fc0*/  IADD3.X R18, PT, PT, R18, UR6, RZ, P4, !PT ;  /* 0x0000000612127c10 */ /* 0x000fc4000a7fe4ff */
[----:B------:R-:W-:Y:S02]  /*37fd0*/  IADD3 R19, P4, PT, R19, UR14, RZ ;  /* 0x0000000e13137c10 */ /* 0x000fe4000ff9e0ff */
[----:B--2---:R-:W-:Y:S01]  /*37fe0*/  IADD3.X R12, PT, PT, R12, UR6, RZ, P6, !PT ;  /* 0x000000060c0c7c10 */ /* 0x004fe2000b7fe4ff */
[----:B------:R-:W-:Y:S01]  /*37ff0*/  ULEA.HI UR8, UR8, UR7, URZ, 0x7 ;  /* 0x0000000708087291 */ /* 0x000fe2000f8f38ff */
[----:B------:R-:W-:Y:S01]  /*38000*/  IADD3 R14, P6, PT, R14, UR14, RZ ;  /* 0x0000000e0e0e7c10 */ /* 0x000fe2000ffde0ff */
[----:B------:R1:W-:Y:S01]  /*38010*/  STL [R1+0x1920], R18 ;  /* 0x0019201201007387 */ /* 0x0003e20000100800 */
[----:B------:R-:W-:Y:S01]  /*38020*/  IADD3.X R15, PT, PT, R15, UR6, RZ, P5, !PT ;  /* 0x000000060f0f7c10 */ /* 0x000fe2000affe4ff */
[----:B------:R-:W-:Y:S01]  /*38030*/  USHF.R.S32.HI UR8, URZ, 0x7, UR8 ;  /* 0x00000007ff087899 */ /* 0x000fe20008011408 */
[----:B------:R-:W-:Y:S01]  /*38040*/  IADD3.X R29, PT, PT, R29, UR6, RZ, P0, !PT ;  /* 0x000000061d1d7c10 */ /* 0x000fe200087fe4ff */
[----:B-1----:R0:W5:Y:S04]  /*38050*/  LDL.LU R18, [R1+0x19cc] ;  /* 0x0019cc0001127983 */ /* 0x0021680000300800 */
[----:B------:R1:W-:Y:S01]  /*38060*/  STL [R1+0x1984], R19 ;  /* 0x0019841301007387 */ /* 0x0003e20000100800 */
[----:B------:R-:W-:-:S02]  /*38070*/  IADD3 R28, P0, PT, R28, UR14, RZ ;  /* 0x0000000e1c1c7c10 */ /* 0x000fc4000ff1e0ff */
[----:B------:R-:W-:Y:S01]  /*38080*/  IADD3.X R2, PT, PT, R2, UR6, RZ, P1, !PT ;  /* 0x0000000602027c10 */ /* 0x000fe20008ffe4ff */
[----:B-1----:R0:W5:Y:S04]  /*38090*/  LDL.LU R19, [R1+0x19c8] ;  /* 0x0019c80001137983 */ /* 0x0021680000300800 */
[----:B------:R1:W-:Y:S01]  /*380a0*/  STL [R1+0x1928], R12 ;  /* 0x0019280c01007387 */ /* 0x0003e20000100800 */
[----:B------:R-:W-:Y:S02]  /*380b0*/  IADD3 R4, P1, PT, R4, UR14, RZ ;  /* 0x0000000e04047c10 */ /* 0x000fe4000ff3e0ff */
        /* <DEDUP_REMOVED lines=9> */
[----:B-1----:R0:W5:Y:S01]  /*38150*/  LDL.LU R15, [R1+0x19bc] ;  /* 0x0019bc00010f7983 */ /* 0x0021620000300800 */
[----:B------:R-:W-:-:S02]  /*38160*/  IADD3.X R27, PT, PT, R27, UR6, RZ, P0, !PT ;  /* 0x000000061b1b7c10 */ /* 0x000fc400087fe4ff */
[----:B------:R-:W-:Y:S02]  /*38170*/  IADD3 R11, P0, PT, R11, UR14, RZ ;  /* 0x0000000e0b0b7c10 */ /* 0x000fe4000ff1e0ff */
[----:B------:R-:W-:Y:S02]  /*38180*/  IADD3 R20, P4, PT, R20, UR14, RZ ;  /* 0x0000000e14147c10 */ /* 0x000fe4000ff9e0ff */
[----:B------:R-:W-:Y:S02]  /*38190*/  IADD3.X R21, PT, PT, R21, UR6, RZ, P6, !PT ;  /* 0x0000000615157c10 */ /* 0x000fe4000b7fe4ff */
[----:B------:R-:W-:Y:S02]  /*381a0*/  IADD3.X R22, PT, PT, R22, UR6, RZ, P1, !PT ;  /* 0x0000000616167c10 */ /* 0x000fe40008ffe4ff */
[----:B------:R-:W-:Y:S02]  /*381b0*/  IADD3.X R23, PT, PT, R23, UR6, RZ, P2, !PT ;  /* 0x0000000617177c10 */ /* 0x000fe400097fe4ff */
[----:B------:R-:W-:-:S02]  /*381c0*/  IADD3.X R16, PT, PT, R16, UR6, RZ, P3, !PT ;  /* 0x0000000610107c10 */ /* 0x000fc40009ffe4ff */
[----:B------:R-:W-:Y:S02]  /*381d0*/  IADD3.X R17, PT, PT, R17, UR6, RZ, P0, !PT ;  /* 0x0000000611117c10 */ /* 0x000fe400087fe4ff */
[----:B------:R-:W-:Y:S02]  /*381e0*/  IADD3.X R13, PT, PT, R13, UR6, RZ, P4, !PT ;  /* 0x000000060d0d7c10 */ /* 0x000fe4000a7fe4ff */
[----:B---3--:R-:W-:Y:S02]  /*381f0*/  ISETP.NE.U32.AND P5, PT, R9, UR8, PT ;  /* 0x0000000809007c0c */ /* 0x008fe4000bfa5070 */
[----:B------:R0:W5:Y:S04]  /*38200*/  LDL.LU R9, [R1+0x19b8] ;  /* 0x0019b80001097983 */ /* 0x0001680000300800 */
[----:B------:R1:W-:Y:S04]  /*38210*/  STL [R1+0x1938], R29 ;  /* 0x0019381d01007387 */ /* 0x0003e80000100800 */
[----:B-1----:R0:W5:Y:S04]  /*38220*/  LDL.LU R29, [R1+0x19b4] ;  /* 0x0019b400011d7983 */ /* 0x0021680000300800 */
[----:B------:R1:W-:Y:S04]  /*38230*/  STL [R1+0x194c], R28 ;  /* 0x00194c1c01007387 */ /* 0x0003e80000100800 */
[----:B-1----:R0:W5:Y:S04]  /*38240*/  LDL.LU R28, [R1+0x19b0] ;  /* 0x0019b000011c7983 */ /* 0x0021680000300800 */
[----:B------:R-:W-:Y:S04]  /*38250*/  STL [R1+0x1948], R2 ;  /* 0x0019480201007387 */ /* 0x000fe80000100800 */
[----:B------:R-:W-:Y:S04]  /*38260*/  STL [R1+0x195c], R4 ;  /* 0x00195c0401007387 */ /* 0x000fe80000100800 */
[----:B------:R-:W-:Y:S04]  /*38270*/  STL [R1+0x1958], R0 ;  /* 0x0019580001007387 */ /* 0x000fe80000100800 */
[----:B------:R4:W-:Y:S04]  /*38280*/  STL [R1+0x196c], R3 ;  /* 0x00196c0301007387 */ /* 0x0009e80000100800 */
[----:B------:R0:W-:Y:S04]  /*38290*/  STL [R1+0x1968], R24 ;  /* 0x0019681801007387 */ /* 0x0001e80000100800 */
[----:B------:R0:W-:Y:S04]  /*382a0*/  STL [R1+0x197c], R25 ;  /* 0x00197c1901007387 */ /* 0x0001e80000100800 */
[----:B------:R0:W-:Y:S04]  /*382b0*/  STL [R1+0x1978], R26 ;  /* 0x0019781a01007387 */ /* 0x0001e80000100800 */
[----:B------:R0:W-:Y:S04]  /*382c0*/  STL [R1+0x1940], R27 ;  /* 0x0019401b01007387 */ /* 0x0001e80000100800 */
[----:B------:R0:W-:Y:S04]  /*382d0*/  STL [R1+0x198c], R11 ;  /* 0x00198c0b01007387 */ /* 0x0001e80000100800 */
[----:B------:R0:W-:Y:S04]  /*382e0*/  STL [R1+0x1998], R20 ;  /* 0x0019981401007387 */ /* 0x0001e80000100800 */
[----:B------:R0:W-:Y:S01]  /*382f0*/  STL [R1+0x1988], R21 ;  /* 0x0019881501007387 */ /* 0x0001e20000100800 */
[----:B----4-:R-:W-:-:S03]  /*38300*/  IMAD.MOV.U32 R3, RZ, RZ, R8 ;  /* 0x000000ffff037224 */ /* 0x010fc600078e0008 */
[----:B------:R0:W-:Y:S04]  /*38310*/  STL [R1+0x1950], R22 ;  /* 0x0019501601007387 */ /* 0x0001e80000100800 */
[----:B------:R0:W-:Y:S04]  /*38320*/  STL [R1+0x1960], R23 ;  /* 0x0019601701007387 */ /* 0x0001e80000100800 */
[----:B------:R0:W-:Y:S04]  /*38330*/  STL [R1+0x1970], R16 ;  /* 0x0019701001007387 */ /* 0x0001e80000100800 */
[----:B------:R0:W-:Y:S01]  /*38340*/  STL [R1+0x1980], R17 ;  /* 0x0019801101007387 */ /* 0x0001e20000100800 */
[----:B------:R-:W-:-:S05]  /*38350*/  IMAD.MOV.U32 R2, RZ, RZ, R6 ;  /* 0x000000ffff027224 */ /* 0x000fca00078e0006 */
[----:B------:R0:W-:Y:S04]  /*38360*/  STL.64 [R1+0x200], R2 ;  /* 0x0002000201007387 */ /* 0x0001e80000100a00 */
[----:B------:R0:W-:Y:S01]  /*38370*/  STL [R1+0x1990], R13 ;  /* 0x0019900d01007387 */ /* 0x0001e20000100800 */
[----:B------:R-:W-:Y:S02]  /*38380*/  IMAD.MOV.U32 R4, RZ, RZ, R5 ;  /* 0x000000ffff047224 */ /* 0x000fe400078e0005 */
[----:B------:R-:W-:-:S05]  /*38390*/  IMAD.MOV.U32 R5, RZ, RZ, R7 ;  /* 0x000000ffff057224 */ /* 0x000fca00078e0007 */
[----:B------:R0:W-:Y:S01]  /*383a0*/  STL.64 [R1+0x208], R4 ;  /* 0x0002080401007387 */ /* 0x0001e20000100a00 */
[----:B------:R-:W-:Y:S05]  /*383b0*/  @P5 BRA `(.L_x_1) ;  /* 0xfffffd14000c5947 */ /* 0x000fea000383ffff */
[----:B0-----:R-:W2:Y:S01]  /*383c0*/  LDL.LU R26, [R1+0x134] ;  /* 0x00013400011a7983 */ /* 0x001ea20000300800 */
[----:B-----5:R-:W-:-:S03]  /*383d0*/  IMAD.MOV.U32 R27, RZ, RZ, R12 ;  /* 0x000000ffff1b7224 */ /* 0x020fc600078e000c */
[----:B--2---:R-:W-:Y:S04]  /*383e0*/  STL [R1+0x1a38], R26 ;  /* 0x001a381a01007387 */ /* 0x004fe80000100800 */
[----:B------:R-:W2:Y:S04]  /*383f0*/  LDL.LU R25, [R1+0x2bc] ;  /* 0x0002bc0001197983 */ /* 0x000ea80000300800 */
[----:B--2---:R0:W-:Y:S04]  /*38400*/  STL [R1+0x1a34], R25 ;  /* 0x001a341901007387 */ /* 0x0041e80000100800 */
[----:B0-----:R-:W2:Y:S04]  /*38410*/  LDL.LU R25, [R1+0x154] ;  /* 0x0001540001197983 */ /* 0x001ea80000300800 */
[----:B------:R-:W3:Y:S04]  /*38420*/  LDL.LU R24, [R1+0x2b4] ;  /* 0x0002b40001187983 */ /* 0x000ee80000300800 */
[----:B---3--:R0:W-:Y:S04]  /*38430*/  STL [R1+0x1a30], R24 ;  /* 0x001a301801007387 */ /* 0x0081e80000100800 */
[----:B0-----:R-:W3:Y:S04]  /*38440*/  LDL.LU R24, [R1+0x2ac] ;  /* 0x0002ac0001187983 */ /* 0x001ee80000300800 */
[----:B------:R-:W4:Y:S04]  /*38450*/  LDL.LU R23, [R1+0x28c] ;  /* 0x00028c0001177983 */ /* 0x000f280000300800 */
[----:B----4-:R0:W-:Y:S04]  /*38460*/  STL [R1+0x1a2c], R23 ;  /* 0x001a2c1701007387 */ /* 0x0101e80000100800 */
[----:B0-----:R-:W4:Y:S04]  /*38470*/  LDL.LU R23, [R1+0x2a4] ;  /* 0x0002a40001177983 */ /* 0x001f280000300800 */
[----:B------:R-:W2:Y:S04]  /*38480*/  LDL.LU R22, [R1+0x284] ;  /* 0x0002840001167983 */ /* 0x000ea80000300800 */
[----:B--2---:R0:W-:Y:S04]  /*38490*/  STL [R1+0x1a28], R22 ;  /* 0x001a281601007387 */ /* 0x0041e80000100800 */
[----:B0-----:R-:W2:Y:S04]  /*384a0*/  LDL.LU R22, [R1+0x12c] ;  /* 0x00012c0001167983 */ /* 0x001ea80000300800 */
[----:B------:R-:W2:Y:S04]  /*384b0*/  LDL.LU R21, [R1+0x29c] ;  /* 0x00029c0001157983 */ /* 0x000ea80000300800 */
[----:B--2---:R0:W-:Y:S04]  /*384c0*/  STL [R1+0x1a24], R21 ;  /* 0x001a241501007387 */ /* 0x0041e80000100800 */
[----:B0-----:R-:W2:Y:S04]  /*384d0*/  LDL.LU R21, [R1+0x124] ;  /* 0x0001240001157983 */ /* 0x001ea80000300800 */
[----:B------:R0:W-:Y:S04]  /*384e0*/  STL [R1+0x1a1c], R19 ;  /* 0x001a1c1301007387 */ /* 0x0001e80000100800 */
[----:B0-----:R-:W2:Y:S04]  /*384f0*/  LDL.LU R19, [R1+0x274] ;  /* 0x0002740001137983 */ /* 0x001ea80000300800 */
[----:B--2---:R0:W-:Y:S04]  /*38500*/  STL [R1+0x1a20], R19 ;  /* 0x001a201301007387 */ /* 0x0041e80000100800 */
[----:B0-----:R-:W2:Y:S04]  /*38510*/  LDL.LU R19, [R1+0x27c] ;  /* 0x00027c0001137983 */ /* 0x001ea80000300800 */
[----:B------:R-:W2:Y:S04]  /*38520*/  LDL.LU R20, [R1+0x294] ;  /* 0x0002940001147983 */ /* 0x000ea80000300800 */
[----:B------:R0:W-:Y:S04]  /*38530*/  STL [R1+0x1a18], R18 ;  /* 0x001a181201007387 */ /* 0x0001e80000100800 */
        /* <DEDUP_REMOVED lines=14> */
[----:B------:R-:W2:Y:S04]  /*38620*/  LDL.LU R12, [R1+0x290] ;  /* 0x00029000010c7983 */ /* 0x000ea80000300800 */
[----:B--2---:R0:W-:Y:S04]  /*38630*/  STL [R1+0x1a00], R12 ;  /* 0x001a000c01007387 */ /* 0x0041e80000100800 */
[----:B0-----:R-:W2:Y:S04]  /*38640*/  LDL.LU R12, [R1+0x278] ;  /* 0x00027800010c7983 */ /* 0x001ea80000300800 */
[----:B------:R-:W2:Y:S04]  /*38650*/  LDL.LU R11, [R1+0x2cc] ;  /* 0x0002cc00010b7983 */ /* 0x000ea80000300800 */
[----:B--2---:R0:W-:Y:S04]  /*38660*/  STL [R1+0x19fc], R11 ;  /* 0x0019fc0b01007387 */ /* 0x0041e80000100800 */
[----:B0-----:R-:W2:Y:S04]  /*38670*/  LDL.LU R11, [R1+0x270] ;  /* 0x00027000010b7983 */ /* 0x001ea80000300800 */
[----:B------:R0:W-:Y:S04]  /*38680*/  STL [R1+0x19f4], R9 ;  /* 0x0019f40901007387 */ /* 0x0001e80000100800 */
[----:B0-----:R-:W2:Y:S01]  /*38690*/  LDL.LU R9, [R1+0x144] ;  /* 0x0001440001097983 */ /* 0x001ea20000300800 */
[----:B------:R-:W-:-:S03]  /*386a0*/  IMAD.MOV.U32 R26, RZ, RZ, R10 ;  /* 0x000000ffff1a7224 */ /* 0x000fc600078e000a */
[----:B--2---:R0:W-:Y:S04]  /*386b0*/  STL [R1+0x19f8], R9 ;  /* 0x0019f80901007387 */ /* 0x0041e80000100800 */
[----:B0-----:R-:W2:Y:S04]  /*386c0*/  LDL.LU R9, [R1+0x14c] ;  /* 0x00014c0001097983 */ /* 0x001ea80000300800 */
[----:B------:R-:W2:Y:S04]  /*386d0*/  LDL.LU R10, [R1+0x2c4] ;  /* 0x0002c400010a7983 */ /* 0x000ea80000300800 */
        /* <DEDUP_REMOVED lines=36> */
[----:B0-----:R-:W2:Y:S01]  /*38920*/  LDL.LU R29, [R1+0x140] ;  /* 0x00014000011d7983 */ /* 0x001ea20000300800 */
[----:B------:R-:W-:-:S03]  /*38930*/  F2FP.F16.F32.PACK_AB R27, R26, R27 ;  /* 0x0000001b1a1b723e */ /* 0x000fc600000000ff */
[----:B--2---:R0:W-:Y:S04]  /*38940*/  STL [R1+0x19d8], R29 ;  /* 0x0019d81d01007387 */ /* 0x0041e80000100800 */
[----:B0-----:R-:W2:Y:S04]  /*38950*/  LDL.LU R29, [R1+0x148] ;  /* 0x00014800011d7983 */ /* 0x001ea80000300800 */
[----:B------:R-:W2:Y:S04]  /*38960*/  LDL.LU R2, [R1+0x300] ;  /* 0x0003000001027983 */ /* 0x000ea80000300800 */
[----:B------:R-:W2:Y:S04]  /*38970*/  LDL.LU R0, [R1+0x2f8] ;  /* 0x0002f80001007983 */ /* 0x000ea80000300800 */
[----:B------:R-:W2:Y:S04]  /*38980*/  LDL.LU R3, [R1+0x318] ;  /* 0x0003180001037983 */ /* 0x000ea80000300800 */
[----:B------:R-:W2:Y:S02]  /*38990*/  LDL.LU R26, [R1+0x1a38] ;  /* 0x001a3800011a7983 */ /* 0x000ea40000300800 */
[----:B--2---:R-:W-:-:S02]  /*389a0*/  F2FP.F16.F32.PACK_AB R26, R25, R26 ;  /* 0x0000001a191a723e */ /* 0x004fc400000000ff */
[----:B------:R-:W3:Y:S02]  /*389b0*/  LDL.LU R25, [R1+0x1a34] ;  /* 0x001a340001197983 */ /* 0x000ee40000300800 */
[----:B---3--:R-:W-:Y:S02]  /*389c0*/  F2FP.F16.F32.PACK_AB R25, R24, R25 ;  /* 0x000000191819723e */ /* 0x008fe400000000ff */
[----:B------:R-:W4:Y:S02]  /*389d0*/  LDL.LU R24, [R1+0x1a30] ;  /* 0x001a300001187983 */ /* 0x000f240000300800 */
[----:B----4-:R-:W-:Y:S02]  /*389e0*/  F2FP.F16.F32.PACK_AB R24, R23, R24 ;  /* 0x000000181718723e */ /* 0x010fe400000000ff */
[----:B------:R-:W2:Y:S02]  /*389f0*/  LDL.LU R23, [R1+0x1a2c] ;  /* 0x001a2c0001177983 */ /* 0x000ea40000300800 */
[----:B--2---:R-:W-:-:S02]  /*38a00*/  F2FP.F16.F32.PACK_AB R23, R22, R23 ;  /* 0x000000171617723e */ /* 0x004fc400000000ff */
[----:B------:R-:W2:Y:S02]  /*38a10*/  LDL.LU R22, [R1+0x1a28] ;  /* 0x001a280001167983 */ /* 0x000ea40000300800 */
[----:B--2---:R-:W-:Y:S02]  /*38a20*/  F2FP.F16.F32.PACK_AB R22, R21, R22 ;  /* 0x000000161516723e */ /* 0x004fe400000000ff */
[----:B------:R-:W2:Y:S02]  /*38a30*/  LDL.LU R21, [R1+0x1a24] ;  /* 0x001a240001157983 */ /* 0x000ea40000300800 */
[----:B--2---:R-:W-:Y:S02]  /*38a40*/  F2FP.F16.F32.PACK_AB R21, R19, R21 ;  /* 0x000000151315723e */ /* 0x004fe400000000ff */
        /* <DEDUP_REMOVED lines=36> */
[----:B------:R-:W2:Y:S04]  /*38c90*/  LDL.LU R29, [R1+0x19d8] ;  /* 0x0019d800011d7983 */ /* 0x000ea80000300800 */
[----:B------:R0:W-:Y:S04]  /*38ca0*/  STL [R1+0xc], R28 ;  /* 0x00000c1c01007387 */ /* 0x0001e80000100800 */
[----:B0-----:R-:W2:Y:S02]  /*38cb0*/  LDL.LU R28, [R1+0x19d4] ;  /* 0x0019d400011c7983 */ /* 0x001ea40000300800 */
[----:B--2---:R-:W-:-:S02]  /*38cc0*/  F2FP.F16.F32.PACK_AB R28, R29, R28 ;  /* 0x0000001c1d1c723e */ /* 0x004fc400000000ff */
        /* <DEDUP_REMOVED lines=9> */
[----:B------:R0:W-:Y:S04]  /*38d60*/  STL [R1], R28 ;  /* 0x0000001c01007387 */ /* 0x0001e80000100800 */
[----:B0-----:R-:W2:Y:S02]  /*38d70*/  LDL.LU R28, [R1+0x19bc] ;  /* 0x0019bc00011c7983 */ /* 0x001ea40000300800 */
[----:B--2---:R-:W-:-:S02]  /*38d80*/  F2FP.F16.F32.PACK_AB R28, R29, R28 ;  /* 0x0000001c1d1c723e */ /* 0x004fc400000000ff */
[----:B------:R-:W2:Y:S04]  /*38d90*/  LDL.LU R29, [R1+0x19b8] ;  /* 0x0019b800011d7983 */ /* 0x000ea80000300800 */
[----:B------:R0:W-:Y:S04]  /*38da0*/  STL [R1+0x1c], R28 ;  /* 0x00001c1c01007387 */ /* 0x0001e80000100800 */
[----:B0-----:R-:W3:Y:S01]  /*38db0*/  LDL.LU R28, [R1+0x19b4] ;  /* 0x0019b400011c7983 */ /* 0x001ee20000300800 */
[----:B--2---:R-:W-:-:S03]  /*38dc0*/  F2FP.F16.F32.PACK_AB R2, R29, R2 ;  /* 0x000000021d02723e */ /* 0x004fc600000000ff */
[----:B------:R-:W3:Y:S04]  /*38dd0*/  LDL.LU R29, [R1+0x19b0] ;  /* 0x0019b000011d7983 */ /* 0x000ee80000300800 */
[----:B------:R0:W-:Y:S02]  /*38de0*/  STL [R1+0x18], R2 ;  /* 0x0000180201007387 */ /* 0x0001e40000100800 */
[----:B0-----:R-:W-:Y:S02]  /*38df0*/  F2FP.F16.F32.PACK_AB R2, R0, R3 ;  /* 0x000000030002723e */ /* 0x001fe400000000ff */
[----:B---3--:R-:W-:-:S05]  /*38e00*/  F2FP.F16.F32.PACK_AB R0, R29, R28 ;  /* 0x0000001c1d00723e */ /* 0x008fca00000000ff */
[----:B------:R1:W-:Y:S04]  /*38e10*/  STL [R1+0x10], R0 ;  /* 0x0000100001007387 */ /* 0x0003e80000100800 */
[----:B------:R1:W-:Y:S02]  /*38e20*/  STL [R1+0x14], R2 ;  /* 0x0000140201007387 */ /* 0x0003e40000100800 */
.L_x_0:
[----:B------:R-:W2:Y:S01]  /*38e30*/  LDL.LU R28, [R1] ;  /* 0x00000000011c7983 */ /* 0x000ea20000300800 */
[----:B------:R-:W3:Y:S01]  /*38e40*/  S2UR UR5, SR_CgaCtaId ;  /* 0x00000000000579c3 */ /* 0x000ee20000008800 */
[----:B------:R-:W4:Y:S02]  /*38e50*/  LDCU.128 UR12, c[0x0][0x390] ;  /* 0x00007200ff0c77ac */ /* 0x000f240008000c00 */
[----:B-----5:R-:W4:Y:S04]  /*38e60*/  LDL.LU R3, [R1+0x4] ;  /* 0x0000040001037983 */ /* 0x020f280000300800 */
[----:B-1----:R-:W4:Y:S04]  /*38e70*/  LDL.LU R2, [R1+0x8] ;  /* 0x0000080001027983 */ /* 0x002f280000300800 */
[----:B------:R-:W4:Y:S04]  /*38e80*/  LDL.LU R0, [R1+0xc] ;  /* 0x00000c0001007983 */ /* 0x000f280000300800 */
[----:B------:R-:W-:Y:S04]  /*38e90*/  STL [R1+0x1a28], R19 ;  /* 0x001a281301007387 */ /* 0x000fe80000100800 */
[----:B------:R-:W-:Y:S04]  /*38ea0*/  STL.64 [R1+0x1a20], R22 ;  /* 0x001a201601007387 */ /* 0x000fe80000100a00 */
[----:B------:R1:W-:Y:S04]  /*38eb0*/  STL.64 [R1+0x1a18], R20 ;  /* 0x001a181401007387 */ /* 0x0003e80000100a00 */
[----:B-1----:R-:W4:Y:S04]  /*38ec0*/  LDL.LU R20, [R1+0x10] ;  /* 0x0000100001147983 */ /* 0x002f280000300800 */
[----:B------:R-:W4:Y:S04]  /*38ed0*/  LDL.LU R21, [R1+0x14] ;  /* 0x0000140001157983 */ /* 0x000f280000300800 */
[----:B------:R-:W4:Y:S04]  /*38ee0*/  LDL.LU R22, [R1+0x18] ;  /* 0x0000180001167983 */ /* 0x000f280000300800 */
[----:B------:R-:W4:Y:S04]  /*38ef0*/  LDL.LU R23, [R1+0x1c] ;  /* 0x00001c0001177983 */ /* 0x000f280000300800 */
[----:B------:R-:W4:Y:S01]  /*38f00*/  LDL R19, [R1+0x199c] ;  /* 0x00199c0001137983 */ /* 0x000f220000100800 */
[----:B------:R-:W-:-:S02]  /*38f10*/  UMOV UR4, 0x400 ;  /* 0x0000040000047882 */ /* 0x000fc40000000000 */
[----:B---3--:R-:W-:Y:S01]  /*38f20*/  ULEA UR4, UR5, UR4, 0x18 ;  /* 0x0000000405047291 */ /* 0x008fe2000f8ec0ff */
[----:B------:R-:W-:Y:S04]  /*38f30*/  STL.64 [R1+0x1a10], R26 ;  /* 0x001a101a01007387 */ /* 0x000fe80000100a00 */
[----:B------:R2:W-:Y:S01]  /*38f40*/  STL.64 [R1+0x1a08], R24 ;  /* 0x001a081801007387 */ /* 0x0005e20000100a00 */
[----:B------:R-:W-:Y:S01]  /*38f50*/  BAR.SYNC.DEFER_BLOCKING 0x0 ;  /* 0x0000000000007b1d */ /* 0x000fe20000010000 */
[----:B--2---:R-:W-:Y:S02]  /*38f60*/  IMAD.MOV.U32 R24, RZ, RZ, R28 ;  /* 0x000000ffff187224 */ /* 0x004fe400078e001c */
[----:B----4-:R-:W-:-:S03]  /*38f70*/  IMAD.MOV.U32 R25, RZ, RZ, R3 ;  /* 0x000000ffff197224 */ /* 0x010fc600078e0003 */
[----:B------:R-:W1:Y:S01]  /*38f80*/  S2R R3, SR_TID.X ;  /* 0x0000000000037919 */ /* 0x000e620000002100 */
[----:B------:R-:W-:Y:S02]  /*38f90*/  IMAD.MOV.U32 R26, RZ, RZ, R2 ;  /* 0x000000ffff1a7224 */ /* 0x000fe400078e0002 */
[----:B------:R-:W-:Y:S02]  /*38fa0*/  IMAD.MOV.U32 R27, RZ, RZ, R0 ;  /* 0x000000ffff1b7224 */ /* 0x000fe400078e0000 */
[C---:B-1----:R-:W-:Y:S02]  /*38fb0*/  IMAD.SHL.U32 R0, R3.reuse, 0x10, RZ ;  /* 0x0000001003007824 */ /* 0x042fe400078e00ff */
[C---:B------:R-:W-:Y:S02]  /*38fc0*/  IMAD.SHL.U32 R2, R3.reuse, 0x20, RZ ;  /* 0x0000002003027824 */ /* 0x040fe400078e00ff */
[----:B------:R-:W-:Y:S01]  /*38fd0*/  IMAD.SHL.U32 R28, R3, 0x8, RZ ;  /* 0x00000008031c7824 */ /* 0x000fe200078e00ff */
[----:B------:R-:W-:-:S02]  /*38fe0*/  LOP3.LUT R0, R0, 0xf0, RZ, 0xc0, !PT ;  /* 0x000000f000007812 */ /* 0x000fc400078ec0ff */
[----:B------:R-:W-:Y:S02]  /*38ff0*/  LOP3.LUT R2, R2, 0x200, RZ, 0xc0, !PT ;  /* 0x0000020002027812 */ /* 0x000fe400078ec0ff */
[----:B------:R-:W-:Y:S02]  /*39000*/  LOP3.LUT R28, R28, 0x100, RZ, 0xc0, !PT ;  /* 0x000001001c1c7812 */ /* 0x000fe400078ec0ff */
[----:B------:R-:W-:Y:S02]  /*39010*/  IADD3 R2, PT, PT, R2, UR4, R0 ;  /* 0x0000000402027c10 */ /* 0x000fe4000fffe000 */
[----:B------:R-:W-:Y:S01]  /*39020*/  LOP3.LUT R3, R3, 0x3f, RZ, 0xc0, !PT ;  /* 0x0000003f03037812 */ /* 0x000fe200078ec0ff */
[----:B------:R-:W-:-:S03]  /*39030*/  VIADD R0, R19, 0x1 ;  /* 0x0000000113007836 */ /* 0x000fc60000000000 */
[----:B------:R-:W-:Y:S01]  /*39040*/  LEA R29, R3, UR4, 0x4 ;  /* 0x00000004031d7c11 */ /* 0x000fe2000f8e20ff */
[----:B------:R-:W1:Y:S01]  /*39050*/  LDCU UR4, c[0x0][0x3b8] ;  /* 0x00007700ff0477ac */ /* 0x000e620008000800 */
[----:B------:R-:W-:Y:S01]  /*39060*/  ISETP.GE.AND P2, PT, R0, UR15, PT ;  /* 0x0000000f00007c0c */ /* 0x000fe2000bf46270 */
[----:B------:R-:W-:Y:S02]  /*39070*/  IMAD.IADD R0, R28, 0x1, R2 ;  /* 0x000000011c007824 */ /* 0x000fe400078e0202 */
[----:B------:R-:W-:Y:S02]  /*39080*/  VIADD R2, R19, 0x2 ;  /* 0x0000000213027836 */ /* 0x000fe40000000000 */
[----:B------:R-:W2:Y:S04]  /*39090*/  LDL.LU R19, [R1+0x1a28] ;  /* 0x001a280001137983 */ /* 0x000ea80000300800 */
[----:B------:R-:W-:Y:S01]  /*390a0*/  STSM.16.M88.4 [R0], R20 ;  /* 0x0000001400007844 */ /* 0x000fe20000000200 */
[----:B------:R-:W-:Y:S06]  /*390b0*/  BAR.SYNC.DEFER_BLOCKING 0x0 ;  /* 0x0000000000007b1d */ /* 0x000fec0000010000 */
[----:B------:R-:W-:Y:S04]  /*390c0*/  STL [R1+0x40], R29 ;  /* 0x0000401d01007387 */ /* 0x000fe80000100800 */
[----:B------:R-:W3:Y:S01]  /*390d0*/  LDS.128 R20, [R29] ;  /* 0x000000001d147984 */ /* 0x000ee20000000c00 */
[----:B------:R-:W-:Y:S06]  /*390e0*/  BAR.SYNC.DEFER_BLOCKING 0x0 ;  /* 0x0000000000007b1d */ /* 0x000fec0000010000 */
[----:B------:R-:W-:Y:S02]  /*390f0*/  STSM.16.M88.4 [R0], R24 ;  /* 0x0000001800007844 */ /* 0x000fe40000000200 */
[----:B------:R-:W-:Y:S01]  /*39100*/  BAR.SYNC.DEFER_BLOCKING 0x0 ;  /* 0x0000000000007b1d */ /* 0x000fe20000010000 */
[----:B------:R-:W-:-:S05]  /*39110*/  ISETP.GE.AND P6, PT, R2, UR15, PT ;  /* 0x0000000f02007c0c */ /* 0x000fca000bfc6270 */
[----:B---3--:R-:W-:Y:S04]  /*39120*/  STL.64 [R1+0x10], R20 ;  /* 0x0000101401007387 */ /* 0x008fe80000100a00 */
[----:B------:R3:W-:Y:S04]  /*39130*/  STL.64 [R1+0x18], R22 ;  /* 0x0000181601007387 */ /* 0x0007e80000100a00 */
[----:B------:R-:W4:Y:S01]  /*39140*/  LDS.128 R24, [R29] ;  /* 0x000000001d187984 */ /* 0x000f220000000c00 */
[----:B------:R-:W-:Y:S06]  /*39150*/  BAR.SYNC.DEFER_BLOCKING 0x0 ;  /* 0x0000000000007b1d */ /* 0x000fec0000010000 */
[----:B---3--:R-:W3:Y:S04]  /*39160*/  LDL.LU.64 R22, [R1+0x1a20] ;  /* 0x001a200001167983 */ /* 0x008ee80000300a00 */
[----:B------:R-:W3:Y:S04]  /*39170*/  LDL.LU.64 R20, [R1+0x1a18] ;  /* 0x001a180001147983 */ /* 0x000ee80000300a00 */
[----:B------:R-:W-:Y:S01]  /*39180*/  STSM.16.M88.4 [R0], R4 ;  /* 0x0000000400007844 */ /* 0x000fe20000000200 */
[----:B------:R-:W-:Y:S06]  /*39190*/  BAR.SYNC.DEFER_BLOCKING 0x0 ;  /* 0x0000000000007b1d */ /* 0x000fec0000010000 */
[----:B----4-:R-:W-:Y:S04]  /*391a0*/  STL.64 [R1], R24 ;  /* 0x0000001801007387 */ /* 0x010fe80000100a00 */
[----:B------:R4:W-:Y:S04]  /*391b0*/  STL.64 [R1+0x8], R26 ;  /* 0x0000081a01007387 */ /* 0x0009e80000100a00 */
[----:B------:R-:W0:Y:S01]  /*391c0*/  LDS.128 R4, [R29] ;  /* 0x000000001d047984 */ /* 0x000e220000000c00 */
[----:B------:R-:W-:Y:S06]  /*391d0*/  BAR.SYNC.DEFER_BLOCKING 0x0 ;  /* 0x0000000000007b1d */ /* 0x000fec0000010000 */
[----:B----4-:R-:W4:Y:S04]  /*391e0*/  LDL.LU.64 R26, [R1+0x1a10] ;  /* 0x001a1000011a7983 */ /* 0x010f280000300a00 */
[----:B------:R-:W4:Y:S04]  /*391f0*/  LDL.LU.64 R24, [R1+0x1a08] ;  /* 0x001a080001187983 */ /* 0x000f280000300a00 */
[----:B------:R-:W4:Y:S04]  /*39200*/  LDL R2, [R1+0x19a0] ;  /* 0x0019a00001027983 */ /* 0x000f280000100800 */
[----:B------:R-:W4:Y:S04]  /*39210*/  LDL R28, [R1+0x19a4] ;  /* 0x0019a400011c7983 */ /* 0x000f280000100800 */
[----:B------:R-:W-:Y:S01]  /*39220*/  STSM.16.M88.4 [R0], R8 ;  /* 0x0000000800007844 */ /* 0x000fe20000000200 */
[----:B------:R-:W-:Y:S06]  /*39230*/  BAR.SYNC.DEFER_BLOCKING 0x0 ;  /* 0x0000000000007b1d */ /* 0x000fec0000010000 */
[----:B0-----:R-:W-:Y:S04]  /*39240*/  STL [R1+0x19f8], R5 ;  /* 0x0019f80501007387 */ /* 0x001fe80000100800 */
[----:B------:R-:W-:Y:S04]  /*39250*/  STL [R1+0x19d8], R6 ;  /* 0x0019d80601007387 */ /* 0x000fe80000100800 */
[----:B------:R-:W-:Y:S04]  /*39260*/  STL [R1+0x19c8], R7 ;  /* 0x0019c80701007387 */ /* 0x000fe80000100800 */
[----:B------:R0:W-:Y:S04]  /*39270*/  STL.64 [R1+0x19f0], R6 ;  /* 0x0019f00601007387 */ /* 0x0001e80000100a00 */
[----:B------:R-:W1:Y:S01]  /*39280*/  LDS.128 R8, [R29] ;  /* 0x000000001d087984 */ /* 0x000e620000000c00 */
[----:B------:R-:W-:Y:S08]  /*39290*/  BAR.SYNC.DEFER_BLOCKING 0x0 ;  /* 0x0000000000007b1d */ /* 0x000ff00000010000 */
[----:B0-----:R-:W4:Y:S01]  /*392a0*/  LDC R7, c[0x0][0x3b4] ;  /* 0x0000ed00ff077b82 */ /* 0x001f220000000800 */
[----:B------:R-:W-:Y:S07]  /*392b0*/  STSM.16.M88.4 [R0], R12 ;  /* 0x0000000c00007844 */ /* 0x000fee0000000200 */
[----:B------:R-:W-:Y:S06]  /*392c0*/  BAR.SYNC.DEFER_BLOCKING 0x0 ;  /* 0x0000000000007b1d */ /* 0x000fec0000010000 */
[----:B-1----:R0:W-:Y:S04]  /*392d0*/  STL.64 [R1+0x1a00], R8 ;  /* 0x001a000801007387 */ /* 0x0021e80000100a00 */
[----:B0-----:R-:W4:Y:S04]  /*392e0*/  LDL.LU R9, [R1+0x10] ;  /* 0x0000100001097983 */ /* 0x001f280000300800 */
[----:B------:R-:W0:Y:S01]  /*392f0*/  LDS.128 R12, [R29] ;  /* 0x000000001d0c7984 */ /* 0x000e220000000c00 */
[----:B------:R-:W-:Y:S06]  /*39300*/  BAR.SYNC.DEFER_BLOCKING 0x0 ;  /* 0x0000000000007b1d */ /* 0x000fec0000010000 */
[----:B------:R-:W-:Y:S04]  /*39310*/  STL [R1+0x19cc], R11 ;  /* 0x0019cc0b01007387 */ /* 0x000fe80000100800 */
[----:B------:R-:W-:Y:S04]  /*39320*/  STL.64 [R1+0x19d0], R10 ;  /* 0x0019d00a01007387 */ /* 0x000fe80000100a00 */
[----:B0-----:R-:W-:Y:S04]  /*39330*/  STL.64 [R1+0x30], R12 ;  /* 0x0000300c01007387 */ /* 0x001fe80000100a00 */
[----:B--2---:R-:W-:Y:S04]  /*39340*/  STSM.16.M88.4 [R0], R16 ;  /* 0x0000001000007844 */ /* 0x004fe80000000200 */
[----:B------:R-:W-:Y:S01]  /*39350*/  STL.64 [R1+0x38], R14 ;  /* 0x0000380e01007387 */ /* 0x000fe20000100a00 */
[----:B------:R-:W-:Y:S06]  /*39360*/  BAR.SYNC.DEFER_BLOCKING 0x0 ;  /* 0x0000000000007b1d */ /* 0x000fec0000010000 */
[----:B------:R-:W0:Y:S02]  /*39370*/  LDS.128 R12, [R29] ;  /* 0x000000001d0c7984 */ /* 0x000e240000000c00 */
[----:B------:R-:W-:Y:S06]  /*39380*/  BAR.SYNC.DEFER_BLOCKING 0x0 ;  /* 0x0000000000007b1d */ /* 0x000fec0000010000 */
[----:B0-----:R0:W-:Y:S04]  /*39390*/  STL [R1+0x19c4], R12 ;  /* 0x0019c40c01007387 */ /* 0x0011e80000100800 */
[----:B0-----:R-:W2:Y:S04]  /*393a0*/  LDL.LU R12, [R1+0x40] ;  /* 0x00004000010c7983 */ /* 0x001ea80000300800 */
[----:B------:R0:W-:Y:S04]  /*393b0*/  STL [R1+0x19c0], R13 ;  /* 0x0019c00d01007387 */ /* 0x0001e80000100800 */
[----:B0-----:R-:W2:Y:S04]  /*393c0*/  LDL R13, [R1+0x19a0] ;  /* 0x0019a000010d7983 */ /* 0x001ea80000100800 */
[----:B------:R0:W-:Y:S04]  /*393d0*/  STL [R1+0x19b8], R14 ;  /* 0x0019b80e01007387 */ /* 0x0001e80000100800 */
[----:B---3--:R-:W-:Y:S01]  /*393e0*/  STSM.16.M88.4 [R0], R20 ;  /* 0x0000001400007844 */ /* 0x008fe20000000200 */
[----:B------:R-:W-:Y:S06]  /*393f0*/  BAR.SYNC.DEFER_BLOCKING 0x0 ;  /* 0x0000000000007b1d */ /* 0x000fec0000010000 */
[----:B0-----:R-:W3:Y:S04]  /*39400*/  LDL.LU R14, [R1+0x199c] ;  /* 0x00199c00010e7983 */ /* 0x001ee80000300800 */
[----:B------:R0:W-:Y:S04]  /*39410*/  STL [R1+0x19b4], R15 ;  /* 0x0019b40f01007387 */ /* 0x0001e80000100800 */
[----:B0-----:R-:W3:Y:S04]  /*39420*/  LDL.LU R15, [R1+0x19ac] ;  /* 0x0019ac00010f7983 */ /* 0x001ee80000300800 */
[----:B------:R-:W3:Y:S01]  /*39430*/  LDL.LU R5, [R1] ;  /* 0x0000000001057983 */ /* 0x000ee20000300800 */
[----:B----4-:R-:W-:-:S02]  /*39440*/  IMAD R10, R2, R7, RZ ;  /* 0x00000007020a7224 */ /* 0x010fc400078e02ff */
[----:B------:R-:W-:Y:S01]  /*39450*/  IMAD R3, R28, R7, RZ ;  /* 0x000000071c037224 */ /* 0x000fe200078e02ff */
[----:B--2---:R-:W0:Y:S01]  /*39460*/  LDS.128 R16, [R12] ;  /* 0x000000000c107984 */ /* 0x004e220000000c00 */
[----:B------:R-:W-:Y:S06]  /*39470*/  BAR.SYNC.DEFER_BLOCKING 0x0 ;  /* 0x0000000000007b1d */ /* 0x000fec0000010000 */
[----:B0-----:R-:W-:Y:S04]  /*39480*/  STL.64 [R1+0x19e0], R16 ;  /* 0x0019e01001007387 */ /* 0x001fe80000100a00 */
[----:B------:R0:W-:Y:S04]  /*39490*/  STL [R1+0x19bc], R18 ;  /* 0x0019bc1201007387 */ /* 0x0001e80000100800 */
[----:B0-----:R-:W2:Y:S04]  /*394a0*/  LDL R18, [R1+0x19a4] ;  /* 0x0019a40001127983 */ /* 0x001ea80000100800 */
[----:B------:R0:W-:Y:S04]  /*394b0*/  STL [R1+0x19b0], R19 ;  /* 0x0019b01301007387 */ /* 0x0001e80000100800 */
[----:B0-----:R-:W4:Y:S04]  /*394c0*/  LDL.LU R19, [R1+0x19a8] ;  /* 0x0019a80001137983 */ /* 0x001f280000300800 */
[----:B------:R0:W-:Y:S01]  /*394d0*/  STSM.16.M88.4 [R0], R24 ;  /* 0x0000001800007844 */ /* 0x0001e20000000200 */
[----:B------:R-:W-:-:S02]  /*394e0*/  ISETP.GE.AND P0, PT, R13, UR14, PT ;  /* 0x0000000e0d007c0c */ /* 0x000fc4000bf06270 */
[----:B------:R-:W-:Y:S02]  /*394f0*/  LEA R20, P3, R10, UR12, 0x1 ;  /* 0x0000000c0a147c11 */ /* 0x000fe4000f8608ff */
[----:B------:R-:W-:Y:S02]  /*39500*/  ISETP.GE.AND P1, PT, R28, UR14, PT ;  /* 0x0000000e1c007c0c */ /* 0x000fe4000bf26270 */
[C---:B---3--:R-:W-:Y:S02]  /*39510*/  ISETP.LT.AND P0, PT, R14.reuse, UR15, !P0 ;  /* 0x0000000f0e007c0c */ /* 0x048fe4000c701270 */
[----:B------:R-:W-:Y:S01]  /*39520*/  LEA R2, P4, R3, UR12, 0x1 ;  /* 0x0000000c03027c11 */ /* 0x000fe2000f8808ff */
[----:B------:R-:W-:Y:S01]  /*39530*/  IMAD R6, R14, UR4, RZ ;  /* 0x000000040e067c24 */ /* 0x000fe2000f8e02ff */
[----:B------:R-:W-:Y:S02]  /*39540*/  LEA.HI.X.SX32 R21, R10, UR13, 0x1, P3 ;  /* 0x0000000d0a157c11 */ /* 0x000fe400098f0eff */
[----:B------:R-:W-:-:S02]  /*39550*/  ISETP.LT.AND P1, PT, R14, UR15, !P1 ;  /* 0x0000000f0e007c0c */ /* 0x000fc4000cf21270 */
[----:B------:R-:W-:Y:S01]  /*39560*/  LEA.HI.X.SX32 R3, R3, UR13, 0x1, P4 ;  /* 0x0000000d03037c11 */ /* 0x000fe2000a0f0eff */
[C---:B------:R-:W-:Y:S01]  /*39570*/  IMAD.WIDE R28, R6.reuse, 0x2, R20 ;  /* 0x00000002061c7825 */ /* 0x040fe200078e0214 */
[----:B------:R-:W-:Y:S01]  /*39580*/  BAR.SYNC.DEFER_BLOCKING 0x0 ;  /* 0x0000000000007b1d */ /* 0x000fe20000010000 */
[----:B------:R-:W-:Y:S02]  /*39590*/  PRMT R8, R9, 0x7632, R8 ;  /* 0x0000763209087816 */ /* 0x000fe40000000008 */
[----:B------:R-:W-:-:S04]  /*395a0*/  IMAD.WIDE R22, R6, 0x2, R2 ;  /* 0x0000000206167825 */ /* 0x000fc800078e0202 */
[----:B0-----:R-:W-:Y:S02]  /*395b0*/  IMAD R0, R7, 0x80, R10 ;  /* 0x0000008007007824 */ /* 0x001fe400078e020a */
[C---:B------:R-:W-:Y:S01]  /*395c0*/  VIADD R11, R14.reuse, 0x3 ;  /* 0x000000030e0b7836 */ /* 0x040fe20000000000 */
[----:B------:R-:W3:Y:S04]  /*395d0*/  LDL.LU R10, [R1+0x14] ;  /* 0x00001400010a7983 */ /* 0x000ee80000300800 */
[----:B------:R-:W-:Y:S01]  /*395e0*/  @P0 STG.E.U16 desc[UR10][R28.64], R9 ;  /* 0x000000091c000986 */ /* 0x000fe2000c10150a */
[----:B------:R-:W-:-:S03]  /*395f0*/  ISETP.GE.AND P0, PT, R14, UR15, PT ;  /* 0x0000000f0e007c0c */ /* 0x000fc6000bf06270 */
[----:B------:R0:W-:Y:S01]  /*39600*/  @P1 STG.E.U16 desc[UR10][R22.64], R8 ;  /* 0x0000000816001986 */ /* 0x0001e2000c10150a */
[----:B------:R-:W-:Y:S02]  /*39610*/  ISETP.LT.AND P3, PT, R15, UR14, !P0 ;  /* 0x0000000e0f007c0c */ /* 0x000fe4000c761270 */
[----:B0-----:R-:W-:-:S04]  /*39620*/  LEA R22, P1, R0, UR12, 0x1 ;  /* 0x0000000c00167c11 */ /* 0x001fc8000f8208ff */
[----:B------:R-:W-:-:S03]  /*39630*/  LEA.HI.X.SX32 R23, R0, UR13, 0x1, P1 ;  /* 0x0000000d00177c11 */ /* 0x000fc600088f0eff */
[----:B------:R-:W-:Y:S01]  /*39640*/  IMAD.WIDE R8, R6, 0x2, R22 ;  /* 0x0000000206087825 */ /* 0x000fe200078e0216 */
[----:B------:R-:W-:Y:S02]  /*39650*/  ISETP.GE.AND P1, PT, R11, UR15, PT ;  /* 0x0000000f0b007c0c */ /* 0x000fe4000bf26270 */
[----:B------:R-:W3:Y:S04]  /*39660*/  LDL.LU R11, [R1+0x4] ;  /* 0x00000400010b7983 */ /* 0x000ee80000300800 */
[----:B------:R0:W-:Y:S04]  /*39670*/  @P3 STG.E.U16 desc[UR10][R8.64], R5 ;  /* 0x0000000508003986 */ /* 0x0001e8000c10150a */
[----:B0-----:R-:W3:Y:S01]  /*39680*/  LDL.LU.64 R8, [R1+0x1a00] ;  /* 0x001a000001087983 */ /* 0x001ee20000300a00 */
[----:B------:R-:W-:-:S05]  /*39690*/  IMAD R25, R7, 0x40, R0 ;  /* 0x0000004007197824 */ /* 0x000fca00078e0200 */
[----:B------:R-:W-:-:S04]  /*396a0*/  LEA R24, P4, R25, UR12, 0x1 ;  /* 0x0000000c19187c11 */ /* 0x000fc8000f8808ff */
[----:B------:R-:W-:Y:S01]  /*396b0*/  LEA.HI.X.SX32 R25, R25, UR13, 0x1, P4 ;  /* 0x0000000d19197c11 */ /* 0x000fe2000a0f0eff */
[C---:B------:R-:W-:Y:S01]  /*396c0*/  VIADD R16, R6.reuse, UR4 ;  /* 0x0000000406107c36 */ /* 0x040fe20008000000 */
[----:B------:R-:W-:Y:S02]  /*396d0*/  PRMT R17, R5, 0x7632, R17 ;  /* 0x0000763205117816 */ /* 0x000fe40000000011 */
[----:B------:R-:W3:Y:S01]  /*396e0*/  LDL.LU R5, [R1+0x19f8] ;  /* 0x0019f80001057983 */ /* 0x000ee20000300800 */
[----:B------:R-:W-:Y:S01]  /*396f0*/  IMAD.WIDE R6, R6, 0x2, R24 ;  /* 0x0000000206067825 */ /* 0x000fe200078e0218 */
[----:B----4-:R-:W-:-:S13]  /*39700*/  ISETP.LT.AND P0, PT, R19, UR14, !P0 ;  /* 0x0000000e13007c0c */ /* 0x010fda000c701270 */
[----:B------:R0:W-:Y:S04]  /*39710*/  @P0 STG.E.U16 desc[UR10][R6.64], R17 ;  /* 0x0000001106000986 */ /* 0x0001e8000c10150a */
[----:B0-----:R-:W4:Y:S01]  /*39720*/  LDL.LU.64 R6, [R1+0x19f0] ;  /* 0x0019f00001067983 */ /* 0x001f220000300a00 */
[----:B------:R-:W-:Y:S02]  /*39730*/  ISETP.LT.AND P4, PT, R13, UR14, !P2 ;  /* 0x0000000e0d007c0c */ /* 0x000fe4000d781270 */
[----:B--2---:R-:W-:Y:S01]  /*39740*/  ISETP.LT.AND P5, PT, R18, UR14, !P2 ;  /* 0x0000000e12007c0c */ /* 0x004fe2000d7a1270 */
[----:B------:R-:W-:Y:S01]  /*39750*/  IMAD.WIDE R28, R16, 0x2, R20 ;  /* 0x00000002101c7825 */ /* 0x000fe200078e0214 */
[----:B------:R-:W-:Y:S01]  /*39760*/  ISETP.LT.AND P0, PT, R15, UR14, !P2 ;  /* 0x0000000e0f007c0c */ /* 0x000fe2000d701270 */
[----:B------:R0:W-:Y:S01]  /*39770*/  STL.64 [R1+0x19e8], R12 ;  /* 0x0019e80c01007387 */ /* 0x0001e20000100a00 */
[----:B------:R-:W-:Y:S01]  /*39780*/  PRMT R0, R4, 0x7632, R0 ;  /* 0x0000763204007816 */ /* 0x000fe20000000000 */
[----:B------:R-:W-:-:S06]  /*39790*/  IMAD.WIDE R26, R16, 0x2, R2 ;  /* 0x00000002101a7825 */ /* 0x000fcc00078e0202 */
[----:B------:R-:W-:Y:S01]  /*397a0*/  @P4 STG.E.U16 desc[UR10][R28.64], R4 ;  /* 0x000000041c004986 */ /* 0x000fe2000c10150a */
[----:B------:R-:W-:Y:S01]  /*397b0*/  ISETP.LT.AND P4, PT, R13, UR14, !P6 ;  /* 0x0000000e0d007c0c */ /* 0x000fe2000f781270 */
[----:B0-----:R-:W-:Y:S02]  /*397c0*/  IMAD.WIDE R12, R16, 0x2, R22 ;  /* 0x00000002100c7825 */ /* 0x001fe400078e0216 */
[----:B------:R-:W-:Y:S01]  /*397d0*/  @P5 STG.E.U16 desc[UR10][R26.64], R0 ;  /* 0x000000001a005986 */ /* 0x000fe2000c10150a */
[----:B------:R-:W-:Y:S02]  /*397e0*/  ISETP.LT.AND P2, PT, R19, UR14, !P2 ;  /* 0x0000000e13007c0c */ /* 0x000fe4000d741270 */
[----:B------:R-:W-:Y:S01]  /*397f0*/  ISETP.LT.AND P5, PT, R18, UR14, !P6 ;  /* 0x0000000e12007c0c */ /* 0x000fe2000f7a1270 */
[----:B---3--:R0:W-:Y:S04]  /*39800*/  @P0 STG.E.U16 desc[UR10][R12.64], R8 ;  /* 0x000000080c000986 */ /* 0x0081e8000c10150a */
[----:B0-----:R-:W2:Y:S01]  /*39810*/  LDL.LU.64 R12, [R1+0x19e8] ;  /* 0x0019e800010c7983 */ /* 0x001ea20000300a00 */
[----:B------:R-:W-:-:S02]  /*39820*/  VIADD R0, R16, UR4 ;  /* 0x0000000410007c36 */ /* 0x000fc40008000000 */
[----:B------:R-:W-:-:S04]  /*39830*/  IMAD.WIDE R16, R16, 0x2, R24 ;  /* 0x0000000210107825 */ /* 0x000fc800078e0218 */
[----:B------:R-:W-:-:S04]  /*39840*/  IMAD.WIDE R28, R0, 0x2, R20 ;  /* 0x00000002001c7825 */ /* 0x000fc800078e0214 */
[----:B------:R-:W-:Y:S01]  /*39850*/  IMAD.WIDE R26, R0, 0x2, R2 ;  /* 0x00000002001a7825 */ /* 0x000fe200078e0202 */
[----:B----4-:R-:W-:Y:S02]  /*39860*/  PRMT R6, R8, 0x7632, R6 ;  /* 0x0000763208067816 */ /* 0x010fe40000000006 */
[----:B------:R-:W-:-:S03]  /*39870*/  PRMT R7, R10, 0x7632, R7 ;  /* 0x000076320a077816 */ /* 0x000fc60000000007 */
[----:B------:R0:W-:Y:S04]  /*39880*/  @P2 STG.E.U16 desc[UR10][R16.64], R6 ;  /* 0x0000000610002986 */ /* 0x0001e8000c10150a */
[----:B------:R-:W-:Y:S04]  /*39890*/  @P4 STG.E.U16 desc[UR10][R28.64], R10 ;  /* 0x0000000a1c004986 */ /* 0x000fe8000c10150a */
[----:B------:R1:W-:Y:S04]  /*398a0*/  @P5 STG.E.U16 desc[UR10][R26.64], R7 ;  /* 0x000000071a005986 */ /* 0x0003e8000c10150a */
[----:B0-----:R-:W3:Y:S04]  /*398b0*/  LDL.LU.64 R16, [R1+0x19e0] ;  /* 0x0019e00001107983 */ /* 0x001ee80000300a00 */
[----:B------:R-:W4:Y:S04]  /*398c0*/  LDL.LU R6, [R1+0x19d8] ;  /* 0x0019d80001067983 */ /* 0x000f280000300800 */
[----:B-1----:R-:W3:Y:S01]  /*398d0*/  LDL.LU R7, [R1+0x18] ;  /* 0x0000180001077983 */ /* 0x002ee20000300800 */
[----:B------:R-:W-:Y:S01]  /*398e0*/  ISETP.LT.AND P3, PT, R15, UR14, !P6 ;  /* 0x0000000e0f007c0c */ /* 0x000fe2000f761270 */
[C---:B------:R-:W-:Y:S01]  /*398f0*/  VIADD R4, R14.reuse, 0x4 ;  /* 0x000000040e047836 */ /* 0x040fe20000000000 */
[----:B------:R-:W-:Y:S01]  /*39900*/  ISETP.LT.AND P6, PT, R19, UR14, !P6 ;  /* 0x0000000e13007c0c */ /* 0x000fe2000f7c1270 */
[----:B------:R-:W-:-:S02]  /*39910*/  VIADD R8, R14, 0x5 ;  /* 0x000000050e087836 */ /* 0x000fc40000000000 */
[----:B------:R-:W-:Y:S01]  /*39920*/  IMAD.WIDE R26, R0, 0x2, R22 ;  /* 0x00000002001a7825 */ /* 0x000fe200078e0216 */
[----:B------:R-:W-:Y:S02]  /*39930*/  ISETP.GE.AND P0, PT, R4, UR15, PT ;  /* 0x0000000f04007c0c */ /* 0x000fe4000bf06270 */
[----:B------:R-:W-:Y:S01]  /*39940*/  ISETP.LT.AND P5, PT, R18, UR14, !P1 ;  /* 0x0000000e12007c0c */ /* 0x000fe2000cfa1270 */
[----:B------:R-:W-:Y:S01]  /*39950*/  VIADD R4, R0, UR4 ;  /* 0x0000000400047c36 */ /* 0x000fe20008000000 */
[----:B------:R-:W-:Y:S02]  /*39960*/  ISETP.GE.AND P2, PT, R8, UR15, PT ;  /* 0x0000000f08007c0c */ /* 0x000fe4000bf46270 */
[----:B------:R-:W-:Y:S01]  /*39970*/  PRMT R8, R11, 0x7632, R8 ;  /* 0x000076320b087816 */ /* 0x000fe20000000008 */
[----:B------:R0:W-:Y:S01]  /*39980*/  @P3 STG.E.U16 desc[UR10][R26.64], R11 ;  /* 0x0000000b1a003986 */ /* 0x0001e2000c10150a */
[----:B------:R-:W-:Y:S01]  /*39990*/  ISETP.LT.AND P3, PT, R15, UR14, !P1 ;  /* 0x0000000e0f007c0c */ /* 0x000fe2000cf61270 */
[----:B------:R-:W-:-:S04]  /*399a0*/  IMAD.WIDE R28, R4, 0x2, R20 ;  /* 0x00000002041c7825 */ /* 0x000fc800078e0214 */
[----:B0-----:R-:W-:Y:S01]  /*399b0*/  IMAD.WIDE R10, R0, 0x2, R24 ;  /* 0x00000002000a7825 */ /* 0x001fe200078e0218 */
[----:B------:R-:W-:-:S03]  /*399c0*/  PRMT R0, R5, 0x7632, R0 ;  /* 0x0000763205007816 */ /* 0x000fc60000000000 */
[----:B------:R-:W-:Y:S01]  /*399d0*/  IMAD.WIDE R26, R4, 0x2, R2 ;  /* 0x00000002041a7825 */ /* 0x000fe200078e0202 */
[----:B------:R0:W-:Y:S01]  /*399e0*/  @P6 STG.E.U16 desc[UR10][R10.64], R8 ;  /* 0x000000080a006986 */ /* 0x0001e2000c10150a */
[----:B--2---:R-:W-:-:S03]  /*399f0*/  ISETP.LT.AND P4, PT, R13, UR14, !P1 ;  /* 0x0000000e0d007c0c */ /* 0x004fc6000cf81270 */
[----:B0-----:R-:W4:Y:S01]  /*39a00*/  LDL.LU.64 R10, [R1+0x19d0] ;  /* 0x0019d000010a7983 */ /* 0x001f220000300a00 */
[----:B------:R-:W-:Y:S02]  /*39a10*/  ISETP.LT.AND P1, PT, R19, UR14, !P1 ;  /* 0x0000000e13007c0c */ /* 0x000fe4000cf21270 */
[----:B------:R-:W-:-:S07]  /*39a20*/  PRMT R8, R9, 0x7632, R8 ;  /* 0x0000763209087816 */ /* 0x000fce0000000008 */
[----:B------:R0:W-:Y:S04]  /*39a30*/  @P4 STG.E.U16 desc[UR10][R28.64], R5 ;  /* 0x000000051c004986 */ /* 0x0001e8000c10150a */
[----:B------:R1:W-:Y:S01]  /*39a40*/  @P5 STG.E.U16 desc[UR10][R26.64], R0 ;  /* 0x000000001a005986 */ /* 0x0003e2000c10150a */
[----:B0-----:R-:W-:-:S04]  /*39a50*/  IMAD.WIDE R28, R4, 0x2, R22 ;  /* 0x00000002041c7825 */ /* 0x001fc800078e0216 */
[----:B-1----:R-:W-:Y:S01]  /*39a60*/  IMAD.WIDE R26, R4, 0x2, R24 ;  /* 0x00000002041a7825 */ /* 0x002fe200078e0218 */
[----:B------:R0:W-:Y:S04]  /*39a70*/  @P3 STG.E.U16 desc[UR10][R28.64], R9 ;  /* 0x000000091c003986 */ /* 0x0001e8000c10150a */
[----:B------:R1:W-:Y:S01]  /*39a80*/  @P1 STG.E.U16 desc[UR10][R26.64], R8 ;  /* 0x000000081a001986 */ /* 0x0003e2000c10150a */
[----:B0-----:R-:W-:-:S05]  /*39a90*/  VIADD R28, R14, 0x7 ;  /* 0x000000070e1c7836 */ /* 0x001fca0000000000 */
[----:B------:R-:W-:Y:S02]  /*39aa0*/  ISETP.GE.AND P1, PT, R28, UR15, PT ;  /* 0x0000000f1c007c0c */ /* 0x000fe4000bf26270 */
[----:B------:R-:W2:Y:S01]  /*39ab0*/  LDL.LU R28, [R1+0x8] ;  /* 0x00000800011c7983 */ /* 0x000ea20000300800 */
[----:B------:R-:W-:Y:S01]  /*39ac0*/  ISETP.LT.AND P6, PT, R13, UR14, !P0 ;  /* 0x0000000e0d007c0c */ /* 0x000fe2000c7c1270 */
[----:B------:R-:W-:-:S04]  /*39ad0*/  VIADD R0, R4, UR4 ;  /* 0x0000000404007c36 */ /* 0x000fc80008000000 */
[----:B-1----:R-:W-:Y:S01]  /*39ae0*/  IMAD.WIDE R26, R0, 0x2, R20 ;  /* 0x00000002001a7825 */ /* 0x002fe200078e0214 */
[----:B---3--:R-:W-:-:S07]  /*39af0*/  PRMT R29, R7, 0x7632, R29 ;  /* 0x00007632071d7816 */ /* 0x008fce000000001d */
[----:B------:R0:W-:Y:S04]  /*39b00*/  @P6 STG.E.U16 desc[UR10][R26.64], R7 ;  /* 0x000000071a006986 */ /* 0x0001e8000c10150a */
[----:B0-----:R-:W3:Y:S01]  /*39b10*/  LDL.LU R7, [R1+0x1c] ;  /* 0x00001c0001077983 */ /* 0x001ee20000300800 */
[----:B------:R-:W-:Y:S02]  /*39b20*/  ISETP.LT.AND P4, PT, R18, UR14, !P0 ;  /* 0x0000000e12007c0c */ /* 0x000fe4000c781270 */
[----:B------:R-:W-:Y:S01]  /*39b30*/  ISETP.LT.AND P5, PT, R15, UR14, !P0 ;  /* 0x0000000e0f007c0c */ /* 0x000fe2000c7a1270 */
[----:B------:R-:W-:Y:S02]  /*39b40*/  VIADD R5, R14, 0x6 ;  /* 0x000000060e057836 */ /* 0x000fe40000000000 */
[----:B------:R-:W-:-:S03]  /*39b50*/  IMAD.WIDE R8, R0, 0x2, R2 ;  /* 0x0000000200087825 */ /* 0x000fc600078e0202 */
[----:B------:R-:W-:Y:S01]  /*39b60*/  ISETP.GE.AND P3, PT, R5, UR15, PT ;  /* 0x0000000f05007c0c */ /* 0x000fe2000bf66270 */
[----:B------:R-:W-:Y:S01]  /*39b70*/  IMAD.WIDE R4, R0, 0x2, R22 ;  /* 0x0000000200047825 */ /* 0x000fe200078e0216 */
[----:B------:R-:W-:-:S03]  /*39b80*/  ISETP.LT.AND P0, PT, R19, UR14, !P0 ;  /* 0x0000000e13007c0c */ /* 0x000fc6000c701270 */
[----:B------:R0:W-:Y:S01]  /*39b90*/  @P4 STG.E.U16 desc[UR10][R8.64], R29 ;  /* 0x0000001d08004986 */ /* 0x0001e2000c10150a */
[----:B------:R-:W-:Y:S02]  /*39ba0*/  ISETP.LT.AND P6, PT, R18, UR14, !P2 ;  /* 0x0000000e12007c0c */ /* 0x000fe4000d7c1270 */
[----:B------:R-:W-:Y:S01]  /*39bb0*/  ISETP.LT.AND P4, PT, R15, UR14, !P2 ;  /* 0x0000000e0f007c0c */ /* 0x000fe2000d781270 */
[----:B0-----:R-:W-:Y:S01]  /*39bc0*/  IMAD.WIDE R8, R0, 0x2, R24 ;  /* 0x0000000200087825 */ /* 0x001fe200078e0218 */
[----:B----4-:R-:W-:Y:S01]  /*39bd0*/  PRMT R11, R6, 0x7632, R11 ;  /* 0x00007632060b7816 */ /* 0x010fe2000000000b */
[----:B--2---:R0:W-:Y:S01]  /*39be0*/  @P5 STG.E.U16 desc[UR10][R4.64], R28 ;  /* 0x0000001c04005986 */ /* 0x0041e2000c10150a */
[----:B------:R-:W-:Y:S01]  /*39bf0*/  ISETP.LT.AND P5, PT, R13, UR14, !P2 ;  /* 0x0000000e0d007c0c */ /* 0x000fe2000d7a1270 */
[----:B0-----:R-:W-:Y:S01]  /*39c00*/  VIADD R4, R0, UR4 ;  /* 0x0000000400047c36 */ /* 0x001fe20008000000 */
[----:B------:R-:W-:-:S03]  /*39c10*/  PRMT R5, R28, 0x7632, R5 ;  /* 0x000076321c057816 */ /* 0x000fc60000000005 */
[C---:B------:R-:W-:Y:S02]  /*39c20*/  IMAD.WIDE R28, R4.reuse, 0x2, R20 ;  /* 0x00000002041c7825 */ /* 0x040fe400078e0214 */
[----:B------:R0:W-:Y:S02]  /*39c30*/  @P0 STG.E.U16 desc[UR10][R8.64], R5 ;  /* 0x0000000508000986 */ /* 0x0001e4000c10150a */
[----:B------:R-:W-:-:S04]  /*39c40*/  IMAD.WIDE R26, R4, 0x2, R2 ;  /* 0x00000002041a7825 */ /* 0x000fc800078e0202 */
[----:B------:R1:W-:Y:S01]  /*39c50*/  @P5 STG.E.U16 desc[UR10][R28.64], R6 ;  /* 0x000000061c005986 */ /* 0x0003e2000c10150a */
[----:B------:R-:W-:Y:S01]  /*39c60*/  ISETP.LT.AND P2, PT, R19, UR14, !P2 ;  /* 0x0000000e13007c0c */ /* 0x000fe2000d741270 */
[----:B------:R-:W-:Y:S02]  /*39c70*/  VIADD R0, R14, 0x8 ;  /* 0x000000080e007836 */ /* 0x000fe40000000000 */
[----:B------:R2:W-:Y:S01]  /*39c80*/  @P6 STG.E.U16 desc[UR10][R26.64], R11 ;  /* 0x0000000b1a006986 */ /* 0x0005e2000c10150a */
[----:B0-----:R-:W-:Y:S02]  /*39c90*/  IMAD.WIDE R8, R4, 0x2, R22 ;  /* 0x0000000204087825 */ /* 0x001fe400078e0216 */
[----:B------:R-:W-:Y:S01]  /*39ca0*/  ISETP.GE.AND P0, PT, R0, UR15, PT ;  /* 0x0000000f00007c0c */ /* 0x000fe2000bf06270 */
[----:B-1----:R-:W4:Y:S04]  /*39cb0*/  LDL.LU R29, [R1+0xc] ;  /* 0x00000c00011d7983 */ /* 0x002f280000300800 */
[----:B------:R0:W-:Y:S01]  /*39cc0*/  @P4 STG.E.U16 desc[UR10][R8.64], R10 ;  /* 0x0000000a08004986 */ /* 0x0001e2000c10150a */
[----:B------:R-:W-:Y:S01]  /*39cd0*/  ISETP.LT.AND P4, PT, R13, UR14, !P3 ;  /* 0x0000000e0d007c0c */ /* 0x000fe2000df81270 */
[----:B------:R-:W-:-:S02]  /*39ce0*/  VIADD R0, R4, UR4 ;  /* 0x0000000404007c36 */ /* 0x000fc40008000000 */
[----:B--2---:R-:W-:Y:S01]  /*39cf0*/  IMAD.WIDE R26, R4, 0x2, R24 ;  /* 0x00000002041a7825 */ /* 0x004fe200078e0218 */
[----:B------:R-:W2:Y:S03]  /*39d00*/  LDL.LU R11, [R1+0x19cc] ;  /* 0x0019cc00010b7983 */ /* 0x000ea60000300800 */
[----:B------:R-:W-:Y:S01]  /*39d10*/  IMAD.WIDE R4, R0, 0x2, R20 ;  /* 0x0000000200047825 */ /* 0x000fe200078e0214 */
[----:B0-----:R-:W-:-:S05]  /*39d20*/  PRMT R10, R10, 0x7632, R10 ;  /* 0x000076320a0a7816 */ /* 0x001fca000000000a */
[----:B------:R-:W-:Y:S01]  /*39d30*/  @P2 STG.E.U16 desc[UR10][R26.64], R10 ;  /* 0x0000000a1a002986 */ /* 0x000fe2000c10150a */
[----:B---3--:R-:W-:-:S03]  /*39d40*/  PRMT R28, R7, 0x7632, R28 ;  /* 0x00007632071c7816 */ /* 0x008fc6000000001c */
[----:B------:R0:W-:Y:S04]  /*39d50*/  @P4 STG.E.U16 desc[UR10][R4.64], R7 ;  /* 0x0000000704004986 */ /* 0x0001e8000c10150a */
[----:B0-----:R-:W3:Y:S01]  /*39d60*/  LDL.LU R7, [R1+0x19c8] ;  /* 0x0019c80001077983 */ /* 0x001ee20000300800 */
[----:B------:R-:W-:Y:S02]  /*39d70*/  ISETP.LT.AND P5, PT, R18, UR14, !P3 ;  /* 0x0000000e12007c0c */ /* 0x000fe4000dfa1270 */
[----:B------:R-:W-:Y:S01]  /*39d80*/  ISETP.LT.AND P6, PT, R15, UR14, !P3 ;  /* 0x0000000e0f007c0c */ /* 0x000fe2000dfc1270 */
[----:B------:R-:W-:Y:S01]  /*39d90*/  IMAD.WIDE R8, R0, 0x2, R2 ;  /* 0x0000000200087825 */ /* 0x000fe200078e0202 */
[----:B------:R-:W-:-:S03]  /*39da0*/  ISETP.LT.AND P3, PT, R19, UR14, !P3 ;  /* 0x0000000e13007c0c */ /* 0x000fc6000df61270 */
[----:B------:R-:W-:Y:S01]  /*39db0*/  IMAD.WIDE R4, R0, 0x2, R22 ;  /* 0x0000000200047825 */ /* 0x000fe200078e0216 */
[----:B------:R-:W-:-:S03]  /*39dc0*/  ISETP.LT.AND P4, PT, R13, UR14, !P1 ;  /* 0x0000000e0d007c0c */ /* 0x000fc6000cf81270 */
[----:B------:R-:W-:Y:S02]  /*39dd0*/  VIADD R6, R14, 0x9 ;  /* 0x000000090e067836 */ /* 0x000fe40000000000 */
[----:B------:R0:W-:Y:S01]  /*39de0*/  @P5 STG.E.U16 desc[UR10][R8.64], R28 ;  /* 0x0000001c08005986 */ /* 0x0001e2000c10150a */
[----:B------:R-:W-:Y:S02]  /*39df0*/  ISETP.LT.AND P5, PT, R18, UR14, !P1 ;  /* 0x0000000e12007c0c */ /* 0x000fe4000cfa1270 */
[----:B------:R-:W-:Y:S01]  /*39e00*/  ISETP.GE.AND P2, PT, R6, UR15, PT ;  /* 0x0000000f06007c0c */ /* 0x000fe2000bf46270 */
[----:B------:R-:W-:Y:S02]  /*39e10*/  VIADD R6, R14, 0xa ;  /* 0x0000000a0e067836 */ /* 0x000fe40000000000 */
[----:B0-----:R-:W-:-:S04]  /*39e20*/  IMAD.WIDE R8, R0, 0x2, R24 ;  /* 0x0000000200087825 */ /* 0x001fc800078e0218 */
[----:B------:R-:W-:-:S04]  /*39e30*/  VIADD R0, R0, UR4 ;  /* 0x0000000400007c36 */ /* 0x000fc80008000000 */
[----:B------:R-:W-:Y:S01]  /*39e40*/  IMAD.WIDE R26, R0, 0x2, R22 ;  /* 0x00000002001a7825 */ /* 0x000fe200078e0216 */
[----:B----4-:R0:W-:Y:S01]  /*39e50*/  @P6 STG.E.U16 desc[UR10][R4.64], R29 ;  /* 0x0000001d04006986 */ /* 0x0101e2000c10150a */
[----:B------:R-:W-:Y:S02]  /*39e60*/  ISETP.LT.AND P6, PT, R15, UR14, !P1 ;  /* 0x0000000e0f007c0c */ /* 0x000fe4000cfc1270 */
[----:B------:R-:W-:-:S05]  /*39e70*/  PRMT R10, R29, 0x7632, R10 ;  /* 0x000076321d0a7816 */ /* 0x000fca000000000a */
[----:B------:R1:W-:Y:S01]  /*39e80*/  @P3 STG.E.U16 desc[UR10][R8.64], R10 ;  /* 0x0000000a08003986 */ /* 0x0003e2000c10150a */
[----:B0-----:R-:W-:Y:S01]  /*39e90*/  IMAD.WIDE R4, R0, 0x2, R20 ;  /* 0x0000000200047825 */ /* 0x001fe200078e0214 */
[----:B------:R-:W-:-:S03]  /*39ea0*/  ISETP.GE.AND P3, PT, R6, UR15, PT ;  /* 0x0000000f06007c0c */ /* 0x000fc6000bf66270 */
[----:B-1----:R-:W-:Y:S01]  /*39eb0*/  IMAD.WIDE R8, R0, 0x2, R2 ;  /* 0x0000000200087825 */ /* 0x002fe200078e0202 */
[----:B---3--:R-:W-:Y:S01]  /*39ec0*/  PRMT R10, R7, 0x7632, R10 ;  /* 0x00007632070a7816 */ /* 0x008fe2000000000a */
[----:B------:R-:W-:Y:S04]  /*39ed0*/  @P4 STG.E.U16 desc[UR10][R4.64], R7 ;  /* 0x0000000704004986 */ /* 0x000fe8000c10150a */
[----:B------:R0:W1:Y:S04]  /*39ee0*/  LDS.128 R4, [R12] ;  /* 0x000000000c047984 */ /* 0x0000680000000c00 */
[----:B------:R-:W-:Y:S04]  /*39ef0*/  @P5 STG.E.U16 desc[UR10][R8.64], R10 ;  /* 0x0000000a08005986 */ /* 0x000fe8000c10150a */
[----:B0-----:R-:W3:Y:S04]  /*39f00*/  LDL.LU R12, [R1+0x19c4] ;  /* 0x0019c400010c7983 */ /* 0x001ee80000300800 */
[----:B--2---:R0:W-:Y:S04]  /*39f10*/  @P6 STG.E.U16 desc[UR10][R26.64], R11 ;  /* 0x0000000b1a006986 */ /* 0x0041e8000c10150a */
[----:B0-----:R-:W2:Y:S01]  /*39f20*/  LDL.LU R27, [R1+0x30] ;  /* 0x00003000011b7983 */ /* 0x001ea20000300800 */
[----:B------:R-:W-:-:S02]  /*39f30*/  ISETP.LT.AND P1, PT, R19, UR14, !P1 ;  /* 0x0000000e13007c0c */ /* 0x000fc4000cf21270 */
[----:B------:R-:W-:Y:S01]  /*39f40*/  ISETP.LT.AND P4, PT, R13, UR14, !P0 ;  /* 0x0000000e0d007c0c */ /* 0x000fe2000c781270 */
[----:B------:R-:W-:Y:S01]  /*39f50*/  IMAD.WIDE R28, R0, 0x2, R24 ;  /* 0x00000002001c7825 */ /* 0x000fe200078e0218 */
[----:B------:R-:W-:Y:S02]  /*39f60*/  PRMT R9, R11, 0x7632, R9 ;  /* 0x000076320b097816 */ /* 0x000fe40000000009 */
[----:B------:R-:W-:Y:S01]  /*39f70*/  ISETP.LT.AND P5, PT, R18, UR14, !P0 ;  /* 0x0000000e12007c0c */ /* 0x000fe2000c7a1270 */
[----:B------:R-:W-:Y:S02]  /*39f80*/  VIADD R8, R0, UR4 ;  /* 0x0000000400087c36 */ /* 0x000fe40008000000 */
[----:B------:R-:W-:Y:S01]  /*39f90*/  VIADD R0, R14, 0xb ;  /* 0x0000000b0e007836 */ /* 0x000fe20000000000 */
[----:B------:R-:W-:Y:S01]  /*39fa0*/  ISETP.LT.AND P6, PT, R19, UR14, !P0 ;  /* 0x0000000e13007c0c */ /* 0x000fe2000c7c1270 */
[----:B------:R-:W-:Y:S02]  /*39fb0*/  IMAD.WIDE R10, R8, 0x2, R20 ;  /* 0x00000002080a7825 */ /* 0x000fe400078e0214 */
[----:B------:R0:W-:Y:S01]  /*39fc0*/  @P1 STG.E.U16 desc[UR10][R28.64], R9 ;  /* 0x000000091c001986 */ /* 0x0001e2000c10150a */
[----:B------:R-:W-:-:S02]  /*39fd0*/  ISETP.LT.AND P1, PT, R15, UR14, !P0 ;  /* 0x0000000e0f007c0c */ /* 0x000fc4000c721270 */
[----:B------:R-:W-:Y:S01]  /*39fe0*/  ISETP.GE.AND P0, PT, R0, UR15, PT ;  /* 0x0000000f00007c0c */ /* 0x000fe2000bf06270 */
[----:B0-----:R-:W-:Y:S01]  /*39ff0*/  IMAD.WIDE R28, R8, 0x2, R2 ;  /* 0x00000002081c7825 */ /* 0x001fe200078e0202 */
[----:B--2---:R-:W-:Y:S01]  /*3a000*/  PRMT R0, R27, 0x7632, R0 ;  /* 0x000076321b007816 */ /* 0x004fe20000000000 */
[----:B------:R-:W-:Y:S01]  /*3a010*/  @P4 STG.E.U16 desc[UR10][R10.64], R27 ;  /* 0x0000001b0a004986 */ /* 0x000fe2000c10150a */
[----:B------:R-:W-:-:S03]  /*3a020*/  ISETP.LT.AND P4, PT, R13, UR14, !P2 ;  /* 0x0000000e0d007c0c */ /* 0x000fc6000d781270 */
[----:B------:R-:W2:Y:S04]  /*3a030*/  LDL.LU R13, [R1+0x19c0] ;  /* 0x0019c000010d7983 */ /* 0x000ea80000300800 */
[----:B------:R0:W-:Y:S04]  /*3a040*/  @P5 STG.E.U16 desc[UR10][R28.64], R0 ;  /* 0x000000001c005986 */ /* 0x0001e8000c10150a */
[----:B0-----:R-:W4:Y:S04]  /*3a050*/  LDL.LU R28, [R1+0x34] ;  /* 0x00003400011c7983 */ /* 0x001f280000300800 */
[----:B------:R-:W4:Y:S01]  /*3a060*/  LDL.LU R29, [R1+0x19a0] ;  /* 0x0019a000011d7983 */ /* 0x000f220000300800 */
[----:B------:R-:W-:Y:S01]  /*3a070*/  IMAD.WIDE R10, R8, 0x2, R22 ;  /* 0x00000002080a7825 */ /* 0x000fe200078e0216 */
[----:B------:R-:W-:-:S02]  /*3a080*/  ISETP.LT.AND P5, PT, R18, UR14, !P2 ;  /* 0x0000000e12007c0c */ /* 0x000fc4000d7a1270 */
[----:B---3--:R-:W-:Y:S01]  /*3a090*/  PRMT R9, R12, 0x7632, R9 ;  /* 0x000076320c097816 */ /* 0x008fe20000000009 */
[C---:B------:R-:W-:Y:S01]  /*3a0a0*/  IMAD.WIDE R26, R8.reuse, 0x2, R24 ;  /* 0x00000002081a7825 */ /* 0x040fe200078e0218 */
[----:B------:R0:W-:Y:S03]  /*3a0b0*/  @P1 STG.E.U16 desc[UR10][R10.64], R12 ;  /* 0x0000000c0a001986 */ /* 0x0001e6000c10150a */
[----:B------:R-:W-:Y:S01]  /*3a0c0*/  VIADD R8, R8, UR4 ;  /* 0x0000000408087c36 */ /* 0x000fe20008000000 */
[----:B------:R-:W-:Y:S01]  /*3a0d0*/  ISETP.LT.AND P1, PT, R15, UR14, !P2 ;  /* 0x0000000e0f007c0c */ /* 0x000fe2000d721270 */
[----:B------:R3:W-:Y:S01]  /*3a0e0*/  @P6 STG.E.U16 desc[UR10][R26.64], R9 ;  /* 0x000000091a006986 */ /* 0x0007e2000c10150a */
[----:B------:R-:W-:Y:S02]  /*3a0f0*/  ISETP.LT.AND P2, PT, R19, UR14, !P2 ;  /* 0x0000000e13007c0c */ /* 0x000fe4000d741270 */
[----:B------:R-:W-:Y:S01]  /*3a100*/  PRMT R0, R16, 0x7632, R0 ;  /* 0x0000763210007816 */ /* 0x000fe20000000000 */
[----:B0-----:R-:W-:-:S04]  /*3a110*/  IMAD.WIDE R10, R8, 0x2, R20 ;  /* 0x00000002080a7825 */ /* 0x001fc800078e0214 */
[----:B---3--:R-:W-:Y:S01]  /*3a120*/  IMAD.WIDE R26, R8, 0x2, R2 ;  /* 0x00000002081a7825 */ /* 0x008fe200078e0202 */
[----:B------:R0:W-:Y:S03]  /*3a130*/  @P4 STG.E.U16 desc[UR10][R10.64], R16 ;  /* 0x000000100a004986 */ /* 0x0001e6000c10150a */
[----:B------:R-:W-:Y:S01]  /*3a140*/  VIADD R9, R14, 0xc ;  /* 0x0000000c0e097836 */ /* 0x000fe20000000000 */
[----:B------:R3:W-:Y:S01]  /*3a150*/  @P5 STG.E.U16 desc[UR10][R26.64], R0 ;  /* 0x000000001a005986 */ /* 0x0007e2000c10150a */
[----:B-1----:R-:W-:-:S03]  /*3a160*/  PRMT R12, R4, 0x7632, R12 ;  /* 0x00007632040c7816 */ /* 0x002fc6000000000c */
[----:B------:R-:W-:Y:S01]  /*3a170*/  ISETP.GE.AND P6, PT, R9, UR15, PT ;  /* 0x0000000f09007c0c */ /* 0x000fe2000bfc6270 */
[C---:B0-----:R-:W-:Y:S01]  /*3a180*/  IMAD.WIDE R10, R8.reuse, 0x2, R22 ;  /* 0x00000002080a7825 */ /* 0x041fe200078e0216 */
[----:B------:R-:W4:Y:S03]  /*3a190*/  LDL.LU R16, [R1+0x38] ;  /* 0x0000380001107983 */ /* 0x000f260000300800 */
[C---:B---3--:R-:W-:Y:S02]  /*3a1a0*/  VIADD R0, R8.reuse, UR4 ;  /* 0x0000000408007c36 */ /* 0x048fe40008000000 */
[----:B------:R-:W-:Y:S01]  /*3a1b0*/  IMAD.WIDE R8, R8, 0x2, R24 ;  /* 0x0000000208087825 */ /* 0x000fe200078e0218 */
[----:B------:R0:W-:Y:S01]  /*3a1c0*/  @P1 STG.E.U16 desc[UR10][R10.64], R4 ;  /* 0x000000040a001986 */ /* 0x0001e2000c10150a */
[----:B------:R-:W-:-:S03]  /*3a1d0*/  ISETP.LT.AND P5, PT, R18, UR14, !P3 ;  /* 0x0000000e12007c0c */ /* 0x000fc6000dfa1270 */
[----:B------:R1:W-:Y:S01]  /*3a1e0*/  @P2 STG.E.U16 desc[UR10][R8.64], R12 ;  /* 0x0000000c08002986 */ /* 0x0003e2000c10150a */
[----:B------:R-:W-:Y:S01]  /*3a1f0*/  ISETP.LT.AND P2, PT, R15, UR14, !P3 ;  /* 0x0000000e0f007c0c */ /* 0x000fe2000df41270 */
[----:B0-----:R-:W-:-:S04]  /*3a200*/  IMAD.WIDE R10, R0, 0x2, R20 ;  /* 0x00000002000a7825 */ /* 0x001fc800078e0214 */
[----:B------:R-:W-:Y:S02]  /*3a210*/  VIADD R4, R14, 0xd ;  /* 0x0000000d0e047836 */ /* 0x000fe40000000000 */
[----:B-1----:R-:W-:-:S03]  /*3a220*/  IMAD.WIDE R8, R0, 0x2, R2 ;  /* 0x0000000200087825 */ /* 0x002fc600078e0202 */
[----:B------:R-:W-:Y:S01]  /*3a230*/  ISETP.GE.AND P1, PT, R4, UR15, PT ;  /* 0x0000000f04007c0c */ /* 0x000fe2000bf26270 */
[----:B------:R-:W-:Y:S01]  /*3a240*/  IMAD.WIDE R26, R0, 0x2, R24 ;  /* 0x00000002001a7825 */ /* 0x000fe200078e0218 */
[----:B--2---:R-:W-:Y:S02]  /*3a250*/  PRMT R4, R13, 0x7632, R4 ;  /* 0x000076320d047816 */ /* 0x004fe40000000004 */
[----:B----4-:R-:W-:Y:S02]  /*3a260*/  ISETP.LT.AND P4, PT, R29, UR14, !P3 ;  /* 0x0000000e1d007c0c */ /* 0x010fe4000df81270 */
[----:B------:R-:W-:Y:S02]  /*3a270*/  ISETP.LT.AND P3, PT, R19, UR14, !P3 ;  /* 0x0000000e13007c0c */ /* 0x000fe4000df61270 */
[----:B------:R-:W-:-:S09]  /*3a280*/  PRMT R12, R28, 0x7632, R12 ;  /* 0x000076321c0c7816 */ /* 0x000fd2000000000c */
[----:B------:R0:W-:Y:S04]  /*3a290*/  @P4 STG.E.U16 desc[UR10][R10.64], R28 ;  /* 0x0000001c0a004986 */ /* 0x0001e8000c10150a */
[----:B------:R1:W-:Y:S01]  /*3a2a0*/  @P5 STG.E.U16 desc[UR10][R8.64], R12 ;  /* 0x0000000c08005986 */ /* 0x0003e2000c10150a */
[----:B------:R-:W-:-:S03]  /*3a2b0*/  ISETP.LT.AND P5, PT, R18, UR14, !P0 ;  /* 0x0000000e12007c0c */ /* 0x000fc6000c7a1270 */
[----:B------:R-:W2:Y:S01]  /*3a2c0*/  LDL.LU R18, [R1+0x19bc] ;  /* 0x0019bc0001127983 */ /* 0x000ea20000300800 */
[----:B0-----:R-:W-:-:S05]  /*3a2d0*/  IMAD.WIDE R10, R0, 0x2, R22 ;  /* 0x00000002000a7825 */ /* 0x001fca00078e0216 */
[----:B------:R-:W-:Y:S04]  /*3a2e0*/  @P2 STG.E.U16 desc[UR10][R10.64], R13 ;  /* 0x0000000d0a002986 */ /* 0x000fe8000c10150a */
[----:B------:R0:W-:Y:S01]  /*3a2f0*/  @P3 STG.E.U16 desc[UR10][R26.64], R4 ;  /* 0x000000041a003986 */ /* 0x0001e2000c10150a */
[----:B-1----:R-:W-:-:S03]  /*3a300*/  VIADD R12, R14, 0xe ;  /* 0x0000000e0e0c7836 */ /* 0x002fc60000000000 */
[----:B0-----:R-:W3:Y:S02]  /*3a310*/  LDL.LU R26, [R1+0x19a4] ;  /* 0x0019a400011a7983 */ /* 0x001ee40000300800 */
[----:B------:R-:W-:Y:S01]  /*3a320*/  ISETP.GE.AND P3, PT, R12, UR15, PT ;  /* 0x0000000f0c007c0c */ /* 0x000fe2000bf66270 */
[----:B------:R-:W-:Y:S02]  /*3a330*/  VIADD R12, R14, 0xf ;  /* 0x0000000f0e0c7836 */ /* 0x000fe40000000000 */
[----:B------:R-:W4:Y:S04]  /*3a340*/  LDL.LU R14, [R1+0x19b8] ;  /* 0x0019b800010e7983 */ /* 0x000f280000300800 */
[----:B------:R-:W4:Y:S01]  /*3a350*/  LDL.LU R28, [R1+0x3c] ;  /* 0x00003c00011c7983 */ /* 0x000f220000300800 */
[----:B------:R-:W-:Y:S01]  /*3a360*/  ISETP.LT.AND P4, PT, R29, UR14, !P0 ;  /* 0x0000000e1d007c0c */ /* 0x000fe2000c781270 */
[----:B------:R-:W-:Y:S01]  /*3a370*/  VIADD R0, R0, UR4 ;  /* 0x0000000400007c36 */ /* 0x000fe20008000000 */
[----:B------:R-:W-:-:S03]  /*3a380*/  ISETP.LT.AND P2, PT, R15, UR14, !P0 ;  /* 0x0000000e0f007c0c */ /* 0x000fc6000c741270 */
[C---:B------:R-:W-:Y:S01]  /*3a390*/  IMAD.WIDE R8, R0.reuse, 0x2, R20 ;  /* 0x0000000200087825 */ /* 0x040fe200078e0214 */
[----:B------:R-:W-:Y:S02]  /*3a3a0*/  PRMT R4, R17, 0x7632, R4 ;  /* 0x0000763211047816 */ /* 0x000fe40000000004 */
[----:B------:R-:W-:Y:S01]  /*3a3b0*/  ISETP.LT.AND P0, PT, R19, UR14, !P0 ;  /* 0x0000000e13007c0c */ /* 0x000fe2000c701270 */
[----:B------:R-:W-:-:S04]  /*3a3c0*/  IMAD.WIDE R10, R0, 0x2, R2 ;  /* 0x00000002000a7825 */ /* 0x000fc800078e0202 */
[----:B------:R0:W-:Y:S01]  /*3a3d0*/  @P4 STG.E.U16 desc[UR10][R8.64], R17 ;  /* 0x0000001108004986 */ /* 0x0001e2000c10150a */
[----:B------:R-:W-:-:S03]  /*3a3e0*/  ISETP.LT.AND P4, PT, R29, UR14, !P6 ;  /* 0x0000000e1d007c0c */ /* 0x000fc6000f781270 */
[----:B------:R1:W-:Y:S01]  /*3a3f0*/  @P5 STG.E.U16 desc[UR10][R10.64], R4 ;  /* 0x000000040a005986 */ /* 0x0003e2000c10150a */
[----:B------:R-:W-:Y:S01]  /*3a400*/  ISETP.LT.AND P5, PT, R15, UR14, !P6 ;  /* 0x0000000e0f007c0c */ /* 0x000fe2000f7a1270 */
[----:B0-----:R-:W-:-:S04]  /*3a410*/  IMAD.WIDE R8, R0, 0x2, R22 ;  /* 0x0000000200087825 */ /* 0x001fc800078e0216 */
[C---:B-1----:R-:W-:Y:S01]  /*3a420*/  VIADD R4, R0.reuse, UR4 ;  /* 0x0000000400047c36 */ /* 0x042fe20008000000 */
[----:B------:R0:W-:Y:S01]  /*3a430*/  @P2 STG.E.U16 desc[UR10][R8.64], R5 ;  /* 0x0000000508002986 */ /* 0x0001e2000c10150a */
[----:B------:R-:W-:Y:S01]  /*3a440*/  IMAD.WIDE R10, R0, 0x2, R24 ;  /* 0x00000002000a7825 */ /* 0x000fe200078e0218 */
[----:B------:R-:W-:Y:S02]  /*3a450*/  PRMT R0, R5, 0x7632, R0 ;  /* 0x0000763205007816 */ /* 0x000fe40000000000 */
[----:B------:R-:W-:-:S03]  /*3a460*/  PRMT R17, R16, 0x7632, R17 ;  /* 0x0000763210117816 */ /* 0x000fc60000000011 */
[----:B------:R1:W-:Y:S01]  /*3a470*/  @P0 STG.E.U16 desc[UR10][R10.64], R0 ;  /* 0x000000000a000986 */ /* 0x0003e2000c10150a */
[----:B0-----:R-:W-:Y:S01]  /*3a480*/  IMAD.WIDE R8, R4, 0x2, R20 ;  /* 0x0000000204087825 */ /* 0x001fe200078e0214 */
[----:B------:R-:W-:-:S04]  /*3a490*/  ISETP.GE.AND P0, PT, R12, UR15, PT ;  /* 0x0000000f0c007c0c */ /* 0x000fc8000bf06270 */
[----:B------:R0:W-:Y:S01]  /*3a4a0*/  @P4 STG.E.U16 desc[UR10][R8.64], R16 ;  /* 0x0000001008004986 */ /* 0x0001e2000c10150a */
[----:B------:R-:W-:Y:S01]  /*3a4b0*/  ISETP.LT.AND P4, PT, R29, UR14, !P1 ;  /* 0x0000000e1d007c0c */ /* 0x000fe2000cf81270 */
[----:B-1----:R-:W-:-:S04]  /*3a4c0*/  IMAD.WIDE R10, R4, 0x2, R22 ;  /* 0x00000002040a7825 */ /* 0x002fc800078e0216 */
[----:B------:R-:W-:-:S04]  /*3a4d0*/  IMAD.WIDE R12, R4, 0x2, R24 ;  /* 0x00000002040c7825 */ /* 0x000fc800078e0218 */
[----:B0-----:R-:W-:-:S04]  /*3a4e0*/  IMAD.WIDE R8, R4, 0x2, R2 ;  /* 0x0000000204087825 */ /* 0x001fc800078e0202 */
[----:B------:R-:W-:Y:S01]  /*3a4f0*/  VIADD R27, R4, UR4 ;  /* 0x00000004041b7c36 */ /* 0x000fe20008000000 */
[----:B--2---:R-:W-:Y:S02]  /*3a500*/  PRMT R0, R18, 0x7632, R0 ;  /* 0x0000763212007816 */ /* 0x004fe40000000000 */
[----:B---3--:R-:W-:Y:S02]  /*3a510*/  ISETP.LT.AND P2, PT, R26, UR14, !P6 ;  /* 0x0000000e1a007c0c */ /* 0x008fe4000f741270 */
[----:B------:R-:W-:Y:S02]  /*3a520*/  ISETP.LT.AND P6, PT, R19, UR14, !P6 ;  /* 0x0000000e13007c0c */ /* 0x000fe4000f7c1270 */
[----:B----4-:R-:W-:-:S09]  /*3a530*/  PRMT R5, R14, 0x7632, R5 ;  /* 0x000076320e057816 */ /* 0x010fd20000000005 */
[----:B------:R0:W-:Y:S01]  /*3a540*/  @P2 STG.E.U16 desc[UR10][R8.64], R17 ;  /* 0x0000001108002986 */ /* 0x0001e2000c10150a */
[----:B------:R-:W-:-:S03]  /*3a550*/  ISETP.LT.AND P2, PT, R26, UR14, !P1 ;  /* 0x0000000e1a007c0c */ /* 0x000fc6000cf41270 */
[----:B------:R-:W-:Y:S01]  /*3a560*/  @P5 STG.E.U16 desc[UR10][R10.64], R14 ;  /* 0x0000000e0a005986 */ /* 0x000fe2000c10150a */
[----:B------:R-:W-:-:S03]  /*3a570*/  ISETP.LT.AND P5, PT, R15, UR14, !P1 ;  /* 0x0000000e0f007c0c */ /* 0x000fc6000cfa1270 */
[----:B------:R1:W-:Y:S01]  /*3a580*/  @P6 STG.E.U16 desc[UR10][R12.64], R5 ;  /* 0x000000050c006986 */ /* 0x0003e2000c10150a */
[----:B------:R-:W-:Y:S02]  /*3a590*/  ISETP.LT.AND P1, PT, R19, UR14, !P1 ;  /* 0x0000000e13007c0c */ /* 0x000fe4000cf21270 */
[----:B------:R-:W-:Y:S01]  /*3a5a0*/  ISETP.LT.AND P6, PT, R29, UR14, !P3 ;  /* 0x0000000e1d007c0c */ /* 0x000fe2000dfc1270 */
[----:B0-----:R-:W-:-:S04]  /*3a5b0*/  IMAD.WIDE R16, R27, 0x2, R2 ;  /* 0x000000021b107825 */ /* 0x001fc800078e0202 */
[----:B-1----:R-:W-:-:S05]  /*3a5c0*/  IMAD.WIDE R4, R27, 0x2, R20 ;  /* 0x000000021b047825 */ /* 0x002fca00078e0214 */
[----:B------:R0:W-:Y:S01]  /*3a5d0*/  @P4 STG.E.U16 desc[UR10][R4.64], R18 ;  /* 0x0000001204004986 */ /* 0x0001e2000c10150a */
[----:B------:R-:W-:Y:S01]  /*3a5e0*/  ISETP.LT.AND P4, PT, R29, UR14, !P0 ;  /* 0x0000000e1d007c0c */ /* 0x000fe2000c781270 */
[C---:B------:R-:W-:Y:S02]  /*3a5f0*/  VIADD R29, R27.reuse, UR4 ;  /* 0x000000041b1d7c36 */ /* 0x040fe40008000000 */
[C---:B------:R-:W-:Y:S01]  /*3a600*/  IMAD.WIDE R8, R27.reuse, 0x2, R22 ;  /* 0x000000021b087825 */ /* 0x040fe200078e0216 */
[----:B------:R1:W-:Y:S03]  /*3a610*/  @P2 STG.E.U16 desc[UR10][R16.64], R0 ;  /* 0x0000000010002986 */ /* 0x0003e6000c10150a */
[----:B------:R-:W-:Y:S01]  /*3a620*/  IMAD.WIDE R10, R27, 0x2, R24 ;  /* 0x000000021b0a7825 */ /* 0x000fe200078e0218 */
[----:B0-----:R-:W-:-:S03]  /*3a630*/  PRMT R5, R6, 0x7632, R5 ;  /* 0x0000763206057816 */ /* 0x001fc60000000005 */
[----:B------:R-:W-:Y:S01]  /*3a640*/  IMAD.WIDE R12, R29, 0x2, R20 ;  /* 0x000000021d0c7825 */ /* 0x000fe200078e0214 */
[----:B------:R-:W-:Y:S01]  /*3a650*/  @P5 STG.E.U16 desc[UR10][R8.64], R6 ;  /* 0x0000000608005986 */ /* 0x000fe2000c10150a */
[----:B------:R-:W-:-:S03]  /*3a660*/  ISETP.LT.AND P2, PT, R26, UR14, !P3 ;  /* 0x0000000e1a007c0c */ /* 0x000fc6000df41270 */
[----:B------:R0:W-:Y:S01]  /*3a670*/  @P1 STG.E.U16 desc[UR10][R10.64], R5 ;  /* 0x000000050a001986 */ /* 0x0001e2000c10150a */
[----:B------:R-:W-:-:S03]  /*3a680*/  ISETP.LT.AND P1, PT, R15, UR14, !P0 ;  /* 0x0000000e0f007c0c */ /* 0x000fc6000c721270 */
[----:B------:R2:W-:Y:S01]  /*3a690*/  @P6 STG.E.U16 desc[UR10][R12.64], R28 ;  /* 0x0000001c0c006986 */ /* 0x0005e2000c10150a */
[----:B------:R-:W-:Y:S02]  /*3a6a0*/  ISETP.LT.AND P6, PT, R15, UR14, !P3 ;  /* 0x0000000e0f007c0c */ /* 0x000fe4000dfc1270 */
[----:B------:R-:W-:Y:S01]  /*3a6b0*/  ISETP.LT.AND P5, PT, R26, UR14, !P0 ;  /* 0x0000000e1a007c0c */ /* 0x000fe2000c7a1270 */
[----:B------:R-:W3:Y:S01]  /*3a6c0*/  LDL.LU R15, [R1+0x19b4] ;  /* 0x0019b400010f7983 */ /* 0x000ee20000300800 */
[C---:B------:R-:W-:Y:S02]  /*3a6d0*/  ISETP.LT.AND P3, PT, R19.reuse, UR14, !P3 ;  /* 0x0000000e13007c0c */ /* 0x040fe4000df61270 */
[----:B------:R-:W-:Y:S02]  /*3a6e0*/  ISETP.LT.AND P0, PT, R19, UR14, !P0 ;  /* 0x0000000e13007c0c */ /* 0x000fe4000c701270 */
[----:B------:R-:W4:Y:S01]  /*3a6f0*/  LDL.LU R19, [R1+0x19b0] ;  /* 0x0019b00001137983 */ /* 0x000f220000300800 */
[C---:B------:R-:W-:Y:S01]  /*3a700*/  VIADD R27, R29.reuse, UR4 ;  /* 0x000000041d1b7c36 */ /* 0x040fe20008000000 */
[----:B-1----:R-:W-:Y:S01]  /*3a710*/  PRMT R0, R28, 0x7632, R0 ;  /* 0x000076321c007816 */ /* 0x002fe20000000000 */
[----:B0-----:R-:W-:-:S04]  /*3a720*/  IMAD.WIDE R4, R29, 0x2, R2 ;  /* 0x000000021d047825 */ /* 0x001fc800078e0202 */
[C---:B------:R-:W-:Y:S01]  /*3a730*/  IMAD.WIDE R8, R29.reuse, 0x2, R22 ;  /* 0x000000021d087825 */ /* 0x040fe200078e0216 */
[----:B------:R2:W-:Y:S03]  /*3a740*/  @P2 STG.E.U16 desc[UR10][R4.64], R0 ;  /* 0x0000000004002986 */ /* 0x0005e6000c10150a */
[----:B------:R-:W-:-:S04]  /*3a750*/  IMAD.WIDE R16, R29, 0x2, R24 ;  /* 0x000000021d107825 */ /* 0x000fc800078e0218 */
[----:B------:R-:W-:-:S04]  /*3a760*/  IMAD.WIDE R20, R27, 0x2, R20 ;  /* 0x000000021b147825 */ /* 0x000fc800078e0214 */
[----:B------:R-:W-:-:S04]  /*3a770*/  IMAD.WIDE R2, R27, 0x2, R2 ;  /* 0x000000021b027825 */ /* 0x000fc800078e0202 */
[----:B------:R-:W-:-:S04]  /*3a780*/  IMAD.WIDE R22, R27, 0x2, R22 ;  /* 0x000000021b167825 */ /* 0x000fc800078e0216 */
[----:B------:R-:W-:Y:S01]  /*3a790*/  IMAD.WIDE R24, R27, 0x2, R24 ;  /* 0x000000021b187825 */ /* 0x000fe200078e0218 */
[----:B---3--:R-:W-:Y:S01]  /*3a7a0*/  PRMT R6, R15, 0x7632, R6 ;  /* 0x000076320f067816 */ /* 0x008fe20000000006 */
[----:B------:R2:W-:Y:S01]  /*3a7b0*/  @P6 STG.E.U16 desc[UR10][R8.64], R15 ;  /* 0x0000000f08006986 */ /* 0x0005e2000c10150a */
[----:B----4-:R-:W-:-:S03]  /*3a7c0*/  PRMT R10, R19, 0x7632, R10 ;  /* 0x00007632130a7816 */ /* 0x010fc6000000000a */
[----:B------:R2:W-:Y:S04]  /*3a7d0*/  @P3 STG.E.U16 desc[UR10][R16.64], R6 ;  /* 0x0000000610003986 */ /* 0x0005e8000c10150a */
[----:B------:R2:W-:Y:S04]  /*3a7e0*/  @P4 STG.E.U16 desc[UR10][R20.64], R19 ;  /* 0x0000001314004986 */ /* 0x0005e8000c10150a */
[----:B------:R2:W-:Y:S04]  /*3a7f0*/  @P5 STG.E.U16 desc[UR10][R2.64], R10 ;  /* 0x0000000a02005986 */ /* 0x0005e8000c10150a */
[----:B------:R2:W-:Y:S01]  /*3a800*/  @P1 STG.E.U16 desc[UR10][R22.64], R7 ;  /* 0x0000000716001986 */ /* 0x0005e2000c10150a */
[----:B------:R-:W-:Y:S05]  /*3a810*/  @!P0 EXIT ;  /* 0x000000000000894d */ /* 0x000fea0003800000 */
[----:B--2---:R-:W-:-:S05]  /*3a820*/  PRMT R12, R7, 0x7632, R12 ;  /* 0x00007632070c7816 */ /* 0x004fca000000000c */
[----:B------:R-:W-:Y:S01]  /*3a830*/  STG.E.U16 desc[UR10][R24.64], R12 ;  /* 0x0000000c18007986 */ /* 0x000fe2000c10150a */
[----:B------:R-:W-:Y:S05]  /*3a840*/  EXIT ;  /* 0x000000000000794d */ /* 0x000fea0003800000 */
.L_x_2:
[----:B------:R-:W-:-:S00]  /*3a850*/  BRA `(.L_x_2) ;  /* 0xfffffffc00fc7947 */ /* 0x000fc0000383ffff */
[----:B------:R-:W-:-:S00]  /*3a860*/  NOP ;  /* 0x0000000000007918 */ /* 0x000fc00000000000 */
        /* <DEDUP_REMOVED lines=9> */
.L_x_3:


//--------------------- .nv.shared.matmul_kernel  --------------------------
	.section	.nv.shared.matmul_kernel,"aw",@nobits
	.sectionflags	@""
	.align	16
	.zero		1024


//--------------------- .nv.shared.reserved.0     --------------------------
	.section	.nv.shared.reserved.0,"aw",@nobits
	.weak		__nv_reservedSMEM_offset_0_alias
	.size		__nv_reservedSMEM_offset_0_alias, 0, 64
	.other		__nv_reservedSMEM_offset_0_alias,@"STO_CUDA_RESERVED_SHARED STV_DEFAULT"
__nv_reservedSMEM_offset_0_alias:
	.zero		0
	.zero		64


//--------------------- .nv.constant0.matmul_kernel --------------------------
	.section	.nv.constant0.matmul_kernel,"a",@progbits
	.sectionflags	@""
	.align	4
.nv.constant0.matmul_kernel:
	.zero		976


//--------------------- SYMBOLS --------------------------

	.type		.nv.reservedSmem.offset0,@object
	.size		.nv.reservedSmem.offset0,0x4
	.type		.nv.reservedSmem.cap,@object
	.size		.nv.reservedSmem.cap,0x4
